//
// Generated by NVIDIA NVVM Compiler
//
// Compiler Build ID: CL-36424714
// Cuda compilation tools, release 13.0, V13.0.88
// Based on NVVM 20.0.0
//

.version 9.0
.target sm_100
.address_size 64

	// .globl	_Z16initRandomStatesP17curandStateXORWOWmi
.global .align 4 .b8 precalc_xorwow_matrix[102400];
.global .align 4 .b8 precalc_xorwow_offset_matrix[102400];
.global .align 4 .b8 mrg32k3aM1[2304];
.global .align 4 .b8 mrg32k3aM2[2304];
.global .align 4 .b8 mrg32k3aM1SubSeq[2016];
.global .align 4 .b8 mrg32k3aM2SubSeq[2016];
.global .align 4 .b8 mrg32k3aM1Seq[2304];
.global .align 4 .b8 mrg32k3aM2Seq[2304];
.const .align 8 .b8 __cr_lgamma_table[72];
.const .align 4 .f32 DEG_TO_RAD = 0f3C8EFA35;
.const .align 4 .f32 EARTH_RADIUS = 0f45C71800;
// _ZZ18findBestIndividualPK13IndividualGPUPS_iE10sharedBest has been demoted
.global .align 4 .b8 __cudart_i2opi_f[24] = {65, 144, 67, 60, 153, 149, 98, 219, 192, 221, 52, 245, 209, 87, 39, 252, 41, 21, 68, 78, 110, 131, 249, 162};

.visible .entry _Z16initRandomStatesP17curandStateXORWOWmi(
	.param .u64 .ptr .align 1 _Z16initRandomStatesP17curandStateXORWOWmi_param_0,
	.param .u64 _Z16initRandomStatesP17curandStateXORWOWmi_param_1,
	.param .u32 _Z16initRandomStatesP17curandStateXORWOWmi_param_2
)
{
	.reg .pred 	%p<25>;
	.reg .b32 	%r<414>;
	.reg .b64 	%rd<19>;

	ld.param.u64 	%rd8, [_Z16initRandomStatesP17curandStateXORWOWmi_param_0];
	ld.param.u64 	%rd9, [_Z16initRandomStatesP17curandStateXORWOWmi_param_1];
	ld.param.u32 	%r183, [_Z16initRandomStatesP17curandStateXORWOWmi_param_2];
	mov.u32 	%r184, %ctaid.x;
	mov.u32 	%r185, %ntid.x;
	mov.u32 	%r186, %tid.x;
	mad.lo.s32 	%r1, %r184, %r185, %r186;
	setp.ge.s32 	%p1, %r1, %r183;
	@%p1 bra 	$L__BB0_44;
	cvta.to.global.u64 	%rd10, %rd8;
	cvt.s64.s32 	%rd18, %r1;
	mul.wide.s32 	%rd11, %r1, 48;
	add.s64 	%rd2, %rd10, %rd11;
	cvt.u32.u64 	%r187, %rd9;
	xor.b32  	%r188, %r187, -1429050551;
	mul.lo.s32 	%r189, %r188, 1099087573;
	{ .reg .b32 tmp; mov.b64 {tmp, %r190}, %rd9; }
	xor.b32  	%r191, %r190, -136515619;
	mul.lo.s32 	%r192, %r191, -1703105765;
	add.s32 	%r193, %r189, %r192;
	add.s32 	%r194, %r193, 6615241;
	add.s32 	%r195, %r189, 123456789;
	st.global.v2.u32 	[%rd2], {%r194, %r195};
	xor.b32  	%r196, %r189, 362436069;
	add.s32 	%r197, %r192, 521288629;
	st.global.v2.u32 	[%rd2+8], {%r196, %r197};
	xor.b32  	%r198, %r192, 88675123;
	add.s32 	%r199, %r189, 5783321;
	st.global.v2.u32 	[%rd2+16], {%r198, %r199};
	setp.eq.s32 	%p2, %r1, 0;
	@%p2 bra 	$L__BB0_43;
	mov.b32 	%r320, 0;
$L__BB0_3:
	and.b64  	%rd4, %rd18, 3;
	setp.eq.s64 	%p3, %rd4, 0;
	@%p3 bra 	$L__BB0_42;
	mul.wide.u32 	%rd12, %r320, 3200;
	mov.u64 	%rd13, precalc_xorwow_matrix;
	add.s64 	%rd5, %rd13, %rd12;
	cvt.u32.u64 	%r3, %rd4;
	mov.b32 	%r321, 0;
$L__BB0_5:
	mov.b32 	%r334, 0;
	mov.u32 	%r335, %r334;
	mov.u32 	%r336, %r334;
	mov.u32 	%r337, %r334;
	mov.u32 	%r338, %r334;
	mov.u32 	%r327, %r334;
$L__BB0_6:
	mul.wide.u32 	%rd14, %r327, 4;
	add.s64 	%rd15, %rd2, %rd14;
	ld.global.u32 	%r11, [%rd15+4];
	shl.b32 	%r12, %r327, 5;
	mov.b32 	%r333, 0;
$L__BB0_7:
	.pragma "nounroll";
	shr.u32 	%r204, %r11, %r333;
	and.b32  	%r205, %r204, 1;
	setp.eq.b32 	%p4, %r205, 1;
	not.pred 	%p5, %p4;
	add.s32 	%r206, %r12, %r333;
	mul.lo.s32 	%r207, %r206, 5;
	mul.wide.u32 	%rd16, %r207, 4;
	add.s64 	%rd6, %rd5, %rd16;
	@%p5 bra 	$L__BB0_9;
	ld.global.u32 	%r208, [%rd6];
	xor.b32  	%r338, %r338, %r208;
	ld.global.u32 	%r209, [%rd6+4];
	xor.b32  	%r337, %r337, %r209;
	ld.global.u32 	%r210, [%rd6+8];
	xor.b32  	%r336, %r336, %r210;
	ld.global.u32 	%r211, [%rd6+12];
	xor.b32  	%r335, %r335, %r211;
	ld.global.u32 	%r212, [%rd6+16];
	xor.b32  	%r334, %r334, %r212;
$L__BB0_9:
	and.b32  	%r214, %r204, 2;
	setp.eq.s32 	%p6, %r214, 0;
	@%p6 bra 	$L__BB0_11;
	ld.global.u32 	%r215, [%rd6+20];
	xor.b32  	%r338, %r338, %r215;
	ld.global.u32 	%r216, [%rd6+24];
	xor.b32  	%r337, %r337, %r216;
	ld.global.u32 	%r217, [%rd6+28];
	xor.b32  	%r336, %r336, %r217;
	ld.global.u32 	%r218, [%rd6+32];
	xor.b32  	%r335, %r335, %r218;
	ld.global.u32 	%r219, [%rd6+36];
	xor.b32  	%r334, %r334, %r219;
$L__BB0_11:
	and.b32  	%r221, %r204, 4;
	setp.eq.s32 	%p7, %r221, 0;
	@%p7 bra 	$L__BB0_13;
	ld.global.u32 	%r222, [%rd6+40];
	xor.b32  	%r338, %r338, %r222;
	ld.global.u32 	%r223, [%rd6+44];
	xor.b32  	%r337, %r337, %r223;
	ld.global.u32 	%r224, [%rd6+48];
	xor.b32  	%r336, %r336, %r224;
	ld.global.u32 	%r225, [%rd6+52];
	xor.b32  	%r335, %r335, %r225;
	ld.global.u32 	%r226, [%rd6+56];
	xor.b32  	%r334, %r334, %r226;
$L__BB0_13:
	and.b32  	%r228, %r204, 8;
	setp.eq.s32 	%p8, %r228, 0;
	@%p8 bra 	$L__BB0_15;
	ld.global.u32 	%r229, [%rd6+60];
	xor.b32  	%r338, %r338, %r229;
	ld.global.u32 	%r230, [%rd6+64];
	xor.b32  	%r337, %r337, %r230;
	ld.global.u32 	%r231, [%rd6+68];
	xor.b32  	%r336, %r336, %r231;
	ld.global.u32 	%r232, [%rd6+72];
	xor.b32  	%r335, %r335, %r232;
	ld.global.u32 	%r233, [%rd6+76];
	xor.b32  	%r334, %r334, %r233;
$L__BB0_15:
	and.b32  	%r235, %r204, 16;
	setp.eq.s32 	%p9, %r235, 0;
	@%p9 bra 	$L__BB0_17;
	ld.global.u32 	%r236, [%rd6+80];
	xor.b32  	%r338, %r338, %r236;
	ld.global.u32 	%r237, [%rd6+84];
	xor.b32  	%r337, %r337, %r237;
	ld.global.u32 	%r238, [%rd6+88];
	xor.b32  	%r336, %r336, %r238;
	ld.global.u32 	%r239, [%rd6+92];
	xor.b32  	%r335, %r335, %r239;
	ld.global.u32 	%r240, [%rd6+96];
	xor.b32  	%r334, %r334, %r240;
$L__BB0_17:
	and.b32  	%r242, %r204, 32;
	setp.eq.s32 	%p10, %r242, 0;
	@%p10 bra 	$L__BB0_19;
	ld.global.u32 	%r243, [%rd6+100];
	xor.b32  	%r338, %r338, %r243;
	ld.global.u32 	%r244, [%rd6+104];
	xor.b32  	%r337, %r337, %r244;
	ld.global.u32 	%r245, [%rd6+108];
	xor.b32  	%r336, %r336, %r245;
	ld.global.u32 	%r246, [%rd6+112];
	xor.b32  	%r335, %r335, %r246;
	ld.global.u32 	%r247, [%rd6+116];
	xor.b32  	%r334, %r334, %r247;
$L__BB0_19:
	and.b32  	%r249, %r204, 64;
	setp.eq.s32 	%p11, %r249, 0;
	@%p11 bra 	$L__BB0_21;
	ld.global.u32 	%r250, [%rd6+120];
	xor.b32  	%r338, %r338, %r250;
	ld.global.u32 	%r251, [%rd6+124];
	xor.b32  	%r337, %r337, %r251;
	ld.global.u32 	%r252, [%rd6+128];
	xor.b32  	%r336, %r336, %r252;
	ld.global.u32 	%r253, [%rd6+132];
	xor.b32  	%r335, %r335, %r253;
	ld.global.u32 	%r254, [%rd6+136];
	xor.b32  	%r334, %r334, %r254;
$L__BB0_21:
	and.b32  	%r256, %r204, 128;
	setp.eq.s32 	%p12, %r256, 0;
	@%p12 bra 	$L__BB0_23;
	ld.global.u32 	%r257, [%rd6+140];
	xor.b32  	%r338, %r338, %r257;
	ld.global.u32 	%r258, [%rd6+144];
	xor.b32  	%r337, %r337, %r258;
	ld.global.u32 	%r259, [%rd6+148];
	xor.b32  	%r336, %r336, %r259;
	ld.global.u32 	%r260, [%rd6+152];
	xor.b32  	%r335, %r335, %r260;
	ld.global.u32 	%r261, [%rd6+156];
	xor.b32  	%r334, %r334, %r261;
$L__BB0_23:
	and.b32  	%r263, %r204, 256;
	setp.eq.s32 	%p13, %r263, 0;
	@%p13 bra 	$L__BB0_25;
	ld.global.u32 	%r264, [%rd6+160];
	xor.b32  	%r338, %r338, %r264;
	ld.global.u32 	%r265, [%rd6+164];
	xor.b32  	%r337, %r337, %r265;
	ld.global.u32 	%r266, [%rd6+168];
	xor.b32  	%r336, %r336, %r266;
	ld.global.u32 	%r267, [%rd6+172];
	xor.b32  	%r335, %r335, %r267;
	ld.global.u32 	%r268, [%rd6+176];
	xor.b32  	%r334, %r334, %r268;
$L__BB0_25:
	and.b32  	%r270, %r204, 512;
	setp.eq.s32 	%p14, %r270, 0;
	@%p14 bra 	$L__BB0_27;
	ld.global.u32 	%r271, [%rd6+180];
	xor.b32  	%r338, %r338, %r271;
	ld.global.u32 	%r272, [%rd6+184];
	xor.b32  	%r337, %r337, %r272;
	ld.global.u32 	%r273, [%rd6+188];
	xor.b32  	%r336, %r336, %r273;
	ld.global.u32 	%r274, [%rd6+192];
	xor.b32  	%r335, %r335, %r274;
	ld.global.u32 	%r275, [%rd6+196];
	xor.b32  	%r334, %r334, %r275;
$L__BB0_27:
	and.b32  	%r277, %r204, 1024;
	setp.eq.s32 	%p15, %r277, 0;
	@%p15 bra 	$L__BB0_29;
	ld.global.u32 	%r278, [%rd6+200];
	xor.b32  	%r338, %r338, %r278;
	ld.global.u32 	%r279, [%rd6+204];
	xor.b32  	%r337, %r337, %r279;
	ld.global.u32 	%r280, [%rd6+208];
	xor.b32  	%r336, %r336, %r280;
	ld.global.u32 	%r281, [%rd6+212];
	xor.b32  	%r335, %r335, %r281;
	ld.global.u32 	%r282, [%rd6+216];
	xor.b32  	%r334, %r334, %r282;
$L__BB0_29:
	and.b32  	%r284, %r204, 2048;
	setp.eq.s32 	%p16, %r284, 0;
	@%p16 bra 	$L__BB0_31;
	ld.global.u32 	%r285, [%rd6+220];
	xor.b32  	%r338, %r338, %r285;
	ld.global.u32 	%r286, [%rd6+224];
	xor.b32  	%r337, %r337, %r286;
	ld.global.u32 	%r287, [%rd6+228];
	xor.b32  	%r336, %r336, %r287;
	ld.global.u32 	%r288, [%rd6+232];
	xor.b32  	%r335, %r335, %r288;
	ld.global.u32 	%r289, [%rd6+236];
	xor.b32  	%r334, %r334, %r289;
$L__BB0_31:
	and.b32  	%r291, %r204, 4096;
	setp.eq.s32 	%p17, %r291, 0;
	@%p17 bra 	$L__BB0_33;
	ld.global.u32 	%r292, [%rd6+240];
	xor.b32  	%r338, %r338, %r292;
	ld.global.u32 	%r293, [%rd6+244];
	xor.b32  	%r337, %r337, %r293;
	ld.global.u32 	%r294, [%rd6+248];
	xor.b32  	%r336, %r336, %r294;
	ld.global.u32 	%r295, [%rd6+252];
	xor.b32  	%r335, %r335, %r295;
	ld.global.u32 	%r296, [%rd6+256];
	xor.b32  	%r334, %r334, %r296;
$L__BB0_33:
	and.b32  	%r298, %r204, 8192;
	setp.eq.s32 	%p18, %r298, 0;
	@%p18 bra 	$L__BB0_35;
	ld.global.u32 	%r299, [%rd6+260];
	xor.b32  	%r338, %r338, %r299;
	ld.global.u32 	%r300, [%rd6+264];
	xor.b32  	%r337, %r337, %r300;
	ld.global.u32 	%r301, [%rd6+268];
	xor.b32  	%r336, %r336, %r301;
	ld.global.u32 	%r302, [%rd6+272];
	xor.b32  	%r335, %r335, %r302;
	ld.global.u32 	%r303, [%rd6+276];
	xor.b32  	%r334, %r334, %r303;
$L__BB0_35:
	and.b32  	%r305, %r204, 16384;
	setp.eq.s32 	%p19, %r305, 0;
	@%p19 bra 	$L__BB0_37;
	ld.global.u32 	%r306, [%rd6+280];
	xor.b32  	%r338, %r338, %r306;
	ld.global.u32 	%r307, [%rd6+284];
	xor.b32  	%r337, %r337, %r307;
	ld.global.u32 	%r308, [%rd6+288];
	xor.b32  	%r336, %r336, %r308;
	ld.global.u32 	%r309, [%rd6+292];
	xor.b32  	%r335, %r335, %r309;
	ld.global.u32 	%r310, [%rd6+296];
	xor.b32  	%r334, %r334, %r310;
$L__BB0_37:
	and.b32  	%r312, %r204, 32768;
	setp.eq.s32 	%p20, %r312, 0;
	@%p20 bra 	$L__BB0_39;
	ld.global.u32 	%r313, [%rd6+300];
	xor.b32  	%r338, %r338, %r313;
	ld.global.u32 	%r314, [%rd6+304];
	xor.b32  	%r337, %r337, %r314;
	ld.global.u32 	%r315, [%rd6+308];
	xor.b32  	%r336, %r336, %r315;
	ld.global.u32 	%r316, [%rd6+312];
	xor.b32  	%r335, %r335, %r316;
	ld.global.u32 	%r317, [%rd6+316];
	xor.b32  	%r334, %r334, %r317;
$L__BB0_39:
	add.s32 	%r333, %r333, 16;
	setp.ne.s32 	%p21, %r333, 32;
	@%p21 bra 	$L__BB0_7;
	mad.lo.s32 	%r318, %r327, -31, %r12;
	add.s32 	%r327, %r318, 1;
	setp.ne.s32 	%p22, %r327, 5;
	@%p22 bra 	$L__BB0_6;
	st.global.u32 	[%rd2+4], %r338;
	st.global.u32 	[%rd2+8], %r337;
	st.global.u32 	[%rd2+12], %r336;
	st.global.u32 	[%rd2+16], %r335;
	st.global.u32 	[%rd2+20], %r334;
	add.s32 	%r321, %r321, 1;
	setp.lt.u32 	%p23, %r321, %r3;
	@%p23 bra 	$L__BB0_5;
$L__BB0_42:
	shr.u64 	%rd7, %rd18, 2;
	add.s32 	%r320, %r320, 1;
	setp.gt.u64 	%p24, %rd18, 3;
	mov.u64 	%rd18, %rd7;
	@%p24 bra 	$L__BB0_3;
$L__BB0_43:
	mov.b32 	%r319, 0;
	st.global.v2.u32 	[%rd2+24], {%r319, %r319};
	st.global.u32 	[%rd2+32], %r319;
	mov.b64 	%rd17, 0;
	st.global.u64 	[%rd2+40], %rd17;
$L__BB0_44:
	ret;

}
	// .globl	_Z20initializePopulationP13IndividualGPUffffffP17curandStateXORWOWi
.visible .entry _Z20initializePopulationP13IndividualGPUffffffP17curandStateXORWOWi(
	.param .u64 .ptr .align 1 _Z20initializePopulationP13IndividualGPUffffffP17curandStateXORWOWi_param_0,
	.param .f32 _Z20initializePopulationP13IndividualGPUffffffP17curandStateXORWOWi_param_1,
	.param .f32 _Z20initializePopulationP13IndividualGPUffffffP17curandStateXORWOWi_param_2,
	.param .f32 _Z20initializePopulationP13IndividualGPUffffffP17curandStateXORWOWi_param_3,
	.param .f32 _Z20initializePopulationP13IndividualGPUffffffP17curandStateXORWOWi_param_4,
	.param .f32 _Z20initializePopulationP13IndividualGPUffffffP17curandStateXORWOWi_param_5,
	.param .f32 _Z20initializePopulationP13IndividualGPUffffffP17curandStateXORWOWi_param_6,
	.param .u64 .ptr .align 1 _Z20initializePopulationP13IndividualGPUffffffP17curandStateXORWOWi_param_7,
	.param .u32 _Z20initializePopulationP13IndividualGPUffffffP17curandStateXORWOWi_param_8
)
{
	.reg .pred 	%p<2>;
	.reg .b32 	%r<51>;
	.reg .b32 	%f<25>;
	.reg .b64 	%rd<11>;
	.reg .b64 	%fd<2>;

	ld.param.f32 	%f1, [_Z20initializePopulationP13IndividualGPUffffffP17curandStateXORWOWi_param_1];
	ld.param.f32 	%f3, [_Z20initializePopulationP13IndividualGPUffffffP17curandStateXORWOWi_param_3];
	ld.param.f32 	%f4, [_Z20initializePopulationP13IndividualGPUffffffP17curandStateXORWOWi_param_4];
	ld.param.f32 	%f5, [_Z20initializePopulationP13IndividualGPUffffffP17curandStateXORWOWi_param_5];
	ld.param.u32 	%r2, [_Z20initializePopulationP13IndividualGPUffffffP17curandStateXORWOWi_param_8];
	mov.u32 	%r3, %ctaid.x;
	mov.u32 	%r4, %ntid.x;
	mov.u32 	%r5, %tid.x;
	mad.lo.s32 	%r1, %r3, %r4, %r5;
	setp.ge.s32 	%p1, %r1, %r2;
	@%p1 bra 	$L__BB1_2;
	ld.param.u64 	%rd10, [_Z20initializePopulationP13IndividualGPUffffffP17curandStateXORWOWi_param_7];
	ld.param.f32 	%f24, [_Z20initializePopulationP13IndividualGPUffffffP17curandStateXORWOWi_param_6];
	ld.param.f32 	%f23, [_Z20initializePopulationP13IndividualGPUffffffP17curandStateXORWOWi_param_2];
	ld.param.u64 	%rd9, [_Z20initializePopulationP13IndividualGPUffffffP17curandStateXORWOWi_param_0];
	cvta.to.global.u64 	%rd3, %rd10;
	cvta.to.global.u64 	%rd4, %rd9;
	mul.wide.s32 	%rd5, %r1, 48;
	add.s64 	%rd6, %rd3, %rd5;
	ld.global.v2.u32 	{%r6, %r7}, [%rd6];
	ld.global.v2.u32 	{%r8, %r9}, [%rd6+8];
	ld.global.v2.u32 	{%r10, %r11}, [%rd6+16];
	ld.global.v2.u32 	{%r12, %r13}, [%rd6+24];
	ld.global.f32 	%f7, [%rd6+32];
	ld.global.f64 	%fd1, [%rd6+40];
	shr.u32 	%r14, %r7, 2;
	xor.b32  	%r15, %r14, %r7;
	shl.b32 	%r16, %r11, 4;
	shl.b32 	%r17, %r15, 1;
	xor.b32  	%r18, %r16, %r17;
	xor.b32  	%r19, %r18, %r11;
	xor.b32  	%r20, %r19, %r15;
	add.s32 	%r21, %r6, %r20;
	add.s32 	%r22, %r21, 362437;
	cvt.rn.f32.u32 	%f8, %r22;
	fma.rn.f32 	%f9, %f8, 0f2F800000, 0f2F000000;
	sub.f32 	%f10, %f23, %f1;
	fma.rn.f32 	%f11, %f10, %f9, %f1;
	mul.wide.s32 	%rd7, %r1, 20;
	add.s64 	%rd8, %rd4, %rd7;
	st.global.f32 	[%rd8], %f11;
	shr.u32 	%r23, %r8, 2;
	xor.b32  	%r24, %r23, %r8;
	shl.b32 	%r25, %r20, 4;
	shl.b32 	%r26, %r24, 1;
	xor.b32  	%r27, %r26, %r25;
	xor.b32  	%r28, %r27, %r24;
	xor.b32  	%r29, %r28, %r20;
	add.s32 	%r30, %r6, %r29;
	add.s32 	%r31, %r30, 724874;
	cvt.rn.f32.u32 	%f12, %r31;
	fma.rn.f32 	%f13, %f12, 0f2F800000, 0f2F000000;
	sub.f32 	%f14, %f4, %f3;
	fma.rn.f32 	%f15, %f14, %f13, %f3;
	st.global.f32 	[%rd8+4], %f15;
	shr.u32 	%r32, %r9, 2;
	xor.b32  	%r33, %r32, %r9;
	shl.b32 	%r34, %r29, 4;
	shl.b32 	%r35, %r33, 1;
	xor.b32  	%r36, %r35, %r34;
	xor.b32  	%r37, %r36, %r33;
	xor.b32  	%r38, %r37, %r29;
	add.s32 	%r39, %r6, %r38;
	add.s32 	%r40, %r39, 1087311;
	cvt.rn.f32.u32 	%f16, %r40;
	fma.rn.f32 	%f17, %f16, 0f2F800000, 0f2F000000;
	sub.f32 	%f18, %f24, %f5;
	fma.rn.f32 	%f19, %f18, %f17, %f5;
	st.global.f32 	[%rd8+8], %f19;
	shr.u32 	%r41, %r10, 2;
	xor.b32  	%r42, %r41, %r10;
	shl.b32 	%r43, %r38, 4;
	shl.b32 	%r44, %r42, 1;
	xor.b32  	%r45, %r44, %r43;
	xor.b32  	%r46, %r45, %r42;
	xor.b32  	%r47, %r46, %r38;
	add.s32 	%r48, %r6, 1449748;
	add.s32 	%r49, %r47, %r48;
	cvt.rn.f32.u32 	%f20, %r49;
	fma.rn.f32 	%f21, %f20, 0f2F800000, 0f2F000000;
	fma.rn.f32 	%f22, %f21, 0f42C80000, 0fC2480000;
	st.global.f32 	[%rd8+12], %f22;
	mov.b32 	%r50, 2139095039;
	st.global.u32 	[%rd8+16], %r50;
	st.global.v2.u32 	[%rd6], {%r48, %r11};
	st.global.v2.u32 	[%rd6+8], {%r20, %r29};
	st.global.v2.u32 	[%rd6+16], {%r38, %r47};
	st.global.v2.u32 	[%rd6+24], {%r12, %r13};
	st.global.f32 	[%rd6+32], %f7;
	st.global.f64 	[%rd6+40], %fd1;
$L__BB1_2:
	ret;

}
	// .globl	_Z15evaluateFitnessP13IndividualGPUPK10StationGPUifi
.visible .entry _Z15evaluateFitnessP13IndividualGPUPK10StationGPUifi(
	.param .u64 .ptr .align 1 _Z15evaluateFitnessP13IndividualGPUPK10StationGPUifi_param_0,
	.param .u64 .ptr .align 1 _Z15evaluateFitnessP13IndividualGPUPK10StationGPUifi_param_1,
	.param .u32 _Z15evaluateFitnessP13IndividualGPUPK10StationGPUifi_param_2,
	.param .f32 _Z15evaluateFitnessP13IndividualGPUPK10StationGPUifi_param_3,
	.param .u32 _Z15evaluateFitnessP13IndividualGPUPK10StationGPUifi_param_4
)
{
	.local .align 4 .b8 	__local_depot2[28];
	.reg .b64 	%SP;
	.reg .b64 	%SPL;
	.reg .pred 	%p<58>;
	.reg .b32 	%r<246>;
	.reg .b32 	%f<220>;
	.reg .b64 	%rd<115>;
	.reg .b64 	%fd<13>;

	mov.u64 	%SPL, __local_depot2;
	ld.param.u64 	%rd31, [_Z15evaluateFitnessP13IndividualGPUPK10StationGPUifi_param_0];
	ld.param.u32 	%r81, [_Z15evaluateFitnessP13IndividualGPUPK10StationGPUifi_param_2];
	ld.param.u32 	%r82, [_Z15evaluateFitnessP13IndividualGPUPK10StationGPUifi_param_4];
	add.u64 	%rd1, %SPL, 0;
	add.u64 	%rd2, %SPL, 0;
	add.u64 	%rd3, %SPL, 0;
	add.u64 	%rd4, %SPL, 0;
	add.u64 	%rd5, %SPL, 0;
	add.u64 	%rd6, %SPL, 0;
	mov.u32 	%r83, %ctaid.x;
	mov.u32 	%r84, %ntid.x;
	mov.u32 	%r85, %tid.x;
	mad.lo.s32 	%r1, %r83, %r84, %r85;
	setp.ge.s32 	%p2, %r1, %r82;
	@%p2 bra 	$L__BB2_51;
	cvta.to.global.u64 	%rd39, %rd31;
	mul.wide.s32 	%rd40, %r1, 20;
	add.s64 	%rd7, %rd39, %rd40;
	ld.global.f32 	%f1, [%rd7+4];
	setp.lt.s32 	%p3, %r81, 1;
	mov.f32 	%f219, 0f00000000;
	@%p3 bra 	$L__BB2_50;
	ld.global.f32 	%f2, [%rd7];
	ld.global.f32 	%f3, [%rd7+12];
	ld.global.f32 	%f45, [%rd7+8];
	ld.const.f32 	%f4, [DEG_TO_RAD];
	mul.f32 	%f46, %f1, %f4;
	mul.f32 	%f47, %f46, 0f3F22F983;
	cvt.rni.s32.f32 	%r87, %f47;
	cvt.rn.f32.s32 	%f48, %r87;
	fma.rn.f32 	%f49, %f48, 0fBFC90FDA, %f46;
	fma.rn.f32 	%f50, %f48, 0fB3A22168, %f49;
	fma.rn.f32 	%f51, %f48, 0fA7C234C5, %f50;
	abs.f32 	%f52, %f46;
	setp.ltu.f32 	%p4, %f52, 0f47CE4780;
	setp.eq.f32 	%p5, %f52, 0f7F800000;
	mov.b32 	%r2, %f46;
	shr.u32 	%r88, %r2, 23;
	and.b32  	%r89, %r88, 224;
	add.s32 	%r90, %r89, -128;
	shr.u32 	%r91, %r90, 5;
	and.b32  	%r3, %r88, 31;
	mul.wide.u32 	%rd41, %r91, 4;
	sub.s64 	%rd8, %rd4, %rd41;
	mov.f32 	%f219, 0f00000000;
	mul.rn.f32 	%f53, %f46, %f219;
	mul.f32 	%f5, %f45, %f45;
	or.pred  	%p1, %p4, %p5;
	selp.b32 	%r4, %r87, 0, %p4;
	selp.f32 	%f6, %f51, %f53, %p4;
	mov.b32 	%r221, 0;
	ld.const.f32 	%f200, [EARTH_RADIUS];
	mov.u64 	%rd97, __cudart_i2opi_f;
$L__BB2_3:
	ld.param.u64 	%rd106, [_Z15evaluateFitnessP13IndividualGPUPK10StationGPUifi_param_1];
	cvta.to.global.u64 	%rd42, %rd106;
	mul.wide.u32 	%rd43, %r221, 12;
	add.s64 	%rd9, %rd42, %rd43;
	ld.global.f32 	%f54, [%rd9];
	ld.global.f32 	%f55, [%rd9+4];
	sub.f32 	%f56, %f54, %f1;
	mul.f32 	%f57, %f56, %f4;
	sub.f32 	%f8, %f55, %f2;
	mul.f32 	%f9, %f54, %f4;
	mul.f32 	%f10, %f57, 0f3F000000;
	mul.f32 	%f58, %f10, 0f3F22F983;
	cvt.rni.s32.f32 	%r229, %f58;
	cvt.rn.f32.s32 	%f59, %r229;
	fma.rn.f32 	%f60, %f59, 0fBFC90FDA, %f10;
	fma.rn.f32 	%f61, %f59, 0fB3A22168, %f60;
	fma.rn.f32 	%f214, %f59, 0fA7C234C5, %f61;
	abs.f32 	%f12, %f10;
	setp.ltu.f32 	%p6, %f12, 0f47CE4780;
	mov.u32 	%r225, %r229;
	mov.f32 	%f213, %f214;
	@%p6 bra 	$L__BB2_11;
	setp.neu.f32 	%p7, %f12, 0f7F800000;
	@%p7 bra 	$L__BB2_6;
	mov.f32 	%f64, 0f00000000;
	mul.rn.f32 	%f213, %f10, %f64;
	mov.b32 	%r225, 0;
	bra.uni 	$L__BB2_11;
$L__BB2_6:
	mov.b32 	%r7, %f10;
	mov.b64 	%rd109, 0;
	mov.b32 	%r222, 0;
	mov.u64 	%rd107, __cudart_i2opi_f;
	mov.u64 	%rd108, %rd6;
$L__BB2_7:
	.pragma "nounroll";
	ld.global.nc.u32 	%r93, [%rd107];
	shl.b32 	%r94, %r7, 8;
	or.b32  	%r95, %r94, -2147483648;
	mad.wide.u32 	%rd46, %r93, %r95, %rd109;
	shr.u64 	%rd109, %rd46, 32;
	st.local.u32 	[%rd108], %rd46;
	add.s32 	%r222, %r222, 1;
	add.s64 	%rd108, %rd108, 4;
	add.s64 	%rd107, %rd107, 4;
	setp.ne.s32 	%p8, %r222, 6;
	@%p8 bra 	$L__BB2_7;
	shr.u32 	%r96, %r7, 23;
	st.local.u32 	[%rd6+24], %rd109;
	and.b32  	%r10, %r96, 31;
	and.b32  	%r97, %r96, 224;
	add.s32 	%r98, %r97, -128;
	shr.u32 	%r99, %r98, 5;
	mul.wide.u32 	%rd47, %r99, 4;
	sub.s64 	%rd16, %rd6, %rd47;
	ld.local.u32 	%r223, [%rd16+24];
	ld.local.u32 	%r224, [%rd16+20];
	setp.eq.s32 	%p9, %r10, 0;
	@%p9 bra 	$L__BB2_10;
	shf.l.wrap.b32 	%r223, %r224, %r223, %r10;
	ld.local.u32 	%r100, [%rd16+16];
	shf.l.wrap.b32 	%r224, %r100, %r224, %r10;
$L__BB2_10:
	shr.u32 	%r101, %r223, 30;
	shf.l.wrap.b32 	%r102, %r224, %r223, 2;
	shl.b32 	%r103, %r224, 2;
	shr.u32 	%r104, %r102, 31;
	add.s32 	%r105, %r104, %r101;
	neg.s32 	%r106, %r105;
	setp.lt.s32 	%p10, %r7, 0;
	selp.b32 	%r225, %r106, %r105, %p10;
	xor.b32  	%r107, %r102, %r7;
	shr.s32 	%r108, %r102, 31;
	xor.b32  	%r109, %r108, %r102;
	xor.b32  	%r110, %r108, %r103;
	cvt.u64.u32 	%rd48, %r109;
	shl.b64 	%rd49, %rd48, 32;
	cvt.u64.u32 	%rd50, %r110;
	or.b64  	%rd51, %rd49, %rd50;
	cvt.rn.f64.s64 	%fd1, %rd51;
	mul.f64 	%fd2, %fd1, 0d3BF921FB54442D19;
	cvt.rn.f32.f64 	%f62, %fd2;
	neg.f32 	%f63, %f62;
	setp.lt.s32 	%p11, %r107, 0;
	selp.f32 	%f213, %f63, %f62, %p11;
$L__BB2_11:
	mul.rn.f32 	%f65, %f213, %f213;
	and.b32  	%r112, %r225, 1;
	setp.eq.b32 	%p13, %r112, 1;
	selp.f32 	%f66, 0f3F800000, %f213, %p13;
	fma.rn.f32 	%f67, %f65, %f66, 0f00000000;
	fma.rn.f32 	%f68, %f65, 0f37CBAC00, 0fBAB607ED;
	selp.f32 	%f69, %f68, 0fB94D4153, %p13;
	selp.f32 	%f70, 0f3D2AAABB, 0f3C0885E4, %p13;
	fma.rn.f32 	%f71, %f69, %f65, %f70;
	selp.f32 	%f72, 0fBEFFFFFF, 0fBE2AAAA8, %p13;
	fma.rn.f32 	%f73, %f71, %f65, %f72;
	fma.rn.f32 	%f74, %f73, %f67, %f66;
	and.b32  	%r113, %r225, 2;
	setp.eq.s32 	%p14, %r113, 0;
	mov.f32 	%f75, 0f00000000;
	sub.f32 	%f76, %f75, %f74;
	selp.f32 	%f16, %f74, %f76, %p14;
	@%p6 bra 	$L__BB2_19;
	setp.neu.f32 	%p15, %f12, 0f7F800000;
	@%p15 bra 	$L__BB2_14;
	mov.f32 	%f79, 0f00000000;
	mul.rn.f32 	%f214, %f10, %f79;
	mov.b32 	%r229, 0;
	bra.uni 	$L__BB2_19;
$L__BB2_14:
	mov.b32 	%r19, %f10;
	mov.b64 	%rd110, 0;
	mov.b32 	%r226, 0;
$L__BB2_15:
	.pragma "nounroll";
	mul.wide.u32 	%rd53, %r226, 4;
	mov.u64 	%rd54, __cudart_i2opi_f;
	add.s64 	%rd55, %rd54, %rd53;
	ld.global.nc.u32 	%r115, [%rd55];
	shl.b32 	%r116, %r19, 8;
	or.b32  	%r117, %r116, -2147483648;
	mad.wide.u32 	%rd56, %r115, %r117, %rd110;
	shr.u64 	%rd110, %rd56, 32;
	add.s64 	%rd57, %rd5, %rd53;
	st.local.u32 	[%rd57], %rd56;
	add.s32 	%r226, %r226, 1;
	setp.ne.s32 	%p16, %r226, 6;
	@%p16 bra 	$L__BB2_15;
	shr.u32 	%r118, %r19, 23;
	st.local.u32 	[%rd5+24], %rd110;
	and.b32  	%r22, %r118, 31;
	and.b32  	%r119, %r118, 224;
	add.s32 	%r120, %r119, -128;
	shr.u32 	%r121, %r120, 5;
	mul.wide.u32 	%rd58, %r121, 4;
	sub.s64 	%rd19, %rd5, %rd58;
	ld.local.u32 	%r227, [%rd19+24];
	ld.local.u32 	%r228, [%rd19+20];
	setp.eq.s32 	%p17, %r22, 0;
	@%p17 bra 	$L__BB2_18;
	shf.l.wrap.b32 	%r227, %r228, %r227, %r22;
	ld.local.u32 	%r122, [%rd19+16];
	shf.l.wrap.b32 	%r228, %r122, %r228, %r22;
$L__BB2_18:
	shr.u32 	%r123, %r227, 30;
	shf.l.wrap.b32 	%r124, %r228, %r227, 2;
	shl.b32 	%r125, %r228, 2;
	shr.u32 	%r126, %r124, 31;
	add.s32 	%r127, %r126, %r123;
	neg.s32 	%r128, %r127;
	setp.lt.s32 	%p18, %r19, 0;
	selp.b32 	%r229, %r128, %r127, %p18;
	xor.b32  	%r129, %r124, %r19;
	shr.s32 	%r130, %r124, 31;
	xor.b32  	%r131, %r130, %r124;
	xor.b32  	%r132, %r130, %r125;
	cvt.u64.u32 	%rd59, %r131;
	shl.b64 	%rd60, %rd59, 32;
	cvt.u64.u32 	%rd61, %r132;
	or.b64  	%rd62, %rd60, %rd61;
	cvt.rn.f64.s64 	%fd3, %rd62;
	mul.f64 	%fd4, %fd3, 0d3BF921FB54442D19;
	cvt.rn.f32.f64 	%f77, %fd4;
	neg.f32 	%f78, %f77;
	setp.lt.s32 	%p19, %r129, 0;
	selp.f32 	%f214, %f78, %f77, %p19;
$L__BB2_19:
	mul.rn.f32 	%f80, %f214, %f214;
	and.b32  	%r134, %r229, 1;
	setp.eq.b32 	%p20, %r134, 1;
	selp.f32 	%f81, 0f3F800000, %f214, %p20;
	fma.rn.f32 	%f82, %f80, %f81, 0f00000000;
	fma.rn.f32 	%f83, %f80, 0f37CBAC00, 0fBAB607ED;
	selp.f32 	%f84, %f83, 0fB94D4153, %p20;
	selp.f32 	%f85, 0f3D2AAABB, 0f3C0885E4, %p20;
	fma.rn.f32 	%f86, %f84, %f80, %f85;
	selp.f32 	%f87, 0fBEFFFFFF, 0fBE2AAAA8, %p20;
	fma.rn.f32 	%f88, %f86, %f80, %f87;
	fma.rn.f32 	%f89, %f88, %f82, %f81;
	and.b32  	%r135, %r229, 2;
	setp.eq.s32 	%p21, %r135, 0;
	mov.f32 	%f90, 0f00000000;
	sub.f32 	%f91, %f90, %f89;
	selp.f32 	%f92, %f89, %f91, %p21;
	mul.f32 	%f20, %f16, %f92;
	mov.u32 	%r233, %r4;
	mov.f32 	%f215, %f6;
	@%p1 bra 	$L__BB2_25;
	mov.b64 	%rd111, 0;
	mov.b32 	%r230, 0;
$L__BB2_21:
	.pragma "nounroll";
	mul.wide.u32 	%rd64, %r230, 4;
	mov.u64 	%rd65, __cudart_i2opi_f;
	add.s64 	%rd66, %rd65, %rd64;
	ld.global.nc.u32 	%r137, [%rd66];
	shl.b32 	%r138, %r2, 8;
	or.b32  	%r139, %r138, -2147483648;
	mad.wide.u32 	%rd67, %r137, %r139, %rd111;
	shr.u64 	%rd111, %rd67, 32;
	add.s64 	%rd68, %rd4, %rd64;
	st.local.u32 	[%rd68], %rd67;
	add.s32 	%r230, %r230, 1;
	setp.ne.s32 	%p22, %r230, 6;
	@%p22 bra 	$L__BB2_21;
	setp.eq.s32 	%p23, %r3, 0;
	st.local.u32 	[%rd4+24], %rd111;
	ld.local.u32 	%r231, [%rd8+24];
	ld.local.u32 	%r232, [%rd8+20];
	@%p23 bra 	$L__BB2_24;
	shf.l.wrap.b32 	%r231, %r232, %r231, %r3;
	ld.local.u32 	%r140, [%rd8+16];
	shf.l.wrap.b32 	%r232, %r140, %r232, %r3;
$L__BB2_24:
	setp.lt.s32 	%p24, %r2, 0;
	shr.u32 	%r141, %r231, 30;
	shf.l.wrap.b32 	%r142, %r232, %r231, 2;
	shl.b32 	%r143, %r232, 2;
	shr.u32 	%r144, %r142, 31;
	add.s32 	%r145, %r144, %r141;
	neg.s32 	%r146, %r145;
	selp.b32 	%r233, %r146, %r145, %p24;
	xor.b32  	%r147, %r142, %r2;
	shr.s32 	%r148, %r142, 31;
	xor.b32  	%r149, %r148, %r142;
	xor.b32  	%r150, %r148, %r143;
	cvt.u64.u32 	%rd69, %r149;
	shl.b64 	%rd70, %rd69, 32;
	cvt.u64.u32 	%rd71, %r150;
	or.b64  	%rd72, %rd70, %rd71;
	cvt.rn.f64.s64 	%fd5, %rd72;
	mul.f64 	%fd6, %fd5, 0d3BF921FB54442D19;
	cvt.rn.f32.f64 	%f93, %fd6;
	neg.f32 	%f94, %f93;
	setp.lt.s32 	%p25, %r147, 0;
	selp.f32 	%f215, %f94, %f93, %p25;
$L__BB2_25:
	add.s32 	%r151, %r233, 1;
	mul.rn.f32 	%f95, %f215, %f215;
	and.b32  	%r152, %r233, 1;
	setp.eq.b32 	%p26, %r152, 1;
	selp.f32 	%f96, %f215, 0f3F800000, %p26;
	fma.rn.f32 	%f97, %f95, %f96, 0f00000000;
	fma.rn.f32 	%f98, %f95, 0f37CBAC00, 0fBAB607ED;
	selp.f32 	%f99, 0fB94D4153, %f98, %p26;
	selp.f32 	%f100, 0f3C0885E4, 0f3D2AAABB, %p26;
	fma.rn.f32 	%f101, %f99, %f95, %f100;
	selp.f32 	%f102, 0fBE2AAAA8, 0fBEFFFFFF, %p26;
	fma.rn.f32 	%f103, %f101, %f95, %f102;
	fma.rn.f32 	%f104, %f103, %f97, %f96;
	and.b32  	%r153, %r151, 2;
	setp.eq.s32 	%p27, %r153, 0;
	mov.f32 	%f105, 0f00000000;
	sub.f32 	%f106, %f105, %f104;
	selp.f32 	%f23, %f104, %f106, %p27;
	mul.f32 	%f107, %f9, 0f3F22F983;
	cvt.rni.s32.f32 	%r237, %f107;
	cvt.rn.f32.s32 	%f108, %r237;
	fma.rn.f32 	%f109, %f108, 0fBFC90FDA, %f9;
	fma.rn.f32 	%f110, %f108, 0fB3A22168, %f109;
	fma.rn.f32 	%f216, %f108, 0fA7C234C5, %f110;
	abs.f32 	%f25, %f9;
	setp.ltu.f32 	%p28, %f25, 0f47CE4780;
	@%p28 bra 	$L__BB2_33;
	setp.neu.f32 	%p29, %f25, 0f7F800000;
	@%p29 bra 	$L__BB2_28;
	mov.f32 	%f113, 0f00000000;
	mul.rn.f32 	%f216, %f9, %f113;
	mov.b32 	%r237, 0;
	bra.uni 	$L__BB2_33;
$L__BB2_28:
	mov.b32 	%r42, %f9;
	mov.b64 	%rd112, 0;
	mov.b32 	%r234, 0;
$L__BB2_29:
	.pragma "nounroll";
	mul.wide.u32 	%rd74, %r234, 4;
	mov.u64 	%rd75, __cudart_i2opi_f;
	add.s64 	%rd76, %rd75, %rd74;
	ld.global.nc.u32 	%r155, [%rd76];
	shl.b32 	%r156, %r42, 8;
	or.b32  	%r157, %r156, -2147483648;
	mad.wide.u32 	%rd77, %r155, %r157, %rd112;
	shr.u64 	%rd112, %rd77, 32;
	add.s64 	%rd78, %rd3, %rd74;
	st.local.u32 	[%rd78], %rd77;
	add.s32 	%r234, %r234, 1;
	setp.ne.s32 	%p30, %r234, 6;
	@%p30 bra 	$L__BB2_29;
	shr.u32 	%r158, %r42, 23;
	st.local.u32 	[%rd3+24], %rd112;
	and.b32  	%r45, %r158, 31;
	and.b32  	%r159, %r158, 224;
	add.s32 	%r160, %r159, -128;
	shr.u32 	%r161, %r160, 5;
	mul.wide.u32 	%rd79, %r161, 4;
	sub.s64 	%rd24, %rd3, %rd79;
	ld.local.u32 	%r235, [%rd24+24];
	ld.local.u32 	%r236, [%rd24+20];
	setp.eq.s32 	%p31, %r45, 0;
	@%p31 bra 	$L__BB2_32;
	shf.l.wrap.b32 	%r235, %r236, %r235, %r45;
	ld.local.u32 	%r162, [%rd24+16];
	shf.l.wrap.b32 	%r236, %r162, %r236, %r45;
$L__BB2_32:
	shr.u32 	%r163, %r235, 30;
	shf.l.wrap.b32 	%r164, %r236, %r235, 2;
	shl.b32 	%r165, %r236, 2;
	shr.u32 	%r166, %r164, 31;
	add.s32 	%r167, %r166, %r163;
	neg.s32 	%r168, %r167;
	setp.lt.s32 	%p32, %r42, 0;
	selp.b32 	%r237, %r168, %r167, %p32;
	xor.b32  	%r169, %r164, %r42;
	shr.s32 	%r170, %r164, 31;
	xor.b32  	%r171, %r170, %r164;
	xor.b32  	%r172, %r170, %r165;
	cvt.u64.u32 	%rd80, %r171;
	shl.b64 	%rd81, %rd80, 32;
	cvt.u64.u32 	%rd82, %r172;
	or.b64  	%rd83, %rd81, %rd82;
	cvt.rn.f64.s64 	%fd7, %rd83;
	mul.f64 	%fd8, %fd7, 0d3BF921FB54442D19;
	cvt.rn.f32.f64 	%f111, %fd8;
	neg.f32 	%f112, %f111;
	setp.lt.s32 	%p33, %r169, 0;
	selp.f32 	%f216, %f112, %f111, %p33;
$L__BB2_33:
	add.s32 	%r174, %r237, 1;
	mul.rn.f32 	%f114, %f216, %f216;
	and.b32  	%r175, %r237, 1;
	setp.eq.b32 	%p34, %r175, 1;
	selp.f32 	%f115, %f216, 0f3F800000, %p34;
	fma.rn.f32 	%f116, %f114, %f115, 0f00000000;
	fma.rn.f32 	%f117, %f114, 0f37CBAC00, 0fBAB607ED;
	selp.f32 	%f118, 0fB94D4153, %f117, %p34;
	selp.f32 	%f119, 0f3C0885E4, 0f3D2AAABB, %p34;
	fma.rn.f32 	%f120, %f118, %f114, %f119;
	selp.f32 	%f121, 0fBE2AAAA8, 0fBEFFFFFF, %p34;
	fma.rn.f32 	%f122, %f120, %f114, %f121;
	fma.rn.f32 	%f123, %f122, %f116, %f115;
	and.b32  	%r176, %r174, 2;
	setp.eq.s32 	%p35, %r176, 0;
	mov.f32 	%f124, 0f00000000;
	sub.f32 	%f125, %f124, %f123;
	selp.f32 	%f126, %f123, %f125, %p35;
	mul.f32 	%f29, %f23, %f126;
	mul.f32 	%f127, %f8, %f4;
	mul.f32 	%f30, %f127, 0f3F000000;
	mul.f32 	%f128, %f30, 0f3F22F983;
	cvt.rni.s32.f32 	%r245, %f128;
	cvt.rn.f32.s32 	%f129, %r245;
	fma.rn.f32 	%f130, %f129, 0fBFC90FDA, %f30;
	fma.rn.f32 	%f131, %f129, 0fB3A22168, %f130;
	fma.rn.f32 	%f218, %f129, 0fA7C234C5, %f131;
	abs.f32 	%f32, %f30;
	setp.ltu.f32 	%p36, %f32, 0f47CE4780;
	mov.u32 	%r241, %r245;
	mov.f32 	%f217, %f218;
	@%p36 bra 	$L__BB2_41;
	setp.neu.f32 	%p37, %f32, 0f7F800000;
	@%p37 bra 	$L__BB2_36;
	mov.f32 	%f134, 0f00000000;
	mul.rn.f32 	%f217, %f30, %f134;
	mov.b32 	%r241, 0;
	bra.uni 	$L__BB2_41;
$L__BB2_36:
	mov.b32 	%r55, %f30;
	mov.b64 	%rd113, 0;
	mov.b32 	%r238, 0;
$L__BB2_37:
	.pragma "nounroll";
	mul.wide.u32 	%rd85, %r238, 4;
	mov.u64 	%rd86, __cudart_i2opi_f;
	add.s64 	%rd87, %rd86, %rd85;
	ld.global.nc.u32 	%r178, [%rd87];
	shl.b32 	%r179, %r55, 8;
	or.b32  	%r180, %r179, -2147483648;
	mad.wide.u32 	%rd88, %r178, %r180, %rd113;
	shr.u64 	%rd113, %rd88, 32;
	add.s64 	%rd89, %rd2, %rd85;
	st.local.u32 	[%rd89], %rd88;
	add.s32 	%r238, %r238, 1;
	setp.ne.s32 	%p38, %r238, 6;
	@%p38 bra 	$L__BB2_37;
	shr.u32 	%r181, %r55, 23;
	st.local.u32 	[%rd2+24], %rd113;
	and.b32  	%r58, %r181, 31;
	and.b32  	%r182, %r181, 224;
	add.s32 	%r183, %r182, -128;
	shr.u32 	%r184, %r183, 5;
	mul.wide.u32 	%rd90, %r184, 4;
	sub.s64 	%rd27, %rd2, %rd90;
	ld.local.u32 	%r239, [%rd27+24];
	ld.local.u32 	%r240, [%rd27+20];
	setp.eq.s32 	%p39, %r58, 0;
	@%p39 bra 	$L__BB2_40;
	shf.l.wrap.b32 	%r239, %r240, %r239, %r58;
	ld.local.u32 	%r185, [%rd27+16];
	shf.l.wrap.b32 	%r240, %r185, %r240, %r58;
$L__BB2_40:
	shr.u32 	%r186, %r239, 30;
	shf.l.wrap.b32 	%r187, %r240, %r239, 2;
	shl.b32 	%r188, %r240, 2;
	shr.u32 	%r189, %r187, 31;
	add.s32 	%r190, %r189, %r186;
	neg.s32 	%r191, %r190;
	setp.lt.s32 	%p40, %r55, 0;
	selp.b32 	%r241, %r191, %r190, %p40;
	xor.b32  	%r192, %r187, %r55;
	shr.s32 	%r193, %r187, 31;
	xor.b32  	%r194, %r193, %r187;
	xor.b32  	%r195, %r193, %r188;
	cvt.u64.u32 	%rd91, %r194;
	shl.b64 	%rd92, %rd91, 32;
	cvt.u64.u32 	%rd93, %r195;
	or.b64  	%rd94, %rd92, %rd93;
	cvt.rn.f64.s64 	%fd9, %rd94;
	mul.f64 	%fd10, %fd9, 0d3BF921FB54442D19;
	cvt.rn.f32.f64 	%f132, %fd10;
	neg.f32 	%f133, %f132;
	setp.lt.s32 	%p41, %r192, 0;
	selp.f32 	%f217, %f133, %f132, %p41;
$L__BB2_41:
	mul.rn.f32 	%f135, %f217, %f217;
	and.b32  	%r197, %r241, 1;
	setp.eq.b32 	%p43, %r197, 1;
	selp.f32 	%f136, 0f3F800000, %f217, %p43;
	fma.rn.f32 	%f137, %f135, %f136, 0f00000000;
	fma.rn.f32 	%f138, %f135, 0f37CBAC00, 0fBAB607ED;
	selp.f32 	%f139, %f138, 0fB94D4153, %p43;
	selp.f32 	%f140, 0f3D2AAABB, 0f3C0885E4, %p43;
	fma.rn.f32 	%f141, %f139, %f135, %f140;
	selp.f32 	%f142, 0fBEFFFFFF, 0fBE2AAAA8, %p43;
	fma.rn.f32 	%f143, %f141, %f135, %f142;
	fma.rn.f32 	%f144, %f143, %f137, %f136;
	and.b32  	%r198, %r241, 2;
	setp.eq.s32 	%p44, %r198, 0;
	mov.f32 	%f145, 0f00000000;
	sub.f32 	%f146, %f145, %f144;
	selp.f32 	%f147, %f144, %f146, %p44;
	mul.f32 	%f36, %f29, %f147;
	@%p36 bra 	$L__BB2_49;
	setp.neu.f32 	%p45, %f32, 0f7F800000;
	@%p45 bra 	$L__BB2_44;
	mov.f32 	%f150, 0f00000000;
	mul.rn.f32 	%f218, %f30, %f150;
	mov.b32 	%r245, 0;
	bra.uni 	$L__BB2_49;
$L__BB2_44:
	mov.b32 	%r67, %f30;
	shl.b32 	%r200, %r67, 8;
	or.b32  	%r68, %r200, -2147483648;
	mov.b64 	%rd114, 0;
	mov.b32 	%r242, 0;
$L__BB2_45:
	.pragma "nounroll";
	mul.wide.u32 	%rd96, %r242, 4;
	add.s64 	%rd98, %rd97, %rd96;
	ld.global.nc.u32 	%r201, [%rd98];
	mad.wide.u32 	%rd99, %r201, %r68, %rd114;
	shr.u64 	%rd114, %rd99, 32;
	add.s64 	%rd100, %rd1, %rd96;
	st.local.u32 	[%rd100], %rd99;
	add.s32 	%r242, %r242, 1;
	setp.ne.s32 	%p46, %r242, 6;
	@%p46 bra 	$L__BB2_45;
	shr.u32 	%r202, %r67, 23;
	st.local.u32 	[%rd1+24], %rd114;
	and.b32  	%r71, %r202, 31;
	and.b32  	%r203, %r202, 224;
	add.s32 	%r204, %r203, -128;
	shr.u32 	%r205, %r204, 5;
	mul.wide.u32 	%rd101, %r205, 4;
	sub.s64 	%rd30, %rd1, %rd101;
	ld.local.u32 	%r243, [%rd30+24];
	ld.local.u32 	%r244, [%rd30+20];
	setp.eq.s32 	%p47, %r71, 0;
	@%p47 bra 	$L__BB2_48;
	shf.l.wrap.b32 	%r243, %r244, %r243, %r71;
	ld.local.u32 	%r206, [%rd30+16];
	shf.l.wrap.b32 	%r244, %r206, %r244, %r71;
$L__BB2_48:
	shr.u32 	%r207, %r243, 30;
	shf.l.wrap.b32 	%r208, %r244, %r243, 2;
	shl.b32 	%r209, %r244, 2;
	shr.u32 	%r210, %r208, 31;
	add.s32 	%r211, %r210, %r207;
	neg.s32 	%r212, %r211;
	setp.lt.s32 	%p48, %r67, 0;
	selp.b32 	%r245, %r212, %r211, %p48;
	xor.b32  	%r213, %r208, %r67;
	shr.s32 	%r214, %r208, 31;
	xor.b32  	%r215, %r214, %r208;
	xor.b32  	%r216, %r214, %r209;
	cvt.u64.u32 	%rd102, %r215;
	shl.b64 	%rd103, %rd102, 32;
	cvt.u64.u32 	%rd104, %r216;
	or.b64  	%rd105, %rd103, %rd104;
	cvt.rn.f64.s64 	%fd11, %rd105;
	mul.f64 	%fd12, %fd11, 0d3BF921FB54442D19;
	cvt.rn.f32.f64 	%f148, %fd12;
	neg.f32 	%f149, %f148;
	setp.lt.s32 	%p49, %r213, 0;
	selp.f32 	%f218, %f149, %f148, %p49;
$L__BB2_49:
	ld.param.f32 	%f211, [_Z15evaluateFitnessP13IndividualGPUPK10StationGPUifi_param_3];
	mul.rn.f32 	%f151, %f218, %f218;
	and.b32  	%r218, %r245, 1;
	setp.eq.b32 	%p50, %r218, 1;
	selp.f32 	%f152, 0f3F800000, %f218, %p50;
	fma.rn.f32 	%f153, %f151, %f152, 0f00000000;
	fma.rn.f32 	%f154, %f151, 0f37CBAC00, 0fBAB607ED;
	selp.f32 	%f155, %f154, 0fB94D4153, %p50;
	selp.f32 	%f156, 0f3D2AAABB, 0f3C0885E4, %p50;
	fma.rn.f32 	%f157, %f155, %f151, %f156;
	selp.f32 	%f158, 0fBEFFFFFF, 0fBE2AAAA8, %p50;
	fma.rn.f32 	%f159, %f157, %f151, %f158;
	fma.rn.f32 	%f160, %f159, %f153, %f152;
	and.b32  	%r219, %r245, 2;
	setp.eq.s32 	%p51, %r219, 0;
	mov.f32 	%f161, 0f00000000;
	sub.f32 	%f162, %f161, %f160;
	selp.f32 	%f163, %f160, %f162, %p51;
	fma.rn.f32 	%f164, %f36, %f163, %f20;
	sqrt.rn.f32 	%f165, %f164;
	mov.f32 	%f166, 0f3F800000;
	sub.f32 	%f167, %f166, %f164;
	sqrt.rn.f32 	%f168, %f167;
	abs.f32 	%f169, %f168;
	abs.f32 	%f170, %f165;
	setp.gt.f32 	%p52, %f170, %f169;
	selp.f32 	%f171, %f170, %f169, %p52;
	selp.f32 	%f172, %f169, %f170, %p52;
	div.rn.f32 	%f173, %f172, %f171;
	mul.f32 	%f174, %f173, %f173;
	fma.rn.f32 	%f175, %f174, 0f3B33710B, 0fBC807748;
	fma.rn.f32 	%f176, %f175, %f174, 0f3D2CDAB2;
	fma.rn.f32 	%f177, %f176, %f174, 0fBD992D10;
	fma.rn.f32 	%f178, %f177, %f174, 0f3DD9EA6C;
	fma.rn.f32 	%f179, %f178, %f174, 0fBE117CB1;
	fma.rn.f32 	%f180, %f179, %f174, 0f3E4CBCE0;
	fma.rn.f32 	%f181, %f180, %f174, 0fBEAAAA7D;
	mul.f32 	%f182, %f174, %f181;
	fma.rn.f32 	%f183, %f182, %f173, %f173;
	neg.f32 	%f184, %f183;
	fma.rn.f32 	%f185, 0f3F6EE581, 0f3FD774EB, %f184;
	selp.f32 	%f186, %f185, %f183, %p52;
	selp.f32 	%f187, 0f3F6EE581, 0f3FEEE581, %p52;
	selp.f32 	%f188, %f183, %f184, %p52;
	mov.b32 	%r220, %f168;
	fma.rn.f32 	%f189, %f187, 0f3FD774EB, %f188;
	setp.lt.s32 	%p53, %r220, 0;
	selp.f32 	%f190, %f189, %f186, %p53;
	add.f32 	%f191, %f170, %f169;
	setp.eq.f32 	%p54, %f171, 0f00000000;
	selp.f32 	%f192, 0f40490FDB, 0f00000000, %p53;
	setp.eq.f32 	%p55, %f169, %f170;
	selp.f32 	%f193, 0f4016CBE4, 0f3F490FDB, %p53;
	selp.f32 	%f194, %f193, %f190, %p55;
	selp.f32 	%f195, %f192, %f194, %p54;
	abs.f32 	%f196, %f191;
	setp.nan.f32 	%p56, %f196, %f196;
	copysign.f32 	%f197, %f165, %f195;
	selp.f32 	%f198, %f191, %f197, %p56;
	add.f32 	%f199, %f198, %f198;
	mul.f32 	%f201, %f200, %f199;
	fma.rn.f32 	%f202, %f201, %f201, %f5;
	sqrt.rn.f32 	%f203, %f202;
	div.rn.f32 	%f204, %f203, %f211;
	add.f32 	%f205, %f3, %f204;
	ld.global.f32 	%f206, [%rd9+8];
	sub.f32 	%f207, %f206, %f205;
	fma.rn.f32 	%f219, %f207, %f207, %f219;
	add.s32 	%r221, %r221, 1;
	setp.ne.s32 	%p57, %r221, %r81;
	@%p57 bra 	$L__BB2_3;
$L__BB2_50:
	cvt.rn.f32.s32 	%f208, %r81;
	div.rn.f32 	%f209, %f219, %f208;
	sqrt.rn.f32 	%f210, %f209;
	st.global.f32 	[%rd7+16], %f210;
$L__BB2_51:
	ret;

}
	// .globl	_Z20steadyStateIterationP13IndividualGPUPK10StationGPUifffffffffiP17curandStateXORWOWii
.visible .entry _Z20steadyStateIterationP13IndividualGPUPK10StationGPUifffffffffiP17curandStateXORWOWii(
	.param .u64 .ptr .align 1 _Z20steadyStateIterationP13IndividualGPUPK10StationGPUifffffffffiP17curandStateXORWOWii_param_0,
	.param .u64 .ptr .align 1 _Z20steadyStateIterationP13IndividualGPUPK10StationGPUifffffffffiP17curandStateXORWOWii_param_1,
	.param .u32 _Z20steadyStateIterationP13IndividualGPUPK10StationGPUifffffffffiP17curandStateXORWOWii_param_2,
	.param .f32 _Z20steadyStateIterationP13IndividualGPUPK10StationGPUifffffffffiP17curandStateXORWOWii_param_3,
	.param .f32 _Z20steadyStateIterationP13IndividualGPUPK10StationGPUifffffffffiP17curandStateXORWOWii_param_4,
	.param .f32 _Z20steadyStateIterationP13IndividualGPUPK10StationGPUifffffffffiP17curandStateXORWOWii_param_5,
	.param .f32 _Z20steadyStateIterationP13IndividualGPUPK10StationGPUifffffffffiP17curandStateXORWOWii_param_6,
	.param .f32 _Z20steadyStateIterationP13IndividualGPUPK10StationGPUifffffffffiP17curandStateXORWOWii_param_7,
	.param .f32 _Z20steadyStateIterationP13IndividualGPUPK10StationGPUifffffffffiP17curandStateXORWOWii_param_8,
	.param .f32 _Z20steadyStateIterationP13IndividualGPUPK10StationGPUifffffffffiP17curandStateXORWOWii_param_9,
	.param .f32 _Z20steadyStateIterationP13IndividualGPUPK10StationGPUifffffffffiP17curandStateXORWOWii_param_10,
	.param .f32 _Z20steadyStateIterationP13IndividualGPUPK10StationGPUifffffffffiP17curandStateXORWOWii_param_11,
	.param .u32 _Z20steadyStateIterationP13IndividualGPUPK10StationGPUifffffffffiP17curandStateXORWOWii_param_12,
	.param .u64 .ptr .align 1 _Z20steadyStateIterationP13IndividualGPUPK10StationGPUifffffffffiP17curandStateXORWOWii_param_13,
	.param .u32 _Z20steadyStateIterationP13IndividualGPUPK10StationGPUifffffffffiP17curandStateXORWOWii_param_14,
	.param .u32 _Z20steadyStateIterationP13IndividualGPUPK10StationGPUifffffffffiP17curandStateXORWOWii_param_15
)
{
	.local .align 4 .b8 	__local_depot3[28];
	.reg .b64 	%SP;
	.reg .b64 	%SPL;
	.reg .pred 	%p<184>;
	.reg .b32 	%r<1148>;
	.reg .b32 	%f<813>;
	.reg .b64 	%rd<206>;
	.reg .b64 	%fd<14>;

	mov.u64 	%SPL, __local_depot3;
	ld.param.u64 	%rd44, [_Z20steadyStateIterationP13IndividualGPUPK10StationGPUifffffffffiP17curandStateXORWOWii_param_0];
	ld.param.u64 	%rd42, [_Z20steadyStateIterationP13IndividualGPUPK10StationGPUifffffffffiP17curandStateXORWOWii_param_1];
	ld.param.u32 	%r336, [_Z20steadyStateIterationP13IndividualGPUPK10StationGPUifffffffffiP17curandStateXORWOWii_param_2];
	ld.param.f32 	%f129, [_Z20steadyStateIterationP13IndividualGPUPK10StationGPUifffffffffiP17curandStateXORWOWii_param_4];
	ld.param.f32 	%f130, [_Z20steadyStateIterationP13IndividualGPUPK10StationGPUifffffffffiP17curandStateXORWOWii_param_5];
	ld.param.f32 	%f131, [_Z20steadyStateIterationP13IndividualGPUPK10StationGPUifffffffffiP17curandStateXORWOWii_param_6];
	ld.param.f32 	%f132, [_Z20steadyStateIterationP13IndividualGPUPK10StationGPUifffffffffiP17curandStateXORWOWii_param_7];
	ld.param.f32 	%f133, [_Z20steadyStateIterationP13IndividualGPUPK10StationGPUifffffffffiP17curandStateXORWOWii_param_8];
	ld.param.f32 	%f134, [_Z20steadyStateIterationP13IndividualGPUPK10StationGPUifffffffffiP17curandStateXORWOWii_param_9];
	ld.param.f32 	%f135, [_Z20steadyStateIterationP13IndividualGPUPK10StationGPUifffffffffiP17curandStateXORWOWii_param_10];
	ld.param.f32 	%f136, [_Z20steadyStateIterationP13IndividualGPUPK10StationGPUifffffffffiP17curandStateXORWOWii_param_11];
	ld.param.u32 	%r337, [_Z20steadyStateIterationP13IndividualGPUPK10StationGPUifffffffffiP17curandStateXORWOWii_param_12];
	ld.param.u64 	%rd43, [_Z20steadyStateIterationP13IndividualGPUPK10StationGPUifffffffffiP17curandStateXORWOWii_param_13];
	ld.param.u32 	%r338, [_Z20steadyStateIterationP13IndividualGPUPK10StationGPUifffffffffiP17curandStateXORWOWii_param_14];
	ld.param.u32 	%r339, [_Z20steadyStateIterationP13IndividualGPUPK10StationGPUifffffffffiP17curandStateXORWOWii_param_15];
	cvta.to.global.u64 	%rd1, %rd44;
	add.u64 	%rd2, %SPL, 0;
	add.u64 	%rd3, %SPL, 0;
	add.u64 	%rd4, %SPL, 0;
	add.u64 	%rd5, %SPL, 0;
	add.u64 	%rd6, %SPL, 0;
	add.u64 	%rd7, %SPL, 0;
	mov.u32 	%r340, %ctaid.x;
	mov.u32 	%r341, %ntid.x;
	mov.u32 	%r342, %tid.x;
	mad.lo.s32 	%r1, %r340, %r341, %r342;
	setp.ge.s32 	%p2, %r1, %r339;
	@%p2 bra 	$L__BB3_123;
	cvta.to.global.u64 	%rd51, %rd43;
	mul.wide.s32 	%rd52, %r1, 48;
	add.s64 	%rd8, %rd51, %rd52;
	ld.global.v2.u32 	{%r2, %r343}, [%rd8];
	ld.global.v2.u32 	{%r1017, %r1067}, [%rd8+8];
	ld.global.v2.u32 	{%r1066, %r1065}, [%rd8+16];
	ld.global.v2.u32 	{%r1101, %r8}, [%rd8+24];
	ld.global.f32 	%f784, [%rd8+32];
	ld.global.f64 	%fd1, [%rd8+40];
	shr.u32 	%r344, %r343, 2;
	xor.b32  	%r345, %r344, %r343;
	shl.b32 	%r346, %r1065, 4;
	shl.b32 	%r347, %r345, 1;
	xor.b32  	%r348, %r346, %r347;
	xor.b32  	%r349, %r348, %r1065;
	xor.b32  	%r1064, %r349, %r345;
	add.s32 	%r1018, %r2, 362437;
	add.s32 	%r350, %r1064, %r1018;
	cvt.rn.f32.u32 	%f137, %r350;
	fma.rn.f32 	%f138, %f137, 0f2F800000, 0f2F000000;
	cvt.rn.f32.s32 	%f2, %r338;
	mul.f32 	%f139, %f138, %f2;
	cvt.rzi.s32.f32 	%r1019, %f139;
	setp.lt.s32 	%p3, %r337, 2;
	@%p3 bra 	$L__BB3_15;
	mul.wide.s32 	%rd53, %r1019, 20;
	add.s64 	%rd54, %rd1, %rd53;
	ld.global.f32 	%f771, [%rd54+16];
	add.s32 	%r13, %r337, -1;
	add.s32 	%r352, %r337, -2;
	and.b32  	%r14, %r13, 7;
	setp.lt.u32 	%p4, %r352, 7;
	mov.u32 	%r985, %r1018;
	mov.u32 	%r983, %r1064;
	@%p4 bra 	$L__BB3_5;
	and.b32  	%r15, %r13, -8;
	mov.b32 	%r977, 0;
	mov.u32 	%r985, %r1018;
	mov.u32 	%r983, %r1064;
$L__BB3_4:
	.pragma "nounroll";
	shr.u32 	%r354, %r1017, 2;
	xor.b32  	%r355, %r354, %r1017;
	shl.b32 	%r356, %r983, 4;
	shl.b32 	%r357, %r355, 1;
	xor.b32  	%r358, %r356, %r357;
	xor.b32  	%r359, %r358, %r983;
	xor.b32  	%r360, %r359, %r355;
	add.s32 	%r361, %r985, %r360;
	add.s32 	%r362, %r361, 362437;
	cvt.rn.f32.u32 	%f140, %r362;
	fma.rn.f32 	%f141, %f140, 0f2F800000, 0f2F000000;
	mul.f32 	%f142, %f141, %f2;
	cvt.rzi.s32.f32 	%r363, %f142;
	mul.wide.s32 	%rd55, %r363, 20;
	add.s64 	%rd56, %rd1, %rd55;
	ld.global.f32 	%f143, [%rd56+16];
	setp.lt.f32 	%p5, %f143, %f771;
	selp.b32 	%r364, %r363, %r1019, %p5;
	selp.f32 	%f144, %f143, %f771, %p5;
	shr.u32 	%r365, %r1067, 2;
	xor.b32  	%r366, %r365, %r1067;
	shl.b32 	%r367, %r360, 4;
	shl.b32 	%r368, %r366, 1;
	xor.b32  	%r369, %r367, %r368;
	xor.b32  	%r370, %r369, %r360;
	xor.b32  	%r371, %r370, %r366;
	add.s32 	%r372, %r985, %r371;
	add.s32 	%r373, %r372, 724874;
	cvt.rn.f32.u32 	%f145, %r373;
	fma.rn.f32 	%f146, %f145, 0f2F800000, 0f2F000000;
	mul.f32 	%f147, %f146, %f2;
	cvt.rzi.s32.f32 	%r374, %f147;
	mul.wide.s32 	%rd57, %r374, 20;
	add.s64 	%rd58, %rd1, %rd57;
	ld.global.f32 	%f148, [%rd58+16];
	setp.lt.f32 	%p6, %f148, %f144;
	selp.b32 	%r375, %r374, %r364, %p6;
	selp.f32 	%f149, %f148, %f144, %p6;
	shr.u32 	%r376, %r1066, 2;
	xor.b32  	%r377, %r376, %r1066;
	shl.b32 	%r378, %r371, 4;
	shl.b32 	%r379, %r377, 1;
	xor.b32  	%r380, %r378, %r379;
	xor.b32  	%r381, %r380, %r371;
	xor.b32  	%r382, %r381, %r377;
	add.s32 	%r383, %r985, %r382;
	add.s32 	%r384, %r383, 1087311;
	cvt.rn.f32.u32 	%f150, %r384;
	fma.rn.f32 	%f151, %f150, 0f2F800000, 0f2F000000;
	mul.f32 	%f152, %f151, %f2;
	cvt.rzi.s32.f32 	%r385, %f152;
	mul.wide.s32 	%rd59, %r385, 20;
	add.s64 	%rd60, %rd1, %rd59;
	ld.global.f32 	%f153, [%rd60+16];
	setp.lt.f32 	%p7, %f153, %f149;
	selp.b32 	%r386, %r385, %r375, %p7;
	selp.f32 	%f154, %f153, %f149, %p7;
	shr.u32 	%r387, %r1065, 2;
	xor.b32  	%r388, %r387, %r1065;
	shl.b32 	%r389, %r382, 4;
	shl.b32 	%r390, %r388, 1;
	xor.b32  	%r391, %r389, %r390;
	xor.b32  	%r392, %r391, %r382;
	xor.b32  	%r1017, %r392, %r388;
	add.s32 	%r393, %r985, %r1017;
	add.s32 	%r394, %r393, 1449748;
	cvt.rn.f32.u32 	%f155, %r394;
	fma.rn.f32 	%f156, %f155, 0f2F800000, 0f2F000000;
	mul.f32 	%f157, %f156, %f2;
	cvt.rzi.s32.f32 	%r395, %f157;
	mul.wide.s32 	%rd61, %r395, 20;
	add.s64 	%rd62, %rd1, %rd61;
	ld.global.f32 	%f158, [%rd62+16];
	setp.lt.f32 	%p8, %f158, %f154;
	selp.b32 	%r396, %r395, %r386, %p8;
	selp.f32 	%f159, %f158, %f154, %p8;
	shr.u32 	%r397, %r983, 2;
	xor.b32  	%r398, %r397, %r983;
	shl.b32 	%r399, %r1017, 4;
	shl.b32 	%r400, %r398, 1;
	xor.b32  	%r401, %r399, %r400;
	xor.b32  	%r402, %r401, %r1017;
	xor.b32  	%r1067, %r402, %r398;
	add.s32 	%r403, %r985, %r1067;
	add.s32 	%r404, %r403, 1812185;
	cvt.rn.f32.u32 	%f160, %r404;
	fma.rn.f32 	%f161, %f160, 0f2F800000, 0f2F000000;
	mul.f32 	%f162, %f161, %f2;
	cvt.rzi.s32.f32 	%r405, %f162;
	mul.wide.s32 	%rd63, %r405, 20;
	add.s64 	%rd64, %rd1, %rd63;
	ld.global.f32 	%f163, [%rd64+16];
	setp.lt.f32 	%p9, %f163, %f159;
	selp.b32 	%r406, %r405, %r396, %p9;
	selp.f32 	%f164, %f163, %f159, %p9;
	shr.u32 	%r407, %r360, 2;
	xor.b32  	%r408, %r407, %r360;
	shl.b32 	%r409, %r1067, 4;
	shl.b32 	%r410, %r408, 1;
	xor.b32  	%r411, %r409, %r410;
	xor.b32  	%r412, %r411, %r1067;
	xor.b32  	%r1066, %r412, %r408;
	add.s32 	%r413, %r985, %r1066;
	add.s32 	%r414, %r413, 2174622;
	cvt.rn.f32.u32 	%f165, %r414;
	fma.rn.f32 	%f166, %f165, 0f2F800000, 0f2F000000;
	mul.f32 	%f167, %f166, %f2;
	cvt.rzi.s32.f32 	%r415, %f167;
	mul.wide.s32 	%rd65, %r415, 20;
	add.s64 	%rd66, %rd1, %rd65;
	ld.global.f32 	%f168, [%rd66+16];
	setp.lt.f32 	%p10, %f168, %f164;
	selp.b32 	%r416, %r415, %r406, %p10;
	selp.f32 	%f169, %f168, %f164, %p10;
	shr.u32 	%r417, %r371, 2;
	xor.b32  	%r418, %r417, %r371;
	shl.b32 	%r419, %r1066, 4;
	shl.b32 	%r420, %r418, 1;
	xor.b32  	%r421, %r419, %r420;
	xor.b32  	%r422, %r421, %r1066;
	xor.b32  	%r1065, %r422, %r418;
	add.s32 	%r423, %r985, %r1065;
	add.s32 	%r424, %r423, 2537059;
	cvt.rn.f32.u32 	%f170, %r424;
	fma.rn.f32 	%f171, %f170, 0f2F800000, 0f2F000000;
	mul.f32 	%f172, %f171, %f2;
	cvt.rzi.s32.f32 	%r425, %f172;
	mul.wide.s32 	%rd67, %r425, 20;
	add.s64 	%rd68, %rd1, %rd67;
	ld.global.f32 	%f173, [%rd68+16];
	setp.lt.f32 	%p11, %f173, %f169;
	selp.b32 	%r426, %r425, %r416, %p11;
	selp.f32 	%f174, %f173, %f169, %p11;
	shr.u32 	%r427, %r382, 2;
	xor.b32  	%r428, %r427, %r382;
	shl.b32 	%r429, %r1065, 4;
	shl.b32 	%r430, %r428, 1;
	xor.b32  	%r431, %r429, %r430;
	xor.b32  	%r432, %r431, %r1065;
	xor.b32  	%r983, %r432, %r428;
	add.s32 	%r985, %r985, 2899496;
	add.s32 	%r433, %r983, %r985;
	cvt.rn.f32.u32 	%f175, %r433;
	fma.rn.f32 	%f176, %f175, 0f2F800000, 0f2F000000;
	mul.f32 	%f177, %f176, %f2;
	cvt.rzi.s32.f32 	%r434, %f177;
	mul.wide.s32 	%rd69, %r434, 20;
	add.s64 	%rd70, %rd1, %rd69;
	ld.global.f32 	%f178, [%rd70+16];
	setp.lt.f32 	%p12, %f178, %f174;
	selp.b32 	%r1019, %r434, %r426, %p12;
	selp.f32 	%f771, %f178, %f174, %p12;
	add.s32 	%r977, %r977, 8;
	setp.ne.s32 	%p13, %r977, %r15;
	@%p13 bra 	$L__BB3_4;
$L__BB3_5:
	mad.lo.s32 	%r1018, %r337, 362437, %r2;
	setp.eq.s32 	%p14, %r14, 0;
	mov.u32 	%r1064, %r983;
	@%p14 bra 	$L__BB3_15;
	and.b32  	%r46, %r13, 3;
	setp.lt.u32 	%p15, %r14, 4;
	mov.u32 	%r1008, %r1017;
	mov.u32 	%r1000, %r1066;
	mov.u32 	%r1001, %r1065;
	mov.u32 	%r1002, %r983;
	@%p15 bra 	$L__BB3_9;
	shr.u32 	%r436, %r1017, 2;
	xor.b32  	%r437, %r436, %r1017;
	shl.b32 	%r438, %r983, 4;
	shl.b32 	%r439, %r437, 1;
	xor.b32  	%r440, %r438, %r439;
	xor.b32  	%r441, %r440, %r983;
	xor.b32  	%r47, %r441, %r437;
	add.s32 	%r442, %r985, %r47;
	add.s32 	%r443, %r442, 362437;
	cvt.rn.f32.u32 	%f179, %r443;
	fma.rn.f32 	%f180, %f179, 0f2F800000, 0f2F000000;
	mul.f32 	%f181, %f180, %f2;
	cvt.rzi.s32.f32 	%r444, %f181;
	mul.wide.s32 	%rd71, %r444, 20;
	add.s64 	%rd72, %rd1, %rd71;
	ld.global.f32 	%f182, [%rd72+16];
	setp.lt.f32 	%p16, %f182, %f771;
	selp.b32 	%r445, %r444, %r1019, %p16;
	selp.f32 	%f183, %f182, %f771, %p16;
	shr.u32 	%r446, %r1067, 2;
	xor.b32  	%r447, %r446, %r1067;
	shl.b32 	%r448, %r47, 4;
	shl.b32 	%r449, %r447, 1;
	xor.b32  	%r450, %r448, %r449;
	xor.b32  	%r451, %r450, %r47;
	xor.b32  	%r1000, %r451, %r447;
	add.s32 	%r452, %r985, %r1000;
	add.s32 	%r453, %r452, 724874;
	cvt.rn.f32.u32 	%f184, %r453;
	fma.rn.f32 	%f185, %f184, 0f2F800000, 0f2F000000;
	mul.f32 	%f186, %f185, %f2;
	cvt.rzi.s32.f32 	%r454, %f186;
	mul.wide.s32 	%rd73, %r454, 20;
	add.s64 	%rd74, %rd1, %rd73;
	ld.global.f32 	%f187, [%rd74+16];
	setp.lt.f32 	%p17, %f187, %f183;
	selp.b32 	%r455, %r454, %r445, %p17;
	selp.f32 	%f188, %f187, %f183, %p17;
	shr.u32 	%r456, %r1066, 2;
	xor.b32  	%r457, %r456, %r1066;
	shl.b32 	%r458, %r1000, 4;
	shl.b32 	%r459, %r457, 1;
	xor.b32  	%r460, %r458, %r459;
	xor.b32  	%r461, %r460, %r1000;
	xor.b32  	%r1001, %r461, %r457;
	add.s32 	%r462, %r985, %r1001;
	add.s32 	%r463, %r462, 1087311;
	cvt.rn.f32.u32 	%f189, %r463;
	fma.rn.f32 	%f190, %f189, 0f2F800000, 0f2F000000;
	mul.f32 	%f191, %f190, %f2;
	cvt.rzi.s32.f32 	%r464, %f191;
	mul.wide.s32 	%rd75, %r464, 20;
	add.s64 	%rd76, %rd1, %rd75;
	ld.global.f32 	%f192, [%rd76+16];
	setp.lt.f32 	%p18, %f192, %f188;
	selp.b32 	%r1019, %r464, %r455, %p18;
	selp.f32 	%f771, %f192, %f188, %p18;
	shr.u32 	%r465, %r1065, 2;
	xor.b32  	%r466, %r465, %r1065;
	shl.b32 	%r467, %r1001, 4;
	shl.b32 	%r468, %r466, 1;
	xor.b32  	%r469, %r467, %r468;
	xor.b32  	%r470, %r469, %r1001;
	xor.b32  	%r1064, %r470, %r466;
	add.s32 	%r985, %r985, 1449748;
	add.s32 	%r471, %r1064, %r985;
	cvt.rn.f32.u32 	%f193, %r471;
	fma.rn.f32 	%f194, %f193, 0f2F800000, 0f2F000000;
	mul.f32 	%f195, %f194, %f2;
	cvt.rzi.s32.f32 	%r53, %f195;
	mul.wide.s32 	%rd77, %r53, 20;
	add.s64 	%rd78, %rd1, %rd77;
	ld.global.f32 	%f8, [%rd78+16];
	setp.geu.f32 	%p19, %f8, %f771;
	mov.u32 	%r1067, %r47;
	mov.u32 	%r1066, %r1000;
	mov.u32 	%r1065, %r1001;
	mov.u32 	%r1008, %r983;
	mov.u32 	%r1002, %r1064;
	@%p19 bra 	$L__BB3_9;
	mov.u32 	%r1019, %r53;
	mov.f32 	%f771, %f8;
$L__BB3_9:
	setp.eq.s32 	%p20, %r46, 0;
	mov.u32 	%r1017, %r983;
	@%p20 bra 	$L__BB3_15;
	setp.eq.s32 	%p21, %r46, 1;
	mov.u32 	%r1009, %r1067;
	mov.u32 	%r1010, %r1000;
	mov.u32 	%r1011, %r1001;
	mov.u32 	%r1012, %r1002;
	@%p21 bra 	$L__BB3_13;
	shr.u32 	%r473, %r1008, 2;
	xor.b32  	%r474, %r473, %r1008;
	shl.b32 	%r475, %r1002, 4;
	shl.b32 	%r476, %r474, 1;
	xor.b32  	%r477, %r475, %r476;
	xor.b32  	%r478, %r477, %r1002;
	xor.b32  	%r1065, %r478, %r474;
	add.s32 	%r479, %r985, %r1065;
	add.s32 	%r480, %r479, 362437;
	cvt.rn.f32.u32 	%f196, %r480;
	fma.rn.f32 	%f197, %f196, 0f2F800000, 0f2F000000;
	mul.f32 	%f198, %f197, %f2;
	cvt.rzi.s32.f32 	%r481, %f198;
	mul.wide.s32 	%rd79, %r481, 20;
	add.s64 	%rd80, %rd1, %rd79;
	ld.global.f32 	%f199, [%rd80+16];
	setp.lt.f32 	%p22, %f199, %f771;
	selp.b32 	%r1019, %r481, %r1019, %p22;
	selp.f32 	%f771, %f199, %f771, %p22;
	shr.u32 	%r482, %r1067, 2;
	xor.b32  	%r483, %r482, %r1067;
	shl.b32 	%r484, %r1065, 4;
	shl.b32 	%r485, %r483, 1;
	xor.b32  	%r486, %r484, %r485;
	xor.b32  	%r487, %r486, %r1065;
	xor.b32  	%r1064, %r487, %r483;
	add.s32 	%r985, %r985, 724874;
	add.s32 	%r488, %r1064, %r985;
	cvt.rn.f32.u32 	%f200, %r488;
	fma.rn.f32 	%f201, %f200, 0f2F800000, 0f2F000000;
	mul.f32 	%f202, %f201, %f2;
	cvt.rzi.s32.f32 	%r70, %f202;
	mul.wide.s32 	%rd81, %r70, 20;
	add.s64 	%rd82, %rd1, %rd81;
	ld.global.f32 	%f11, [%rd82+16];
	setp.geu.f32 	%p23, %f11, %f771;
	mov.u32 	%r1008, %r1000;
	mov.u32 	%r1009, %r1001;
	mov.u32 	%r1010, %r1002;
	mov.u32 	%r1011, %r1065;
	mov.u32 	%r1012, %r1064;
	@%p23 bra 	$L__BB3_13;
	mov.u32 	%r1019, %r70;
	mov.f32 	%f771, %f11;
$L__BB3_13:
	and.b32  	%r489, %r13, 1;
	setp.eq.b32 	%p24, %r489, 1;
	not.pred 	%p25, %p24;
	mov.u32 	%r1066, %r1002;
	mov.u32 	%r1067, %r1001;
	mov.u32 	%r1017, %r1000;
	@%p25 bra 	$L__BB3_15;
	shr.u32 	%r490, %r1008, 2;
	xor.b32  	%r491, %r490, %r1008;
	shl.b32 	%r492, %r1012, 4;
	shl.b32 	%r493, %r491, 1;
	xor.b32  	%r494, %r492, %r493;
	xor.b32  	%r495, %r494, %r1012;
	xor.b32  	%r1064, %r495, %r491;
	add.s32 	%r496, %r985, %r1064;
	add.s32 	%r497, %r496, 362437;
	cvt.rn.f32.u32 	%f203, %r497;
	fma.rn.f32 	%f204, %f203, 0f2F800000, 0f2F000000;
	mul.f32 	%f205, %f204, %f2;
	cvt.rzi.s32.f32 	%r498, %f205;
	mul.wide.s32 	%rd83, %r498, 20;
	add.s64 	%rd84, %rd1, %rd83;
	ld.global.f32 	%f206, [%rd84+16];
	setp.lt.f32 	%p26, %f206, %f771;
	selp.b32 	%r1019, %r498, %r1019, %p26;
	mov.u32 	%r1065, %r1012;
	mov.u32 	%r1066, %r1011;
	mov.u32 	%r1067, %r1010;
	mov.u32 	%r1017, %r1009;
$L__BB3_15:
	setp.lt.s32 	%p27, %r337, 2;
	shr.u32 	%r499, %r1017, 2;
	xor.b32  	%r500, %r499, %r1017;
	shl.b32 	%r501, %r1064, 4;
	shl.b32 	%r502, %r500, 1;
	xor.b32  	%r503, %r501, %r502;
	xor.b32  	%r504, %r503, %r1064;
	xor.b32  	%r1063, %r504, %r500;
	add.s32 	%r1068, %r1018, 362437;
	add.s32 	%r505, %r1063, %r1068;
	cvt.rn.f32.u32 	%f207, %r505;
	fma.rn.f32 	%f208, %f207, 0f2F800000, 0f2F000000;
	mul.f32 	%f209, %f208, %f2;
	cvt.rzi.s32.f32 	%r1069, %f209;
	@%p27 bra 	$L__BB3_29;
	mul.wide.s32 	%rd85, %r1069, 20;
	add.s64 	%rd86, %rd1, %rd85;
	ld.global.f32 	%f775, [%rd86+16];
	mad.lo.s32 	%r93, %r337, 362437, %r1018;
	add.s32 	%r94, %r337, -1;
	add.s32 	%r507, %r337, -2;
	and.b32  	%r95, %r94, 7;
	setp.lt.u32 	%p28, %r507, 7;
	mov.u32 	%r1035, %r1068;
	mov.u32 	%r1033, %r1063;
	@%p28 bra 	$L__BB3_19;
	and.b32  	%r96, %r94, -8;
	mov.b32 	%r1027, 0;
	mov.u32 	%r1035, %r1068;
	mov.u32 	%r1033, %r1063;
$L__BB3_18:
	.pragma "nounroll";
	shr.u32 	%r509, %r1067, 2;
	xor.b32  	%r510, %r509, %r1067;
	shl.b32 	%r511, %r1033, 4;
	shl.b32 	%r512, %r510, 1;
	xor.b32  	%r513, %r511, %r512;
	xor.b32  	%r514, %r513, %r1033;
	xor.b32  	%r515, %r514, %r510;
	add.s32 	%r516, %r1035, %r515;
	add.s32 	%r517, %r516, 362437;
	cvt.rn.f32.u32 	%f210, %r517;
	fma.rn.f32 	%f211, %f210, 0f2F800000, 0f2F000000;
	mul.f32 	%f212, %f211, %f2;
	cvt.rzi.s32.f32 	%r518, %f212;
	mul.wide.s32 	%rd87, %r518, 20;
	add.s64 	%rd88, %rd1, %rd87;
	ld.global.f32 	%f213, [%rd88+16];
	setp.lt.f32 	%p29, %f213, %f775;
	selp.b32 	%r519, %r518, %r1069, %p29;
	selp.f32 	%f214, %f213, %f775, %p29;
	shr.u32 	%r520, %r1066, 2;
	xor.b32  	%r521, %r520, %r1066;
	shl.b32 	%r522, %r515, 4;
	shl.b32 	%r523, %r521, 1;
	xor.b32  	%r524, %r522, %r523;
	xor.b32  	%r525, %r524, %r515;
	xor.b32  	%r526, %r525, %r521;
	add.s32 	%r527, %r1035, %r526;
	add.s32 	%r528, %r527, 724874;
	cvt.rn.f32.u32 	%f215, %r528;
	fma.rn.f32 	%f216, %f215, 0f2F800000, 0f2F000000;
	mul.f32 	%f217, %f216, %f2;
	cvt.rzi.s32.f32 	%r529, %f217;
	mul.wide.s32 	%rd89, %r529, 20;
	add.s64 	%rd90, %rd1, %rd89;
	ld.global.f32 	%f218, [%rd90+16];
	setp.lt.f32 	%p30, %f218, %f214;
	selp.b32 	%r530, %r529, %r519, %p30;
	selp.f32 	%f219, %f218, %f214, %p30;
	shr.u32 	%r531, %r1065, 2;
	xor.b32  	%r532, %r531, %r1065;
	shl.b32 	%r533, %r526, 4;
	shl.b32 	%r534, %r532, 1;
	xor.b32  	%r535, %r533, %r534;
	xor.b32  	%r536, %r535, %r526;
	xor.b32  	%r537, %r536, %r532;
	add.s32 	%r538, %r1035, %r537;
	add.s32 	%r539, %r538, 1087311;
	cvt.rn.f32.u32 	%f220, %r539;
	fma.rn.f32 	%f221, %f220, 0f2F800000, 0f2F000000;
	mul.f32 	%f222, %f221, %f2;
	cvt.rzi.s32.f32 	%r540, %f222;
	mul.wide.s32 	%rd91, %r540, 20;
	add.s64 	%rd92, %rd1, %rd91;
	ld.global.f32 	%f223, [%rd92+16];
	setp.lt.f32 	%p31, %f223, %f219;
	selp.b32 	%r541, %r540, %r530, %p31;
	selp.f32 	%f224, %f223, %f219, %p31;
	shr.u32 	%r542, %r1064, 2;
	xor.b32  	%r543, %r542, %r1064;
	shl.b32 	%r544, %r537, 4;
	shl.b32 	%r545, %r543, 1;
	xor.b32  	%r546, %r544, %r545;
	xor.b32  	%r547, %r546, %r537;
	xor.b32  	%r1067, %r547, %r543;
	add.s32 	%r548, %r1035, %r1067;
	add.s32 	%r549, %r548, 1449748;
	cvt.rn.f32.u32 	%f225, %r549;
	fma.rn.f32 	%f226, %f225, 0f2F800000, 0f2F000000;
	mul.f32 	%f227, %f226, %f2;
	cvt.rzi.s32.f32 	%r550, %f227;
	mul.wide.s32 	%rd93, %r550, 20;
	add.s64 	%rd94, %rd1, %rd93;
	ld.global.f32 	%f228, [%rd94+16];
	setp.lt.f32 	%p32, %f228, %f224;
	selp.b32 	%r551, %r550, %r541, %p32;
	selp.f32 	%f229, %f228, %f224, %p32;
	shr.u32 	%r552, %r1033, 2;
	xor.b32  	%r553, %r552, %r1033;
	shl.b32 	%r554, %r1067, 4;
	shl.b32 	%r555, %r553, 1;
	xor.b32  	%r556, %r554, %r555;
	xor.b32  	%r557, %r556, %r1067;
	xor.b32  	%r1066, %r557, %r553;
	add.s32 	%r558, %r1035, %r1066;
	add.s32 	%r559, %r558, 1812185;
	cvt.rn.f32.u32 	%f230, %r559;
	fma.rn.f32 	%f231, %f230, 0f2F800000, 0f2F000000;
	mul.f32 	%f232, %f231, %f2;
	cvt.rzi.s32.f32 	%r560, %f232;
	mul.wide.s32 	%rd95, %r560, 20;
	add.s64 	%rd96, %rd1, %rd95;
	ld.global.f32 	%f233, [%rd96+16];
	setp.lt.f32 	%p33, %f233, %f229;
	selp.b32 	%r561, %r560, %r551, %p33;
	selp.f32 	%f234, %f233, %f229, %p33;
	shr.u32 	%r562, %r515, 2;
	xor.b32  	%r563, %r562, %r515;
	shl.b32 	%r564, %r1066, 4;
	shl.b32 	%r565, %r563, 1;
	xor.b32  	%r566, %r564, %r565;
	xor.b32  	%r567, %r566, %r1066;
	xor.b32  	%r1065, %r567, %r563;
	add.s32 	%r568, %r1035, %r1065;
	add.s32 	%r569, %r568, 2174622;
	cvt.rn.f32.u32 	%f235, %r569;
	fma.rn.f32 	%f236, %f235, 0f2F800000, 0f2F000000;
	mul.f32 	%f237, %f236, %f2;
	cvt.rzi.s32.f32 	%r570, %f237;
	mul.wide.s32 	%rd97, %r570, 20;
	add.s64 	%rd98, %rd1, %rd97;
	ld.global.f32 	%f238, [%rd98+16];
	setp.lt.f32 	%p34, %f238, %f234;
	selp.b32 	%r571, %r570, %r561, %p34;
	selp.f32 	%f239, %f238, %f234, %p34;
	shr.u32 	%r572, %r526, 2;
	xor.b32  	%r573, %r572, %r526;
	shl.b32 	%r574, %r1065, 4;
	shl.b32 	%r575, %r573, 1;
	xor.b32  	%r576, %r574, %r575;
	xor.b32  	%r577, %r576, %r1065;
	xor.b32  	%r1064, %r577, %r573;
	add.s32 	%r578, %r1035, %r1064;
	add.s32 	%r579, %r578, 2537059;
	cvt.rn.f32.u32 	%f240, %r579;
	fma.rn.f32 	%f241, %f240, 0f2F800000, 0f2F000000;
	mul.f32 	%f242, %f241, %f2;
	cvt.rzi.s32.f32 	%r580, %f242;
	mul.wide.s32 	%rd99, %r580, 20;
	add.s64 	%rd100, %rd1, %rd99;
	ld.global.f32 	%f243, [%rd100+16];
	setp.lt.f32 	%p35, %f243, %f239;
	selp.b32 	%r581, %r580, %r571, %p35;
	selp.f32 	%f244, %f243, %f239, %p35;
	shr.u32 	%r582, %r537, 2;
	xor.b32  	%r583, %r582, %r537;
	shl.b32 	%r584, %r1064, 4;
	shl.b32 	%r585, %r583, 1;
	xor.b32  	%r586, %r584, %r585;
	xor.b32  	%r587, %r586, %r1064;
	xor.b32  	%r1033, %r587, %r583;
	add.s32 	%r1035, %r1035, 2899496;
	add.s32 	%r588, %r1033, %r1035;
	cvt.rn.f32.u32 	%f245, %r588;
	fma.rn.f32 	%f246, %f245, 0f2F800000, 0f2F000000;
	mul.f32 	%f247, %f246, %f2;
	cvt.rzi.s32.f32 	%r589, %f247;
	mul.wide.s32 	%rd101, %r589, 20;
	add.s64 	%rd102, %rd1, %rd101;
	ld.global.f32 	%f248, [%rd102+16];
	setp.lt.f32 	%p36, %f248, %f244;
	selp.b32 	%r1069, %r589, %r581, %p36;
	selp.f32 	%f775, %f248, %f244, %p36;
	add.s32 	%r1027, %r1027, 8;
	setp.ne.s32 	%p37, %r1027, %r96;
	@%p37 bra 	$L__BB3_18;
$L__BB3_19:
	setp.eq.s32 	%p38, %r95, 0;
	mov.u32 	%r1063, %r1033;
	mov.u32 	%r1068, %r93;
	@%p38 bra 	$L__BB3_29;
	and.b32  	%r126, %r94, 3;
	setp.lt.u32 	%p39, %r95, 4;
	mov.u32 	%r1058, %r1067;
	mov.u32 	%r1050, %r1065;
	mov.u32 	%r1051, %r1064;
	mov.u32 	%r1052, %r1033;
	@%p39 bra 	$L__BB3_23;
	shr.u32 	%r591, %r1067, 2;
	xor.b32  	%r592, %r591, %r1067;
	shl.b32 	%r593, %r1033, 4;
	shl.b32 	%r594, %r592, 1;
	xor.b32  	%r595, %r593, %r594;
	xor.b32  	%r596, %r595, %r1033;
	xor.b32  	%r127, %r596, %r592;
	add.s32 	%r597, %r1035, %r127;
	add.s32 	%r598, %r597, 362437;
	cvt.rn.f32.u32 	%f249, %r598;
	fma.rn.f32 	%f250, %f249, 0f2F800000, 0f2F000000;
	mul.f32 	%f251, %f250, %f2;
	cvt.rzi.s32.f32 	%r599, %f251;
	mul.wide.s32 	%rd103, %r599, 20;
	add.s64 	%rd104, %rd1, %rd103;
	ld.global.f32 	%f252, [%rd104+16];
	setp.lt.f32 	%p40, %f252, %f775;
	selp.b32 	%r600, %r599, %r1069, %p40;
	selp.f32 	%f253, %f252, %f775, %p40;
	shr.u32 	%r601, %r1066, 2;
	xor.b32  	%r602, %r601, %r1066;
	shl.b32 	%r603, %r127, 4;
	shl.b32 	%r604, %r602, 1;
	xor.b32  	%r605, %r603, %r604;
	xor.b32  	%r606, %r605, %r127;
	xor.b32  	%r1050, %r606, %r602;
	add.s32 	%r607, %r1035, %r1050;
	add.s32 	%r608, %r607, 724874;
	cvt.rn.f32.u32 	%f254, %r608;
	fma.rn.f32 	%f255, %f254, 0f2F800000, 0f2F000000;
	mul.f32 	%f256, %f255, %f2;
	cvt.rzi.s32.f32 	%r609, %f256;
	mul.wide.s32 	%rd105, %r609, 20;
	add.s64 	%rd106, %rd1, %rd105;
	ld.global.f32 	%f257, [%rd106+16];
	setp.lt.f32 	%p41, %f257, %f253;
	selp.b32 	%r610, %r609, %r600, %p41;
	selp.f32 	%f258, %f257, %f253, %p41;
	shr.u32 	%r611, %r1065, 2;
	xor.b32  	%r612, %r611, %r1065;
	shl.b32 	%r613, %r1050, 4;
	shl.b32 	%r614, %r612, 1;
	xor.b32  	%r615, %r613, %r614;
	xor.b32  	%r616, %r615, %r1050;
	xor.b32  	%r1051, %r616, %r612;
	add.s32 	%r617, %r1035, %r1051;
	add.s32 	%r618, %r617, 1087311;
	cvt.rn.f32.u32 	%f259, %r618;
	fma.rn.f32 	%f260, %f259, 0f2F800000, 0f2F000000;
	mul.f32 	%f261, %f260, %f2;
	cvt.rzi.s32.f32 	%r619, %f261;
	mul.wide.s32 	%rd107, %r619, 20;
	add.s64 	%rd108, %rd1, %rd107;
	ld.global.f32 	%f262, [%rd108+16];
	setp.lt.f32 	%p42, %f262, %f258;
	selp.b32 	%r1069, %r619, %r610, %p42;
	selp.f32 	%f775, %f262, %f258, %p42;
	shr.u32 	%r620, %r1064, 2;
	xor.b32  	%r621, %r620, %r1064;
	shl.b32 	%r622, %r1051, 4;
	shl.b32 	%r623, %r621, 1;
	xor.b32  	%r624, %r622, %r623;
	xor.b32  	%r625, %r624, %r1051;
	xor.b32  	%r1063, %r625, %r621;
	add.s32 	%r1035, %r1035, 1449748;
	add.s32 	%r626, %r1063, %r1035;
	cvt.rn.f32.u32 	%f263, %r626;
	fma.rn.f32 	%f264, %f263, 0f2F800000, 0f2F000000;
	mul.f32 	%f265, %f264, %f2;
	cvt.rzi.s32.f32 	%r133, %f265;
	mul.wide.s32 	%rd109, %r133, 20;
	add.s64 	%rd110, %rd1, %rd109;
	ld.global.f32 	%f18, [%rd110+16];
	setp.geu.f32 	%p43, %f18, %f775;
	mov.u32 	%r1066, %r127;
	mov.u32 	%r1065, %r1050;
	mov.u32 	%r1064, %r1051;
	mov.u32 	%r1058, %r1033;
	mov.u32 	%r1052, %r1063;
	@%p43 bra 	$L__BB3_23;
	mov.u32 	%r1069, %r133;
	mov.f32 	%f775, %f18;
$L__BB3_23:
	setp.eq.s32 	%p44, %r126, 0;
	mov.u32 	%r1067, %r1033;
	mov.u32 	%r1068, %r93;
	@%p44 bra 	$L__BB3_29;
	setp.eq.s32 	%p45, %r126, 1;
	mov.u32 	%r1059, %r1066;
	mov.u32 	%r1060, %r1050;
	mov.u32 	%r1061, %r1051;
	mov.u32 	%r1062, %r1052;
	@%p45 bra 	$L__BB3_27;
	shr.u32 	%r628, %r1058, 2;
	xor.b32  	%r629, %r628, %r1058;
	shl.b32 	%r630, %r1052, 4;
	shl.b32 	%r631, %r629, 1;
	xor.b32  	%r632, %r630, %r631;
	xor.b32  	%r633, %r632, %r1052;
	xor.b32  	%r1064, %r633, %r629;
	add.s32 	%r634, %r1035, %r1064;
	add.s32 	%r635, %r634, 362437;
	cvt.rn.f32.u32 	%f266, %r635;
	fma.rn.f32 	%f267, %f266, 0f2F800000, 0f2F000000;
	mul.f32 	%f268, %f267, %f2;
	cvt.rzi.s32.f32 	%r636, %f268;
	mul.wide.s32 	%rd111, %r636, 20;
	add.s64 	%rd112, %rd1, %rd111;
	ld.global.f32 	%f269, [%rd112+16];
	setp.lt.f32 	%p46, %f269, %f775;
	selp.b32 	%r1069, %r636, %r1069, %p46;
	selp.f32 	%f775, %f269, %f775, %p46;
	shr.u32 	%r637, %r1066, 2;
	xor.b32  	%r638, %r637, %r1066;
	shl.b32 	%r639, %r1064, 4;
	shl.b32 	%r640, %r638, 1;
	xor.b32  	%r641, %r639, %r640;
	xor.b32  	%r642, %r641, %r1064;
	xor.b32  	%r1063, %r642, %r638;
	add.s32 	%r1035, %r1035, 724874;
	add.s32 	%r643, %r1063, %r1035;
	cvt.rn.f32.u32 	%f270, %r643;
	fma.rn.f32 	%f271, %f270, 0f2F800000, 0f2F000000;
	mul.f32 	%f272, %f271, %f2;
	cvt.rzi.s32.f32 	%r150, %f272;
	mul.wide.s32 	%rd113, %r150, 20;
	add.s64 	%rd114, %rd1, %rd113;
	ld.global.f32 	%f21, [%rd114+16];
	setp.geu.f32 	%p47, %f21, %f775;
	mov.u32 	%r1058, %r1050;
	mov.u32 	%r1059, %r1051;
	mov.u32 	%r1060, %r1052;
	mov.u32 	%r1061, %r1064;
	mov.u32 	%r1062, %r1063;
	@%p47 bra 	$L__BB3_27;
	mov.u32 	%r1069, %r150;
	mov.f32 	%f775, %f21;
$L__BB3_27:
	and.b32  	%r644, %r94, 1;
	setp.eq.b32 	%p48, %r644, 1;
	not.pred 	%p49, %p48;
	mov.u32 	%r1065, %r1052;
	mov.u32 	%r1066, %r1051;
	mov.u32 	%r1067, %r1050;
	mov.u32 	%r1068, %r93;
	@%p49 bra 	$L__BB3_29;
	shr.u32 	%r645, %r1058, 2;
	xor.b32  	%r646, %r645, %r1058;
	shl.b32 	%r647, %r1062, 4;
	shl.b32 	%r648, %r646, 1;
	xor.b32  	%r649, %r647, %r648;
	xor.b32  	%r650, %r649, %r1062;
	xor.b32  	%r1063, %r650, %r646;
	add.s32 	%r651, %r1035, %r1063;
	add.s32 	%r652, %r651, 362437;
	cvt.rn.f32.u32 	%f273, %r652;
	fma.rn.f32 	%f274, %f273, 0f2F800000, 0f2F000000;
	mul.f32 	%f275, %f274, %f2;
	cvt.rzi.s32.f32 	%r653, %f275;
	mul.wide.s32 	%rd115, %r653, 20;
	add.s64 	%rd116, %rd1, %rd115;
	ld.global.f32 	%f276, [%rd116+16];
	setp.lt.f32 	%p50, %f276, %f775;
	selp.b32 	%r1069, %r653, %r1069, %p50;
	mov.u32 	%r1064, %r1062;
	mov.u32 	%r1065, %r1061;
	mov.u32 	%r1066, %r1060;
	mov.u32 	%r1067, %r1059;
	mov.u32 	%r1068, %r93;
$L__BB3_29:
	shr.u32 	%r654, %r1067, 2;
	xor.b32  	%r655, %r654, %r1067;
	shl.b32 	%r656, %r1063, 4;
	shl.b32 	%r657, %r655, 1;
	xor.b32  	%r658, %r656, %r657;
	xor.b32  	%r659, %r658, %r1063;
	xor.b32  	%r1104, %r659, %r655;
	add.s32 	%r1075, %r1068, 362437;
	add.s32 	%r660, %r1104, %r1075;
	cvt.rn.f32.u32 	%f277, %r660;
	fma.rn.f32 	%f278, %f277, 0f2F800000, 0f2F000000;
	setp.geu.f32 	%p51, %f278, %f135;
	@%p51 bra 	$L__BB3_44;
	shr.u32 	%r661, %r1066, 2;
	xor.b32  	%r662, %r661, %r1066;
	shl.b32 	%r663, %r1104, 4;
	shl.b32 	%r664, %r662, 1;
	xor.b32  	%r665, %r664, %r663;
	xor.b32  	%r666, %r665, %r662;
	xor.b32  	%r1103, %r666, %r1104;
	add.s32 	%r1075, %r1068, 724874;
	add.s32 	%r667, %r1103, %r1075;
	cvt.rn.f32.u32 	%f279, %r667;
	fma.rn.f32 	%f23, %f279, 0f2F800000, 0f2F000000;
	setp.gtu.f32 	%p52, %f23, 0f3F000000;
	mov.f32 	%f777, 0f3F800000;
	@%p52 bra 	$L__BB3_36;
	add.f32 	%f24, %f23, %f23;
	abs.f32 	%f25, %f24;
	setp.eq.f32 	%p53, %f24, 0f3F800000;
	@%p53 bra 	$L__BB3_43;
	setp.num.f32 	%p54, %f25, %f25;
	@%p54 bra 	$L__BB3_34;
	mov.f32 	%f336, 0f3EAAAAAB;
	add.rn.f32 	%f777, %f24, %f336;
	bra.uni 	$L__BB3_43;
$L__BB3_34:
	setp.lt.f32 	%p55, %f25, 0f00800000;
	mul.f32 	%f281, %f25, 0f4B800000;
	selp.f32 	%f282, %f281, %f25, %p55;
	mov.b32 	%r668, %f282;
	add.s32 	%r669, %r668, -1060439283;
	and.b32  	%r670, %r669, -8388608;
	sub.s32 	%r671, %r668, %r670;
	mov.b32 	%f283, %r671;
	cvt.rn.f32.s32 	%f284, %r670;
	selp.f32 	%f285, 0fC1C00000, 0f00000000, %p55;
	fma.rn.f32 	%f286, %f284, 0f34000000, %f285;
	add.f32 	%f287, %f283, 0fBF800000;
	add.f32 	%f288, %f283, 0f3F800000;
	rcp.approx.ftz.f32 	%f289, %f288;
	add.f32 	%f290, %f287, %f287;
	mul.f32 	%f291, %f290, %f289;
	mul.f32 	%f292, %f291, %f291;
	neg.f32 	%f293, %f291;
	sub.f32 	%f294, %f287, %f291;
	add.f32 	%f295, %f294, %f294;
	fma.rn.f32 	%f296, %f293, %f287, %f295;
	mul.rn.f32 	%f297, %f289, %f296;
	fma.rn.f32 	%f298, %f292, 0f3A2C32E4, 0f3B52E7DB;
	fma.rn.f32 	%f299, %f298, %f292, 0f3C93BB73;
	fma.rn.f32 	%f300, %f299, %f292, 0f3DF6384F;
	mul.rn.f32 	%f301, %f300, %f292;
	fma.rn.f32 	%f302, %f291, 0f3FB8AA3B, %f286;
	mul.f32 	%f303, %f301, 0f40400000;
	sub.f32 	%f304, %f286, %f302;
	fma.rn.f32 	%f305, %f291, 0f3FB8AA3B, %f304;
	fma.rn.f32 	%f306, %f297, 0f3FB8AA3B, %f305;
	fma.rn.f32 	%f307, %f291, 0f32A55E34, %f306;
	fma.rn.f32 	%f308, %f303, %f297, %f307;
	fma.rn.f32 	%f309, %f301, %f291, %f308;
	add.rn.f32 	%f310, %f302, %f309;
	mov.f32 	%f311, 0f3EAAAAAB;
	mul.rn.f32 	%f312, %f310, %f311;
	cvt.rni.f32.f32 	%f313, %f312;
	sub.f32 	%f314, %f312, %f313;
	neg.f32 	%f315, %f312;
	fma.rn.f32 	%f316, %f310, 0f3EAAAAAB, %f315;
	neg.f32 	%f317, %f302;
	add.rn.f32 	%f318, %f310, %f317;
	neg.f32 	%f319, %f318;
	add.rn.f32 	%f320, %f309, %f319;
	fma.rn.f32 	%f321, %f320, 0f3EAAAAAB, %f316;
	add.f32 	%f322, %f314, %f321;
	setp.gt.f32 	%p56, %f313, 0f00000000;
	selp.b32 	%r672, 0, -2097152000, %p56;
	setp.neu.f32 	%p57, %f24, 0f00000000;
	setp.neu.f32 	%p58, %f25, 0f7F800000;
	setp.lt.f32 	%p59, %f312, 0f00000000;
	selp.f32 	%f323, 0f00000000, 0f7F800000, %p59;
	abs.f32 	%f324, %f312;
	setp.gt.f32 	%p60, %f324, 0f43180000;
	cvt.rzi.s32.f32 	%r673, %f313;
	shl.b32 	%r674, %r673, 23;
	sub.s32 	%r675, %r674, %r672;
	mov.b32 	%f325, %r675;
	add.s32 	%r676, %r672, 2130706432;
	mov.b32 	%f326, %r676;
	fma.rn.f32 	%f327, %f322, 0f391FCB8E, 0f3AAF85ED;
	fma.rn.f32 	%f328, %f327, %f322, 0f3C1D9856;
	fma.rn.f32 	%f329, %f328, %f322, 0f3D6357BB;
	fma.rn.f32 	%f330, %f329, %f322, 0f3E75FDEC;
	fma.rn.f32 	%f331, %f330, %f322, 0f3F317218;
	fma.rn.f32 	%f332, %f331, %f322, 0f3F800000;
	mul.f32 	%f333, %f332, %f326;
	mul.f32 	%f334, %f333, %f325;
	selp.f32 	%f777, %f323, %f334, %p60;
	and.pred  	%p61, %p57, %p58;
	@%p61 bra 	$L__BB3_43;
	add.f32 	%f335, %f24, %f24;
	mov.b32 	%r677, %f335;
	and.b32  	%r678, %r677, 2147483647;
	mov.b32 	%f777, %r678;
	bra.uni 	$L__BB3_43;
$L__BB3_36:
	mov.f32 	%f337, 0f3F800000;
	sub.f32 	%f338, %f337, %f23;
	add.f32 	%f339, %f338, %f338;
	rcp.rn.f32 	%f29, %f339;
	abs.f32 	%f30, %f29;
	setp.eq.f32 	%p62, %f29, 0f3F800000;
	@%p62 bra 	$L__BB3_43;
	setp.num.f32 	%p63, %f30, %f30;
	@%p63 bra 	$L__BB3_39;
	mov.f32 	%f396, 0f3EAAAAAB;
	add.rn.f32 	%f777, %f29, %f396;
	bra.uni 	$L__BB3_43;
$L__BB3_39:
	setp.neu.f32 	%p64, %f29, 0f00000000;
	setp.neu.f32 	%p65, %f30, 0f7F800000;
	and.pred  	%p66, %p64, %p65;
	@%p66 bra 	$L__BB3_41;
	add.f32 	%f395, %f29, %f29;
	mov.b32 	%r688, %f395;
	and.b32  	%r689, %r688, 2147483647;
	mov.b32 	%f777, %r689;
	bra.uni 	$L__BB3_43;
$L__BB3_41:
	setp.lt.f32 	%p67, %f30, 0f00800000;
	mul.f32 	%f340, %f30, 0f4B800000;
	selp.f32 	%f341, %f340, %f30, %p67;
	mov.b32 	%r679, %f341;
	add.s32 	%r680, %r679, -1060439283;
	and.b32  	%r681, %r680, -8388608;
	sub.s32 	%r682, %r679, %r681;
	mov.b32 	%f342, %r682;
	cvt.rn.f32.s32 	%f343, %r681;
	selp.f32 	%f344, 0fC1C00000, 0f00000000, %p67;
	fma.rn.f32 	%f345, %f343, 0f34000000, %f344;
	add.f32 	%f346, %f342, 0fBF800000;
	add.f32 	%f347, %f342, 0f3F800000;
	rcp.approx.ftz.f32 	%f348, %f347;
	add.f32 	%f349, %f346, %f346;
	mul.f32 	%f350, %f349, %f348;
	mul.f32 	%f351, %f350, %f350;
	neg.f32 	%f352, %f350;
	sub.f32 	%f353, %f346, %f350;
	add.f32 	%f354, %f353, %f353;
	fma.rn.f32 	%f355, %f352, %f346, %f354;
	mul.rn.f32 	%f356, %f348, %f355;
	fma.rn.f32 	%f357, %f351, 0f3A2C32E4, 0f3B52E7DB;
	fma.rn.f32 	%f358, %f357, %f351, 0f3C93BB73;
	fma.rn.f32 	%f359, %f358, %f351, 0f3DF6384F;
	mul.rn.f32 	%f360, %f359, %f351;
	fma.rn.f32 	%f361, %f350, 0f3FB8AA3B, %f345;
	mul.f32 	%f362, %f360, 0f40400000;
	sub.f32 	%f363, %f345, %f361;
	fma.rn.f32 	%f364, %f350, 0f3FB8AA3B, %f363;
	fma.rn.f32 	%f365, %f356, 0f3FB8AA3B, %f364;
	fma.rn.f32 	%f366, %f350, 0f32A55E34, %f365;
	fma.rn.f32 	%f367, %f362, %f356, %f366;
	fma.rn.f32 	%f368, %f360, %f350, %f367;
	add.rn.f32 	%f369, %f361, %f368;
	mov.f32 	%f370, 0f3EAAAAAB;
	mul.rn.f32 	%f371, %f369, %f370;
	cvt.rni.f32.f32 	%f372, %f371;
	sub.f32 	%f373, %f371, %f372;
	neg.f32 	%f374, %f371;
	fma.rn.f32 	%f375, %f369, 0f3EAAAAAB, %f374;
	neg.f32 	%f376, %f361;
	add.rn.f32 	%f377, %f369, %f376;
	neg.f32 	%f378, %f377;
	add.rn.f32 	%f379, %f368, %f378;
	fma.rn.f32 	%f380, %f379, 0f3EAAAAAB, %f375;
	add.f32 	%f381, %f373, %f380;
	setp.gt.f32 	%p68, %f372, 0f00000000;
	selp.b32 	%r683, 0, -2097152000, %p68;
	setp.geu.f32 	%p69, %f29, 0f00000000;
	setp.lt.f32 	%p70, %f371, 0f00000000;
	selp.f32 	%f382, 0f00000000, 0f7F800000, %p70;
	abs.f32 	%f383, %f371;
	setp.gt.f32 	%p71, %f383, 0f43180000;
	cvt.rzi.s32.f32 	%r684, %f372;
	shl.b32 	%r685, %r684, 23;
	sub.s32 	%r686, %r685, %r683;
	mov.b32 	%f384, %r686;
	add.s32 	%r687, %r683, 2130706432;
	mov.b32 	%f385, %r687;
	fma.rn.f32 	%f386, %f381, 0f391FCB8E, 0f3AAF85ED;
	fma.rn.f32 	%f387, %f386, %f381, 0f3C1D9856;
	fma.rn.f32 	%f388, %f387, %f381, 0f3D6357BB;
	fma.rn.f32 	%f389, %f388, %f381, 0f3E75FDEC;
	fma.rn.f32 	%f390, %f389, %f381, 0f3F317218;
	fma.rn.f32 	%f391, %f390, %f381, 0f3F800000;
	mul.f32 	%f392, %f391, %f385;
	mul.f32 	%f393, %f392, %f384;
	selp.f32 	%f777, %f382, %f393, %p71;
	@%p69 bra 	$L__BB3_43;
	mov.f32 	%f777, 0f7FFFFFFF;
$L__BB3_43:
	add.f32 	%f397, %f777, 0f3F800000;
	mul.wide.s32 	%rd119, %r1019, 20;
	add.s64 	%rd120, %rd1, %rd119;
	ld.global.f32 	%f398, [%rd120];
	mov.f32 	%f399, 0f3F800000;
	sub.f32 	%f400, %f399, %f777;
	mul.wide.s32 	%rd121, %r1069, 20;
	add.s64 	%rd122, %rd1, %rd121;
	ld.global.f32 	%f401, [%rd122];
	mul.f32 	%f402, %f400, %f401;
	fma.rn.f32 	%f403, %f397, %f398, %f402;
	mul.f32 	%f794, %f403, 0f3F000000;
	ld.global.f32 	%f404, [%rd120+4];
	ld.global.f32 	%f405, [%rd122+4];
	mul.f32 	%f406, %f400, %f405;
	fma.rn.f32 	%f407, %f397, %f404, %f406;
	mul.f32 	%f793, %f407, 0f3F000000;
	ld.global.f32 	%f408, [%rd120+8];
	ld.global.f32 	%f409, [%rd122+8];
	mul.f32 	%f410, %f400, %f409;
	fma.rn.f32 	%f411, %f397, %f408, %f410;
	mul.f32 	%f792, %f411, 0f3F000000;
	ld.global.f32 	%f412, [%rd120+12];
	ld.global.f32 	%f413, [%rd122+12];
	mul.f32 	%f414, %f400, %f413;
	fma.rn.f32 	%f415, %f397, %f412, %f414;
	mul.f32 	%f791, %f415, 0f3F000000;
	bra.uni 	$L__BB3_45;
$L__BB3_44:
	mul.wide.s32 	%rd117, %r1019, 20;
	add.s64 	%rd118, %rd1, %rd117;
	ld.global.f32 	%f794, [%rd118];
	ld.global.f32 	%f793, [%rd118+4];
	ld.global.f32 	%f792, [%rd118+8];
	ld.global.f32 	%f791, [%rd118+12];
	mov.u32 	%r1103, %r1104;
	mov.u32 	%r1104, %r1063;
	mov.u32 	%r1063, %r1064;
	mov.u32 	%r1064, %r1065;
	mov.u32 	%r1065, %r1066;
$L__BB3_45:
	shr.u32 	%r690, %r1065, 2;
	xor.b32  	%r691, %r690, %r1065;
	shl.b32 	%r692, %r1103, 4;
	shl.b32 	%r693, %r691, 1;
	xor.b32  	%r694, %r692, %r693;
	xor.b32  	%r695, %r694, %r1103;
	xor.b32  	%r1102, %r695, %r691;
	add.s32 	%r1087, %r1075, 362437;
	add.s32 	%r696, %r1102, %r1087;
	cvt.rn.f32.u32 	%f416, %r696;
	fma.rn.f32 	%f417, %f416, 0f2F800000, 0f2F000000;
	setp.geu.f32 	%p72, %f417, %f136;
	@%p72 bra 	$L__BB3_55;
	setp.eq.s32 	%p73, %r1101, 1;
	mov.u32 	%r1076, %r1102;
	mov.u32 	%r1077, %r1103;
	mov.u32 	%r1078, %r1104;
	mov.f32 	%f783, %f784;
	@%p73 bra 	$L__BB3_48;
	shr.u32 	%r697, %r1064, 2;
	xor.b32  	%r698, %r697, %r1064;
	shl.b32 	%r699, %r1102, 4;
	shl.b32 	%r700, %r698, 1;
	xor.b32  	%r701, %r700, %r699;
	xor.b32  	%r702, %r701, %r698;
	xor.b32  	%r1077, %r702, %r1102;
	add.s32 	%r703, %r1075, %r1077;
	add.s32 	%r704, %r703, 724874;
	shr.u32 	%r705, %r1063, 2;
	xor.b32  	%r706, %r705, %r1063;
	shl.b32 	%r707, %r1077, 4;
	shl.b32 	%r708, %r706, 1;
	xor.b32  	%r709, %r708, %r707;
	xor.b32  	%r710, %r709, %r706;
	xor.b32  	%r1076, %r710, %r1077;
	add.s32 	%r1087, %r1075, 1087311;
	add.s32 	%r711, %r1076, %r1087;
	cvt.rn.f32.u32 	%f418, %r704;
	fma.rn.f32 	%f419, %f418, 0f2F800000, 0f2F000000;
	cvt.rn.f32.u32 	%f420, %r711;
	fma.rn.f32 	%f421, %f420, 0f30C90FDB, 0f30490FDB;
	setp.lt.f32 	%p74, %f419, 0f00800000;
	mul.f32 	%f422, %f419, 0f4B000000;
	selp.f32 	%f423, %f422, %f419, %p74;
	selp.f32 	%f424, 0fC1B80000, 0f00000000, %p74;
	mov.b32 	%r712, %f423;
	add.s32 	%r713, %r712, -1059760811;
	and.b32  	%r714, %r713, -8388608;
	sub.s32 	%r715, %r712, %r714;
	mov.b32 	%f425, %r715;
	cvt.rn.f32.s32 	%f426, %r714;
	fma.rn.f32 	%f427, %f426, 0f34000000, %f424;
	add.f32 	%f428, %f425, 0fBF800000;
	fma.rn.f32 	%f429, %f428, 0fBE055027, 0f3E1039F6;
	fma.rn.f32 	%f430, %f429, %f428, 0fBDF8CDCC;
	fma.rn.f32 	%f431, %f430, %f428, 0f3E0F2955;
	fma.rn.f32 	%f432, %f431, %f428, 0fBE2AD8B9;
	fma.rn.f32 	%f433, %f432, %f428, 0f3E4CED0B;
	fma.rn.f32 	%f434, %f433, %f428, 0fBE7FFF22;
	fma.rn.f32 	%f435, %f434, %f428, 0f3EAAAA78;
	fma.rn.f32 	%f436, %f435, %f428, 0fBF000000;
	mul.f32 	%f437, %f428, %f436;
	fma.rn.f32 	%f438, %f437, %f428, %f428;
	fma.rn.f32 	%f439, %f427, 0f3F317218, %f438;
	setp.gt.u32 	%p75, %r712, 2139095039;
	fma.rn.f32 	%f440, %f423, 0f7F800000, 0f7F800000;
	selp.f32 	%f441, %f440, %f439, %p75;
	setp.eq.f32 	%p76, %f423, 0f00000000;
	mul.f32 	%f442, %f441, 0fC0000000;
	selp.f32 	%f443, 0f7F800000, %f442, %p76;
	sqrt.rn.f32 	%f444, %f443;
	sin.approx.f32 	%f445, %f421;
	cos.approx.f32 	%f446, %f421;
	mul.f32 	%f783, %f444, %f445;
	mul.f32 	%f784, %f444, %f446;
	mov.u32 	%r1078, %r1102;
	mov.u32 	%r1063, %r1103;
	mov.u32 	%r1064, %r1104;
$L__BB3_48:
	setp.ne.s32 	%p77, %r1101, 1;
	sub.f32 	%f447, %f130, %f129;
	mul.f32 	%f448, %f447, %f783;
	fma.rn.f32 	%f51, %f448, 0f3DCCCCCD, %f794;
	mov.u32 	%r1082, %r1076;
	mov.u32 	%r1083, %r1077;
	mov.u32 	%r1084, %r1078;
	mov.f32 	%f785, %f784;
	@%p77 bra 	$L__BB3_50;
	shr.u32 	%r716, %r1064, 2;
	xor.b32  	%r717, %r716, %r1064;
	shl.b32 	%r718, %r1076, 4;
	shl.b32 	%r719, %r717, 1;
	xor.b32  	%r720, %r718, %r719;
	xor.b32  	%r721, %r720, %r1076;
	xor.b32  	%r1083, %r721, %r717;
	add.s32 	%r722, %r1087, %r1083;
	add.s32 	%r723, %r722, 362437;
	shr.u32 	%r724, %r1063, 2;
	xor.b32  	%r725, %r724, %r1063;
	shl.b32 	%r726, %r1083, 4;
	shl.b32 	%r727, %r725, 1;
	xor.b32  	%r728, %r727, %r726;
	xor.b32  	%r729, %r728, %r725;
	xor.b32  	%r1082, %r729, %r1083;
	add.s32 	%r1087, %r1087, 724874;
	add.s32 	%r730, %r1082, %r1087;
	cvt.rn.f32.u32 	%f449, %r723;
	fma.rn.f32 	%f450, %f449, 0f2F800000, 0f2F000000;
	cvt.rn.f32.u32 	%f451, %r730;
	fma.rn.f32 	%f452, %f451, 0f30C90FDB, 0f30490FDB;
	setp.lt.f32 	%p78, %f450, 0f00800000;
	mul.f32 	%f453, %f450, 0f4B000000;
	selp.f32 	%f454, %f453, %f450, %p78;
	selp.f32 	%f455, 0fC1B80000, 0f00000000, %p78;
	mov.b32 	%r731, %f454;
	add.s32 	%r732, %r731, -1059760811;
	and.b32  	%r733, %r732, -8388608;
	sub.s32 	%r734, %r731, %r733;
	mov.b32 	%f456, %r734;
	cvt.rn.f32.s32 	%f457, %r733;
	fma.rn.f32 	%f458, %f457, 0f34000000, %f455;
	add.f32 	%f459, %f456, 0fBF800000;
	fma.rn.f32 	%f460, %f459, 0fBE055027, 0f3E1039F6;
	fma.rn.f32 	%f461, %f460, %f459, 0fBDF8CDCC;
	fma.rn.f32 	%f462, %f461, %f459, 0f3E0F2955;
	fma.rn.f32 	%f463, %f462, %f459, 0fBE2AD8B9;
	fma.rn.f32 	%f464, %f463, %f459, 0f3E4CED0B;
	fma.rn.f32 	%f465, %f464, %f459, 0fBE7FFF22;
	fma.rn.f32 	%f466, %f465, %f459, 0f3EAAAA78;
	fma.rn.f32 	%f467, %f466, %f459, 0fBF000000;
	mul.f32 	%f468, %f459, %f467;
	fma.rn.f32 	%f469, %f468, %f459, %f459;
	fma.rn.f32 	%f470, %f458, 0f3F317218, %f469;
	setp.gt.u32 	%p79, %r731, 2139095039;
	fma.rn.f32 	%f471, %f454, 0f7F800000, 0f7F800000;
	selp.f32 	%f472, %f471, %f470, %p79;
	setp.eq.f32 	%p80, %f454, 0f00000000;
	mul.f32 	%f473, %f472, 0fC0000000;
	selp.f32 	%f474, 0f7F800000, %f473, %p80;
	sqrt.rn.f32 	%f475, %f474;
	sin.approx.f32 	%f476, %f452;
	cos.approx.f32 	%f477, %f452;
	mul.f32 	%f785, %f475, %f476;
	mul.f32 	%f784, %f475, %f477;
	mov.u32 	%r1084, %r1076;
	mov.u32 	%r1063, %r1077;
	mov.u32 	%r1064, %r1078;
$L__BB3_50:
	setp.eq.s32 	%p81, %r1101, 1;
	sub.f32 	%f478, %f132, %f131;
	mul.f32 	%f479, %f478, %f785;
	fma.rn.f32 	%f56, %f479, 0f3DCCCCCD, %f793;
	mov.u32 	%r1088, %r1082;
	mov.u32 	%r1089, %r1083;
	mov.u32 	%r1090, %r1084;
	mov.f32 	%f787, %f784;
	@%p81 bra 	$L__BB3_52;
	shr.u32 	%r735, %r1064, 2;
	xor.b32  	%r736, %r735, %r1064;
	shl.b32 	%r737, %r1082, 4;
	shl.b32 	%r738, %r736, 1;
	xor.b32  	%r739, %r737, %r738;
	xor.b32  	%r740, %r739, %r1082;
	xor.b32  	%r1089, %r740, %r736;
	add.s32 	%r741, %r1087, %r1089;
	add.s32 	%r742, %r741, 362437;
	shr.u32 	%r743, %r1063, 2;
	xor.b32  	%r744, %r743, %r1063;
	shl.b32 	%r745, %r1089, 4;
	shl.b32 	%r746, %r744, 1;
	xor.b32  	%r747, %r746, %r745;
	xor.b32  	%r748, %r747, %r744;
	xor.b32  	%r1088, %r748, %r1089;
	add.s32 	%r1087, %r1087, 724874;
	add.s32 	%r749, %r1088, %r1087;
	cvt.rn.f32.u32 	%f480, %r742;
	fma.rn.f32 	%f481, %f480, 0f2F800000, 0f2F000000;
	cvt.rn.f32.u32 	%f482, %r749;
	fma.rn.f32 	%f483, %f482, 0f30C90FDB, 0f30490FDB;
	setp.lt.f32 	%p82, %f481, 0f00800000;
	mul.f32 	%f484, %f481, 0f4B000000;
	selp.f32 	%f485, %f484, %f481, %p82;
	selp.f32 	%f486, 0fC1B80000, 0f00000000, %p82;
	mov.b32 	%r750, %f485;
	add.s32 	%r751, %r750, -1059760811;
	and.b32  	%r752, %r751, -8388608;
	sub.s32 	%r753, %r750, %r752;
	mov.b32 	%f487, %r753;
	cvt.rn.f32.s32 	%f488, %r752;
	fma.rn.f32 	%f489, %f488, 0f34000000, %f486;
	add.f32 	%f490, %f487, 0fBF800000;
	fma.rn.f32 	%f491, %f490, 0fBE055027, 0f3E1039F6;
	fma.rn.f32 	%f492, %f491, %f490, 0fBDF8CDCC;
	fma.rn.f32 	%f493, %f492, %f490, 0f3E0F2955;
	fma.rn.f32 	%f494, %f493, %f490, 0fBE2AD8B9;
	fma.rn.f32 	%f495, %f494, %f490, 0f3E4CED0B;
	fma.rn.f32 	%f496, %f495, %f490, 0fBE7FFF22;
	fma.rn.f32 	%f497, %f496, %f490, 0f3EAAAA78;
	fma.rn.f32 	%f498, %f497, %f490, 0fBF000000;
	mul.f32 	%f499, %f490, %f498;
	fma.rn.f32 	%f500, %f499, %f490, %f490;
	fma.rn.f32 	%f501, %f489, 0f3F317218, %f500;
	setp.gt.u32 	%p83, %r750, 2139095039;
	fma.rn.f32 	%f502, %f485, 0f7F800000, 0f7F800000;
	selp.f32 	%f503, %f502, %f501, %p83;
	setp.eq.f32 	%p84, %f485, 0f00000000;
	mul.f32 	%f504, %f503, 0fC0000000;
	selp.f32 	%f505, 0f7F800000, %f504, %p84;
	sqrt.rn.f32 	%f506, %f505;
	sin.approx.f32 	%f507, %f483;
	cos.approx.f32 	%f508, %f483;
	mul.f32 	%f787, %f506, %f507;
	mul.f32 	%f784, %f506, %f508;
	mov.u32 	%r1090, %r1082;
	mov.u32 	%r1063, %r1083;
	mov.u32 	%r1064, %r1084;
$L__BB3_52:
	setp.ne.s32 	%p85, %r1101, 1;
	sub.f32 	%f509, %f134, %f133;
	mul.f32 	%f510, %f509, %f787;
	fma.rn.f32 	%f61, %f510, 0f3DCCCCCD, %f792;
	mov.b32 	%r1101, 0;
	mov.u32 	%r1102, %r1088;
	mov.u32 	%r1103, %r1089;
	mov.u32 	%r1104, %r1090;
	mov.f32 	%f789, %f784;
	@%p85 bra 	$L__BB3_54;
	shr.u32 	%r756, %r1064, 2;
	xor.b32  	%r757, %r756, %r1064;
	shl.b32 	%r758, %r1088, 4;
	shl.b32 	%r759, %r757, 1;
	xor.b32  	%r760, %r758, %r759;
	xor.b32  	%r761, %r760, %r1088;
	xor.b32  	%r1103, %r761, %r757;
	add.s32 	%r762, %r1087, %r1103;
	add.s32 	%r763, %r762, 362437;
	shr.u32 	%r764, %r1063, 2;
	xor.b32  	%r765, %r764, %r1063;
	shl.b32 	%r766, %r1103, 4;
	shl.b32 	%r767, %r765, 1;
	xor.b32  	%r768, %r767, %r766;
	xor.b32  	%r769, %r768, %r765;
	xor.b32  	%r1102, %r769, %r1103;
	add.s32 	%r1087, %r1087, 724874;
	add.s32 	%r770, %r1102, %r1087;
	cvt.rn.f32.u32 	%f511, %r763;
	fma.rn.f32 	%f512, %f511, 0f2F800000, 0f2F000000;
	cvt.rn.f32.u32 	%f513, %r770;
	fma.rn.f32 	%f514, %f513, 0f30C90FDB, 0f30490FDB;
	setp.lt.f32 	%p86, %f512, 0f00800000;
	mul.f32 	%f515, %f512, 0f4B000000;
	selp.f32 	%f516, %f515, %f512, %p86;
	selp.f32 	%f517, 0fC1B80000, 0f00000000, %p86;
	mov.b32 	%r771, %f516;
	add.s32 	%r772, %r771, -1059760811;
	and.b32  	%r773, %r772, -8388608;
	sub.s32 	%r774, %r771, %r773;
	mov.b32 	%f518, %r774;
	cvt.rn.f32.s32 	%f519, %r773;
	fma.rn.f32 	%f520, %f519, 0f34000000, %f517;
	add.f32 	%f521, %f518, 0fBF800000;
	fma.rn.f32 	%f522, %f521, 0fBE055027, 0f3E1039F6;
	fma.rn.f32 	%f523, %f522, %f521, 0fBDF8CDCC;
	fma.rn.f32 	%f524, %f523, %f521, 0f3E0F2955;
	fma.rn.f32 	%f525, %f524, %f521, 0fBE2AD8B9;
	fma.rn.f32 	%f526, %f525, %f521, 0f3E4CED0B;
	fma.rn.f32 	%f527, %f526, %f521, 0fBE7FFF22;
	fma.rn.f32 	%f528, %f527, %f521, 0f3EAAAA78;
	fma.rn.f32 	%f529, %f528, %f521, 0fBF000000;
	mul.f32 	%f530, %f521, %f529;
	fma.rn.f32 	%f531, %f530, %f521, %f521;
	fma.rn.f32 	%f532, %f520, 0f3F317218, %f531;
	setp.gt.u32 	%p87, %r771, 2139095039;
	fma.rn.f32 	%f533, %f516, 0f7F800000, 0f7F800000;
	selp.f32 	%f534, %f533, %f532, %p87;
	setp.eq.f32 	%p88, %f516, 0f00000000;
	mul.f32 	%f535, %f534, 0fC0000000;
	selp.f32 	%f536, 0f7F800000, %f535, %p88;
	sqrt.rn.f32 	%f537, %f536;
	sin.approx.f32 	%f538, %f514;
	cos.approx.f32 	%f539, %f514;
	mul.f32 	%f789, %f537, %f538;
	mul.f32 	%f784, %f537, %f539;
	mov.b32 	%r1101, 1;
	mov.u32 	%r1104, %r1088;
	mov.u32 	%r1063, %r1089;
	mov.u32 	%r1064, %r1090;
$L__BB3_54:
	fma.rn.f32 	%f791, %f789, 0f41200000, %f791;
	min.f32 	%f540, %f130, %f51;
	max.f32 	%f794, %f129, %f540;
	min.f32 	%f541, %f132, %f56;
	max.f32 	%f793, %f131, %f541;
	min.f32 	%f542, %f134, %f61;
	max.f32 	%f792, %f133, %f542;
$L__BB3_55:
	setp.lt.s32 	%p89, %r336, 1;
	mov.f32 	%f802, 0f00000000;
	@%p89 bra 	$L__BB3_104;
	ld.const.f32 	%f75, [DEG_TO_RAD];
	mul.f32 	%f545, %f793, %f75;
	mul.f32 	%f546, %f545, 0f3F22F983;
	cvt.rni.s32.f32 	%r776, %f546;
	cvt.rn.f32.s32 	%f547, %r776;
	fma.rn.f32 	%f548, %f547, 0fBFC90FDA, %f545;
	fma.rn.f32 	%f549, %f547, 0fB3A22168, %f548;
	fma.rn.f32 	%f550, %f547, 0fA7C234C5, %f549;
	abs.f32 	%f551, %f545;
	setp.ltu.f32 	%p90, %f551, 0f47CE4780;
	setp.eq.f32 	%p91, %f551, 0f7F800000;
	mov.b32 	%r226, %f545;
	shr.u32 	%r777, %r226, 23;
	and.b32  	%r778, %r777, 224;
	add.s32 	%r779, %r778, -128;
	shr.u32 	%r780, %r779, 5;
	and.b32  	%r227, %r777, 31;
	mul.wide.u32 	%rd123, %r780, 4;
	sub.s64 	%rd9, %rd5, %rd123;
	mov.f32 	%f802, 0f00000000;
	mul.rn.f32 	%f552, %f545, %f802;
	or.pred  	%p1, %p90, %p91;
	selp.b32 	%r228, %r776, 0, %p90;
	selp.f32 	%f76, %f550, %f552, %p90;
	cvta.to.global.u64 	%rd10, %rd42;
	mov.b32 	%r1108, 0;
	ld.const.f32 	%f699, [EARTH_RADIUS];
	mov.u64 	%rd178, __cudart_i2opi_f;
$L__BB3_57:
	mul.wide.u32 	%rd124, %r1108, 12;
	add.s64 	%rd11, %rd10, %rd124;
	ld.global.f32 	%f553, [%rd11];
	ld.global.f32 	%f554, [%rd11+4];
	sub.f32 	%f555, %f553, %f793;
	mul.f32 	%f556, %f555, %f75;
	sub.f32 	%f78, %f554, %f794;
	mul.f32 	%f79, %f553, %f75;
	mul.f32 	%f80, %f556, 0f3F000000;
	mul.f32 	%f557, %f80, 0f3F22F983;
	cvt.rni.s32.f32 	%r1116, %f557;
	cvt.rn.f32.s32 	%f558, %r1116;
	fma.rn.f32 	%f559, %f558, 0fBFC90FDA, %f80;
	fma.rn.f32 	%f560, %f558, 0fB3A22168, %f559;
	fma.rn.f32 	%f797, %f558, 0fA7C234C5, %f560;
	abs.f32 	%f82, %f80;
	setp.ltu.f32 	%p92, %f82, 0f47CE4780;
	mov.u32 	%r1112, %r1116;
	mov.f32 	%f796, %f797;
	@%p92 bra 	$L__BB3_65;
	setp.neu.f32 	%p93, %f82, 0f7F800000;
	@%p93 bra 	$L__BB3_60;
	mov.f32 	%f563, 0f00000000;
	mul.rn.f32 	%f796, %f80, %f563;
	mov.b32 	%r1112, 0;
	bra.uni 	$L__BB3_65;
$L__BB3_60:
	mov.b32 	%r231, %f80;
	mov.b64 	%rd197, 0;
	mov.b32 	%r1109, 0;
	mov.u64 	%rd195, __cudart_i2opi_f;
	mov.u64 	%rd196, %rd7;
$L__BB3_61:
	.pragma "nounroll";
	ld.global.nc.u32 	%r782, [%rd195];
	shl.b32 	%r783, %r231, 8;
	or.b32  	%r784, %r783, -2147483648;
	mad.wide.u32 	%rd127, %r782, %r784, %rd197;
	shr.u64 	%rd197, %rd127, 32;
	st.local.u32 	[%rd196], %rd127;
	add.s32 	%r1109, %r1109, 1;
	add.s64 	%rd196, %rd196, 4;
	add.s64 	%rd195, %rd195, 4;
	setp.ne.s32 	%p94, %r1109, 6;
	@%p94 bra 	$L__BB3_61;
	shr.u32 	%r785, %r231, 23;
	st.local.u32 	[%rd7+24], %rd197;
	and.b32  	%r234, %r785, 31;
	and.b32  	%r786, %r785, 224;
	add.s32 	%r787, %r786, -128;
	shr.u32 	%r788, %r787, 5;
	mul.wide.u32 	%rd128, %r788, 4;
	sub.s64 	%rd18, %rd7, %rd128;
	ld.local.u32 	%r1110, [%rd18+24];
	ld.local.u32 	%r1111, [%rd18+20];
	setp.eq.s32 	%p95, %r234, 0;
	@%p95 bra 	$L__BB3_64;
	shf.l.wrap.b32 	%r1110, %r1111, %r1110, %r234;
	ld.local.u32 	%r789, [%rd18+16];
	shf.l.wrap.b32 	%r1111, %r789, %r1111, %r234;
$L__BB3_64:
	shr.u32 	%r790, %r1110, 30;
	shf.l.wrap.b32 	%r791, %r1111, %r1110, 2;
	shl.b32 	%r792, %r1111, 2;
	shr.u32 	%r793, %r791, 31;
	add.s32 	%r794, %r793, %r790;
	neg.s32 	%r795, %r794;
	setp.lt.s32 	%p96, %r231, 0;
	selp.b32 	%r1112, %r795, %r794, %p96;
	xor.b32  	%r796, %r791, %r231;
	shr.s32 	%r797, %r791, 31;
	xor.b32  	%r798, %r797, %r791;
	xor.b32  	%r799, %r797, %r792;
	cvt.u64.u32 	%rd129, %r798;
	shl.b64 	%rd130, %rd129, 32;
	cvt.u64.u32 	%rd131, %r799;
	or.b64  	%rd132, %rd130, %rd131;
	cvt.rn.f64.s64 	%fd2, %rd132;
	mul.f64 	%fd3, %fd2, 0d3BF921FB54442D19;
	cvt.rn.f32.f64 	%f561, %fd3;
	neg.f32 	%f562, %f561;
	setp.lt.s32 	%p97, %r796, 0;
	selp.f32 	%f796, %f562, %f561, %p97;
$L__BB3_65:
	mul.rn.f32 	%f564, %f796, %f796;
	and.b32  	%r801, %r1112, 1;
	setp.eq.b32 	%p99, %r801, 1;
	selp.f32 	%f565, 0f3F800000, %f796, %p99;
	fma.rn.f32 	%f566, %f564, %f565, 0f00000000;
	fma.rn.f32 	%f567, %f564, 0f37CBAC00, 0fBAB607ED;
	selp.f32 	%f568, %f567, 0fB94D4153, %p99;
	selp.f32 	%f569, 0f3D2AAABB, 0f3C0885E4, %p99;
	fma.rn.f32 	%f570, %f568, %f564, %f569;
	selp.f32 	%f571, 0fBEFFFFFF, 0fBE2AAAA8, %p99;
	fma.rn.f32 	%f572, %f570, %f564, %f571;
	fma.rn.f32 	%f573, %f572, %f566, %f565;
	and.b32  	%r802, %r1112, 2;
	setp.eq.s32 	%p100, %r802, 0;
	mov.f32 	%f574, 0f00000000;
	sub.f32 	%f575, %f574, %f573;
	selp.f32 	%f86, %f573, %f575, %p100;
	@%p92 bra 	$L__BB3_73;
	setp.neu.f32 	%p101, %f82, 0f7F800000;
	@%p101 bra 	$L__BB3_68;
	mov.f32 	%f578, 0f00000000;
	mul.rn.f32 	%f797, %f80, %f578;
	mov.b32 	%r1116, 0;
	bra.uni 	$L__BB3_73;
$L__BB3_68:
	mov.b32 	%r243, %f80;
	mov.b64 	%rd198, 0;
	mov.b32 	%r1113, 0;
$L__BB3_69:
	.pragma "nounroll";
	mul.wide.u32 	%rd134, %r1113, 4;
	mov.u64 	%rd135, __cudart_i2opi_f;
	add.s64 	%rd136, %rd135, %rd134;
	ld.global.nc.u32 	%r804, [%rd136];
	shl.b32 	%r805, %r243, 8;
	or.b32  	%r806, %r805, -2147483648;
	mad.wide.u32 	%rd137, %r804, %r806, %rd198;
	shr.u64 	%rd198, %rd137, 32;
	add.s64 	%rd138, %rd6, %rd134;
	st.local.u32 	[%rd138], %rd137;
	add.s32 	%r1113, %r1113, 1;
	setp.ne.s32 	%p102, %r1113, 6;
	@%p102 bra 	$L__BB3_69;
	shr.u32 	%r807, %r243, 23;
	st.local.u32 	[%rd6+24], %rd198;
	and.b32  	%r246, %r807, 31;
	and.b32  	%r808, %r807, 224;
	add.s32 	%r809, %r808, -128;
	shr.u32 	%r810, %r809, 5;
	mul.wide.u32 	%rd139, %r810, 4;
	sub.s64 	%rd21, %rd6, %rd139;
	ld.local.u32 	%r1114, [%rd21+24];
	ld.local.u32 	%r1115, [%rd21+20];
	setp.eq.s32 	%p103, %r246, 0;
	@%p103 bra 	$L__BB3_72;
	shf.l.wrap.b32 	%r1114, %r1115, %r1114, %r246;
	ld.local.u32 	%r811, [%rd21+16];
	shf.l.wrap.b32 	%r1115, %r811, %r1115, %r246;
$L__BB3_72:
	shr.u32 	%r812, %r1114, 30;
	shf.l.wrap.b32 	%r813, %r1115, %r1114, 2;
	shl.b32 	%r814, %r1115, 2;
	shr.u32 	%r815, %r813, 31;
	add.s32 	%r816, %r815, %r812;
	neg.s32 	%r817, %r816;
	setp.lt.s32 	%p104, %r243, 0;
	selp.b32 	%r1116, %r817, %r816, %p104;
	xor.b32  	%r818, %r813, %r243;
	shr.s32 	%r819, %r813, 31;
	xor.b32  	%r820, %r819, %r813;
	xor.b32  	%r821, %r819, %r814;
	cvt.u64.u32 	%rd140, %r820;
	shl.b64 	%rd141, %rd140, 32;
	cvt.u64.u32 	%rd142, %r821;
	or.b64  	%rd143, %rd141, %rd142;
	cvt.rn.f64.s64 	%fd4, %rd143;
	mul.f64 	%fd5, %fd4, 0d3BF921FB54442D19;
	cvt.rn.f32.f64 	%f576, %fd5;
	neg.f32 	%f577, %f576;
	setp.lt.s32 	%p105, %r818, 0;
	selp.f32 	%f797, %f577, %f576, %p105;
$L__BB3_73:
	mul.rn.f32 	%f579, %f797, %f797;
	and.b32  	%r823, %r1116, 1;
	setp.eq.b32 	%p106, %r823, 1;
	selp.f32 	%f580, 0f3F800000, %f797, %p106;
	fma.rn.f32 	%f581, %f579, %f580, 0f00000000;
	fma.rn.f32 	%f582, %f579, 0f37CBAC00, 0fBAB607ED;
	selp.f32 	%f583, %f582, 0fB94D4153, %p106;
	selp.f32 	%f584, 0f3D2AAABB, 0f3C0885E4, %p106;
	fma.rn.f32 	%f585, %f583, %f579, %f584;
	selp.f32 	%f586, 0fBEFFFFFF, 0fBE2AAAA8, %p106;
	fma.rn.f32 	%f587, %f585, %f579, %f586;
	fma.rn.f32 	%f588, %f587, %f581, %f580;
	and.b32  	%r824, %r1116, 2;
	setp.eq.s32 	%p107, %r824, 0;
	mov.f32 	%f589, 0f00000000;
	sub.f32 	%f590, %f589, %f588;
	selp.f32 	%f591, %f588, %f590, %p107;
	mul.f32 	%f90, %f86, %f591;
	mov.u32 	%r1120, %r228;
	mov.f32 	%f798, %f76;
	@%p1 bra 	$L__BB3_79;
	mov.b64 	%rd199, 0;
	mov.b32 	%r1117, 0;
$L__BB3_75:
	.pragma "nounroll";
	mul.wide.u32 	%rd145, %r1117, 4;
	mov.u64 	%rd146, __cudart_i2opi_f;
	add.s64 	%rd147, %rd146, %rd145;
	ld.global.nc.u32 	%r826, [%rd147];
	shl.b32 	%r827, %r226, 8;
	or.b32  	%r828, %r827, -2147483648;
	mad.wide.u32 	%rd148, %r826, %r828, %rd199;
	shr.u64 	%rd199, %rd148, 32;
	add.s64 	%rd149, %rd5, %rd145;
	st.local.u32 	[%rd149], %rd148;
	add.s32 	%r1117, %r1117, 1;
	setp.ne.s32 	%p108, %r1117, 6;
	@%p108 bra 	$L__BB3_75;
	setp.eq.s32 	%p109, %r227, 0;
	st.local.u32 	[%rd5+24], %rd199;
	ld.local.u32 	%r1118, [%rd9+24];
	ld.local.u32 	%r1119, [%rd9+20];
	@%p109 bra 	$L__BB3_78;
	shf.l.wrap.b32 	%r1118, %r1119, %r1118, %r227;
	ld.local.u32 	%r829, [%rd9+16];
	shf.l.wrap.b32 	%r1119, %r829, %r1119, %r227;
$L__BB3_78:
	setp.lt.s32 	%p110, %r226, 0;
	shr.u32 	%r830, %r1118, 30;
	shf.l.wrap.b32 	%r831, %r1119, %r1118, 2;
	shl.b32 	%r832, %r1119, 2;
	shr.u32 	%r833, %r831, 31;
	add.s32 	%r834, %r833, %r830;
	neg.s32 	%r835, %r834;
	selp.b32 	%r1120, %r835, %r834, %p110;
	xor.b32  	%r836, %r831, %r226;
	shr.s32 	%r837, %r831, 31;
	xor.b32  	%r838, %r837, %r831;
	xor.b32  	%r839, %r837, %r832;
	cvt.u64.u32 	%rd150, %r838;
	shl.b64 	%rd151, %rd150, 32;
	cvt.u64.u32 	%rd152, %r839;
	or.b64  	%rd153, %rd151, %rd152;
	cvt.rn.f64.s64 	%fd6, %rd153;
	mul.f64 	%fd7, %fd6, 0d3BF921FB54442D19;
	cvt.rn.f32.f64 	%f592, %fd7;
	neg.f32 	%f593, %f592;
	setp.lt.s32 	%p111, %r836, 0;
	selp.f32 	%f798, %f593, %f592, %p111;
$L__BB3_79:
	add.s32 	%r840, %r1120, 1;
	mul.rn.f32 	%f594, %f798, %f798;
	and.b32  	%r841, %r1120, 1;
	setp.eq.b32 	%p112, %r841, 1;
	selp.f32 	%f595, %f798, 0f3F800000, %p112;
	fma.rn.f32 	%f596, %f594, %f595, 0f00000000;
	fma.rn.f32 	%f597, %f594, 0f37CBAC00, 0fBAB607ED;
	selp.f32 	%f598, 0fB94D4153, %f597, %p112;
	selp.f32 	%f599, 0f3C0885E4, 0f3D2AAABB, %p112;
	fma.rn.f32 	%f600, %f598, %f594, %f599;
	selp.f32 	%f601, 0fBE2AAAA8, 0fBEFFFFFF, %p112;
	fma.rn.f32 	%f602, %f600, %f594, %f601;
	fma.rn.f32 	%f603, %f602, %f596, %f595;
	and.b32  	%r842, %r840, 2;
	setp.eq.s32 	%p113, %r842, 0;
	mov.f32 	%f604, 0f00000000;
	sub.f32 	%f605, %f604, %f603;
	selp.f32 	%f93, %f603, %f605, %p113;
	mul.f32 	%f606, %f79, 0f3F22F983;
	cvt.rni.s32.f32 	%r1124, %f606;
	cvt.rn.f32.s32 	%f607, %r1124;
	fma.rn.f32 	%f608, %f607, 0fBFC90FDA, %f79;
	fma.rn.f32 	%f609, %f607, 0fB3A22168, %f608;
	fma.rn.f32 	%f799, %f607, 0fA7C234C5, %f609;
	abs.f32 	%f95, %f79;
	setp.ltu.f32 	%p114, %f95, 0f47CE4780;
	@%p114 bra 	$L__BB3_87;
	setp.neu.f32 	%p115, %f95, 0f7F800000;
	@%p115 bra 	$L__BB3_82;
	mov.f32 	%f612, 0f00000000;
	mul.rn.f32 	%f799, %f79, %f612;
	mov.b32 	%r1124, 0;
	bra.uni 	$L__BB3_87;
$L__BB3_82:
	mov.b32 	%r266, %f79;
	mov.b64 	%rd200, 0;
	mov.b32 	%r1121, 0;
$L__BB3_83:
	.pragma "nounroll";
	mul.wide.u32 	%rd155, %r1121, 4;
	mov.u64 	%rd156, __cudart_i2opi_f;
	add.s64 	%rd157, %rd156, %rd155;
	ld.global.nc.u32 	%r844, [%rd157];
	shl.b32 	%r845, %r266, 8;
	or.b32  	%r846, %r845, -2147483648;
	mad.wide.u32 	%rd158, %r844, %r846, %rd200;
	shr.u64 	%rd200, %rd158, 32;
	add.s64 	%rd159, %rd4, %rd155;
	st.local.u32 	[%rd159], %rd158;
	add.s32 	%r1121, %r1121, 1;
	setp.ne.s32 	%p116, %r1121, 6;
	@%p116 bra 	$L__BB3_83;
	shr.u32 	%r847, %r266, 23;
	st.local.u32 	[%rd4+24], %rd200;
	and.b32  	%r269, %r847, 31;
	and.b32  	%r848, %r847, 224;
	add.s32 	%r849, %r848, -128;
	shr.u32 	%r850, %r849, 5;
	mul.wide.u32 	%rd160, %r850, 4;
	sub.s64 	%rd26, %rd4, %rd160;
	ld.local.u32 	%r1122, [%rd26+24];
	ld.local.u32 	%r1123, [%rd26+20];
	setp.eq.s32 	%p117, %r269, 0;
	@%p117 bra 	$L__BB3_86;
	shf.l.wrap.b32 	%r1122, %r1123, %r1122, %r269;
	ld.local.u32 	%r851, [%rd26+16];
	shf.l.wrap.b32 	%r1123, %r851, %r1123, %r269;
$L__BB3_86:
	shr.u32 	%r852, %r1122, 30;
	shf.l.wrap.b32 	%r853, %r1123, %r1122, 2;
	shl.b32 	%r854, %r1123, 2;
	shr.u32 	%r855, %r853, 31;
	add.s32 	%r856, %r855, %r852;
	neg.s32 	%r857, %r856;
	setp.lt.s32 	%p118, %r266, 0;
	selp.b32 	%r1124, %r857, %r856, %p118;
	xor.b32  	%r858, %r853, %r266;
	shr.s32 	%r859, %r853, 31;
	xor.b32  	%r860, %r859, %r853;
	xor.b32  	%r861, %r859, %r854;
	cvt.u64.u32 	%rd161, %r860;
	shl.b64 	%rd162, %rd161, 32;
	cvt.u64.u32 	%rd163, %r861;
	or.b64  	%rd164, %rd162, %rd163;
	cvt.rn.f64.s64 	%fd8, %rd164;
	mul.f64 	%fd9, %fd8, 0d3BF921FB54442D19;
	cvt.rn.f32.f64 	%f610, %fd9;
	neg.f32 	%f611, %f610;
	setp.lt.s32 	%p119, %r858, 0;
	selp.f32 	%f799, %f611, %f610, %p119;
$L__BB3_87:
	add.s32 	%r863, %r1124, 1;
	mul.rn.f32 	%f613, %f799, %f799;
	and.b32  	%r864, %r1124, 1;
	setp.eq.b32 	%p120, %r864, 1;
	selp.f32 	%f614, %f799, 0f3F800000, %p120;
	fma.rn.f32 	%f615, %f613, %f614, 0f00000000;
	fma.rn.f32 	%f616, %f613, 0f37CBAC00, 0fBAB607ED;
	selp.f32 	%f617, 0fB94D4153, %f616, %p120;
	selp.f32 	%f618, 0f3C0885E4, 0f3D2AAABB, %p120;
	fma.rn.f32 	%f619, %f617, %f613, %f618;
	selp.f32 	%f620, 0fBE2AAAA8, 0fBEFFFFFF, %p120;
	fma.rn.f32 	%f621, %f619, %f613, %f620;
	fma.rn.f32 	%f622, %f621, %f615, %f614;
	and.b32  	%r865, %r863, 2;
	setp.eq.s32 	%p121, %r865, 0;
	mov.f32 	%f623, 0f00000000;
	sub.f32 	%f624, %f623, %f622;
	selp.f32 	%f625, %f622, %f624, %p121;
	mul.f32 	%f99, %f93, %f625;
	mul.f32 	%f626, %f78, %f75;
	mul.f32 	%f100, %f626, 0f3F000000;
	mul.f32 	%f627, %f100, 0f3F22F983;
	cvt.rni.s32.f32 	%r1132, %f627;
	cvt.rn.f32.s32 	%f628, %r1132;
	fma.rn.f32 	%f629, %f628, 0fBFC90FDA, %f100;
	fma.rn.f32 	%f630, %f628, 0fB3A22168, %f629;
	fma.rn.f32 	%f801, %f628, 0fA7C234C5, %f630;
	abs.f32 	%f102, %f100;
	setp.ltu.f32 	%p122, %f102, 0f47CE4780;
	mov.u32 	%r1128, %r1132;
	mov.f32 	%f800, %f801;
	@%p122 bra 	$L__BB3_95;
	setp.neu.f32 	%p123, %f102, 0f7F800000;
	@%p123 bra 	$L__BB3_90;
	mov.f32 	%f633, 0f00000000;
	mul.rn.f32 	%f800, %f100, %f633;
	mov.b32 	%r1128, 0;
	bra.uni 	$L__BB3_95;
$L__BB3_90:
	mov.b32 	%r279, %f100;
	mov.b64 	%rd201, 0;
	mov.b32 	%r1125, 0;
$L__BB3_91:
	.pragma "nounroll";
	mul.wide.u32 	%rd166, %r1125, 4;
	mov.u64 	%rd167, __cudart_i2opi_f;
	add.s64 	%rd168, %rd167, %rd166;
	ld.global.nc.u32 	%r867, [%rd168];
	shl.b32 	%r868, %r279, 8;
	or.b32  	%r869, %r868, -2147483648;
	mad.wide.u32 	%rd169, %r867, %r869, %rd201;
	shr.u64 	%rd201, %rd169, 32;
	add.s64 	%rd170, %rd3, %rd166;
	st.local.u32 	[%rd170], %rd169;
	add.s32 	%r1125, %r1125, 1;
	setp.ne.s32 	%p124, %r1125, 6;
	@%p124 bra 	$L__BB3_91;
	shr.u32 	%r870, %r279, 23;
	st.local.u32 	[%rd3+24], %rd201;
	and.b32  	%r282, %r870, 31;
	and.b32  	%r871, %r870, 224;
	add.s32 	%r872, %r871, -128;
	shr.u32 	%r873, %r872, 5;
	mul.wide.u32 	%rd171, %r873, 4;
	sub.s64 	%rd29, %rd3, %rd171;
	ld.local.u32 	%r1126, [%rd29+24];
	ld.local.u32 	%r1127, [%rd29+20];
	setp.eq.s32 	%p125, %r282, 0;
	@%p125 bra 	$L__BB3_94;
	shf.l.wrap.b32 	%r1126, %r1127, %r1126, %r282;
	ld.local.u32 	%r874, [%rd29+16];
	shf.l.wrap.b32 	%r1127, %r874, %r1127, %r282;
$L__BB3_94:
	shr.u32 	%r875, %r1126, 30;
	shf.l.wrap.b32 	%r876, %r1127, %r1126, 2;
	shl.b32 	%r877, %r1127, 2;
	shr.u32 	%r878, %r876, 31;
	add.s32 	%r879, %r878, %r875;
	neg.s32 	%r880, %r879;
	setp.lt.s32 	%p126, %r279, 0;
	selp.b32 	%r1128, %r880, %r879, %p126;
	xor.b32  	%r881, %r876, %r279;
	shr.s32 	%r882, %r876, 31;
	xor.b32  	%r883, %r882, %r876;
	xor.b32  	%r884, %r882, %r877;
	cvt.u64.u32 	%rd172, %r883;
	shl.b64 	%rd173, %rd172, 32;
	cvt.u64.u32 	%rd174, %r884;
	or.b64  	%rd175, %rd173, %rd174;
	cvt.rn.f64.s64 	%fd10, %rd175;
	mul.f64 	%fd11, %fd10, 0d3BF921FB54442D19;
	cvt.rn.f32.f64 	%f631, %fd11;
	neg.f32 	%f632, %f631;
	setp.lt.s32 	%p127, %r881, 0;
	selp.f32 	%f800, %f632, %f631, %p127;
$L__BB3_95:
	mul.rn.f32 	%f634, %f800, %f800;
	and.b32  	%r886, %r1128, 1;
	setp.eq.b32 	%p129, %r886, 1;
	selp.f32 	%f635, 0f3F800000, %f800, %p129;
	fma.rn.f32 	%f636, %f634, %f635, 0f00000000;
	fma.rn.f32 	%f637, %f634, 0f37CBAC00, 0fBAB607ED;
	selp.f32 	%f638, %f637, 0fB94D4153, %p129;
	selp.f32 	%f639, 0f3D2AAABB, 0f3C0885E4, %p129;
	fma.rn.f32 	%f640, %f638, %f634, %f639;
	selp.f32 	%f641, 0fBEFFFFFF, 0fBE2AAAA8, %p129;
	fma.rn.f32 	%f642, %f640, %f634, %f641;
	fma.rn.f32 	%f643, %f642, %f636, %f635;
	and.b32  	%r887, %r1128, 2;
	setp.eq.s32 	%p130, %r887, 0;
	mov.f32 	%f644, 0f00000000;
	sub.f32 	%f645, %f644, %f643;
	selp.f32 	%f646, %f643, %f645, %p130;
	mul.f32 	%f106, %f99, %f646;
	@%p122 bra 	$L__BB3_103;
	setp.neu.f32 	%p131, %f102, 0f7F800000;
	@%p131 bra 	$L__BB3_98;
	mov.f32 	%f649, 0f00000000;
	mul.rn.f32 	%f801, %f100, %f649;
	mov.b32 	%r1132, 0;
	bra.uni 	$L__BB3_103;
$L__BB3_98:
	mov.b32 	%r291, %f100;
	shl.b32 	%r889, %r291, 8;
	or.b32  	%r292, %r889, -2147483648;
	mov.b64 	%rd202, 0;
	mov.b32 	%r1129, 0;
$L__BB3_99:
	.pragma "nounroll";
	mul.wide.u32 	%rd177, %r1129, 4;
	add.s64 	%rd179, %rd178, %rd177;
	ld.global.nc.u32 	%r890, [%rd179];
	mad.wide.u32 	%rd180, %r890, %r292, %rd202;
	shr.u64 	%rd202, %rd180, 32;
	add.s64 	%rd181, %rd2, %rd177;
	st.local.u32 	[%rd181], %rd180;
	add.s32 	%r1129, %r1129, 1;
	setp.ne.s32 	%p132, %r1129, 6;
	@%p132 bra 	$L__BB3_99;
	shr.u32 	%r891, %r291, 23;
	st.local.u32 	[%rd2+24], %rd202;
	and.b32  	%r295, %r891, 31;
	and.b32  	%r892, %r891, 224;
	add.s32 	%r893, %r892, -128;
	shr.u32 	%r894, %r893, 5;
	mul.wide.u32 	%rd182, %r894, 4;
	sub.s64 	%rd32, %rd2, %rd182;
	ld.local.u32 	%r1130, [%rd32+24];
	ld.local.u32 	%r1131, [%rd32+20];
	setp.eq.s32 	%p133, %r295, 0;
	@%p133 bra 	$L__BB3_102;
	shf.l.wrap.b32 	%r1130, %r1131, %r1130, %r295;
	ld.local.u32 	%r895, [%rd32+16];
	shf.l.wrap.b32 	%r1131, %r895, %r1131, %r295;
$L__BB3_102:
	shr.u32 	%r896, %r1130, 30;
	shf.l.wrap.b32 	%r897, %r1131, %r1130, 2;
	shl.b32 	%r898, %r1131, 2;
	shr.u32 	%r899, %r897, 31;
	add.s32 	%r900, %r899, %r896;
	neg.s32 	%r901, %r900;
	setp.lt.s32 	%p134, %r291, 0;
	selp.b32 	%r1132, %r901, %r900, %p134;
	xor.b32  	%r902, %r897, %r291;
	shr.s32 	%r903, %r897, 31;
	xor.b32  	%r904, %r903, %r897;
	xor.b32  	%r905, %r903, %r898;
	cvt.u64.u32 	%rd183, %r904;
	shl.b64 	%rd184, %rd183, 32;
	cvt.u64.u32 	%rd185, %r905;
	or.b64  	%rd186, %rd184, %rd185;
	cvt.rn.f64.s64 	%fd12, %rd186;
	mul.f64 	%fd13, %fd12, 0d3BF921FB54442D19;
	cvt.rn.f32.f64 	%f647, %fd13;
	neg.f32 	%f648, %f647;
	setp.lt.s32 	%p135, %r902, 0;
	selp.f32 	%f801, %f648, %f647, %p135;
$L__BB3_103:
	ld.param.f32 	%f767, [_Z20steadyStateIterationP13IndividualGPUPK10StationGPUifffffffffiP17curandStateXORWOWii_param_3];
	mul.rn.f32 	%f650, %f801, %f801;
	and.b32  	%r907, %r1132, 1;
	setp.eq.b32 	%p136, %r907, 1;
	selp.f32 	%f651, 0f3F800000, %f801, %p136;
	fma.rn.f32 	%f652, %f650, %f651, 0f00000000;
	fma.rn.f32 	%f653, %f650, 0f37CBAC00, 0fBAB607ED;
	selp.f32 	%f654, %f653, 0fB94D4153, %p136;
	selp.f32 	%f655, 0f3D2AAABB, 0f3C0885E4, %p136;
	fma.rn.f32 	%f656, %f654, %f650, %f655;
	selp.f32 	%f657, 0fBEFFFFFF, 0fBE2AAAA8, %p136;
	fma.rn.f32 	%f658, %f656, %f650, %f657;
	fma.rn.f32 	%f659, %f658, %f652, %f651;
	and.b32  	%r908, %r1132, 2;
	setp.eq.s32 	%p137, %r908, 0;
	mov.f32 	%f660, 0f00000000;
	sub.f32 	%f661, %f660, %f659;
	selp.f32 	%f662, %f659, %f661, %p137;
	fma.rn.f32 	%f663, %f106, %f662, %f90;
	sqrt.rn.f32 	%f664, %f663;
	mov.f32 	%f665, 0f3F800000;
	sub.f32 	%f666, %f665, %f663;
	sqrt.rn.f32 	%f667, %f666;
	abs.f32 	%f668, %f667;
	abs.f32 	%f669, %f664;
	setp.gt.f32 	%p138, %f669, %f668;
	selp.f32 	%f670, %f669, %f668, %p138;
	selp.f32 	%f671, %f668, %f669, %p138;
	div.rn.f32 	%f672, %f671, %f670;
	mul.f32 	%f673, %f672, %f672;
	fma.rn.f32 	%f674, %f673, 0f3B33710B, 0fBC807748;
	fma.rn.f32 	%f675, %f674, %f673, 0f3D2CDAB2;
	fma.rn.f32 	%f676, %f675, %f673, 0fBD992D10;
	fma.rn.f32 	%f677, %f676, %f673, 0f3DD9EA6C;
	fma.rn.f32 	%f678, %f677, %f673, 0fBE117CB1;
	fma.rn.f32 	%f679, %f678, %f673, 0f3E4CBCE0;
	fma.rn.f32 	%f680, %f679, %f673, 0fBEAAAA7D;
	mul.f32 	%f681, %f673, %f680;
	fma.rn.f32 	%f682, %f681, %f672, %f672;
	neg.f32 	%f683, %f682;
	fma.rn.f32 	%f684, 0f3F6EE581, 0f3FD774EB, %f683;
	selp.f32 	%f685, %f684, %f682, %p138;
	selp.f32 	%f686, 0f3F6EE581, 0f3FEEE581, %p138;
	selp.f32 	%f687, %f682, %f683, %p138;
	mov.b32 	%r909, %f667;
	fma.rn.f32 	%f688, %f686, 0f3FD774EB, %f687;
	setp.lt.s32 	%p139, %r909, 0;
	selp.f32 	%f689, %f688, %f685, %p139;
	add.f32 	%f690, %f669, %f668;
	setp.eq.f32 	%p140, %f670, 0f00000000;
	selp.f32 	%f691, 0f40490FDB, 0f00000000, %p139;
	setp.eq.f32 	%p141, %f668, %f669;
	selp.f32 	%f692, 0f4016CBE4, 0f3F490FDB, %p139;
	selp.f32 	%f693, %f692, %f689, %p141;
	selp.f32 	%f694, %f691, %f693, %p140;
	abs.f32 	%f695, %f690;
	setp.nan.f32 	%p142, %f695, %f695;
	copysign.f32 	%f696, %f664, %f694;
	selp.f32 	%f697, %f690, %f696, %p142;
	add.f32 	%f698, %f697, %f697;
	mul.f32 	%f700, %f699, %f698;
	mul.f32 	%f701, %f700, %f700;
	fma.rn.f32 	%f702, %f792, %f792, %f701;
	sqrt.rn.f32 	%f703, %f702;
	div.rn.f32 	%f704, %f703, %f767;
	add.f32 	%f705, %f791, %f704;
	ld.global.f32 	%f706, [%rd11+8];
	sub.f32 	%f707, %f706, %f705;
	fma.rn.f32 	%f802, %f707, %f707, %f802;
	add.s32 	%r1108, %r1108, 1;
	setp.ne.s32 	%p143, %r1108, %r336;
	@%p143 bra 	$L__BB3_57;
$L__BB3_104:
	cvt.rn.f32.s32 	%f708, %r336;
	div.rn.f32 	%f709, %f802, %f708;
	sqrt.rn.f32 	%f112, %f709;
	ld.global.f32 	%f811, [%rd1+16];
	setp.lt.s32 	%p144, %r338, 2;
	mov.b64 	%rd205, 0;
	@%p144 bra 	$L__BB3_119;
	add.s32 	%r305, %r338, -1;
	add.s32 	%r913, %r338, -2;
	and.b32  	%r306, %r305, 15;
	setp.lt.u32 	%p145, %r913, 15;
	mov.b32 	%r1147, 0;
	mov.b32 	%r1139, 1;
	@%p145 bra 	$L__BB3_109;
	and.b32  	%r307, %r305, -16;
	add.s64 	%rd203, %rd1, 176;
	mov.b32 	%r1133, 0;
	mov.u32 	%r1147, %r1133;
$L__BB3_107:
	.pragma "nounroll";
	add.s32 	%r915, %r1133, 1;
	ld.global.f32 	%f711, [%rd203+-140];
	setp.gt.f32 	%p146, %f711, %f811;
	selp.b32 	%r916, %r915, %r1147, %p146;
	selp.f32 	%f712, %f711, %f811, %p146;
	ld.global.f32 	%f713, [%rd203+-120];
	setp.gt.f32 	%p147, %f713, %f712;
	add.s32 	%r917, %r1133, 2;
	selp.b32 	%r918, %r917, %r916, %p147;
	selp.f32 	%f714, %f713, %f712, %p147;
	ld.global.f32 	%f715, [%rd203+-100];
	setp.gt.f32 	%p148, %f715, %f714;
	add.s32 	%r919, %r1133, 3;
	selp.b32 	%r920, %r919, %r918, %p148;
	selp.f32 	%f716, %f715, %f714, %p148;
	ld.global.f32 	%f717, [%rd203+-80];
	setp.gt.f32 	%p149, %f717, %f716;
	add.s32 	%r921, %r1133, 4;
	selp.b32 	%r922, %r921, %r920, %p149;
	selp.f32 	%f718, %f717, %f716, %p149;
	ld.global.f32 	%f719, [%rd203+-60];
	setp.gt.f32 	%p150, %f719, %f718;
	add.s32 	%r923, %r1133, 5;
	selp.b32 	%r924, %r923, %r922, %p150;
	selp.f32 	%f720, %f719, %f718, %p150;
	ld.global.f32 	%f721, [%rd203+-40];
	setp.gt.f32 	%p151, %f721, %f720;
	add.s32 	%r925, %r1133, 6;
	selp.b32 	%r926, %r925, %r924, %p151;
	selp.f32 	%f722, %f721, %f720, %p151;
	ld.global.f32 	%f723, [%rd203+-20];
	setp.gt.f32 	%p152, %f723, %f722;
	add.s32 	%r927, %r1133, 7;
	selp.b32 	%r928, %r927, %r926, %p152;
	selp.f32 	%f724, %f723, %f722, %p152;
	ld.global.f32 	%f725, [%rd203];
	setp.gt.f32 	%p153, %f725, %f724;
	add.s32 	%r929, %r1133, 8;
	selp.b32 	%r930, %r929, %r928, %p153;
	selp.f32 	%f726, %f725, %f724, %p153;
	ld.global.f32 	%f727, [%rd203+20];
	setp.gt.f32 	%p154, %f727, %f726;
	add.s32 	%r931, %r1133, 9;
	selp.b32 	%r932, %r931, %r930, %p154;
	selp.f32 	%f728, %f727, %f726, %p154;
	ld.global.f32 	%f729, [%rd203+40];
	setp.gt.f32 	%p155, %f729, %f728;
	add.s32 	%r933, %r1133, 10;
	selp.b32 	%r934, %r933, %r932, %p155;
	selp.f32 	%f730, %f729, %f728, %p155;
	ld.global.f32 	%f731, [%rd203+60];
	setp.gt.f32 	%p156, %f731, %f730;
	add.s32 	%r935, %r1133, 11;
	selp.b32 	%r936, %r935, %r934, %p156;
	selp.f32 	%f732, %f731, %f730, %p156;
	ld.global.f32 	%f733, [%rd203+80];
	setp.gt.f32 	%p157, %f733, %f732;
	add.s32 	%r937, %r1133, 12;
	selp.b32 	%r938, %r937, %r936, %p157;
	selp.f32 	%f734, %f733, %f732, %p157;
	ld.global.f32 	%f735, [%rd203+100];
	setp.gt.f32 	%p158, %f735, %f734;
	add.s32 	%r939, %r1133, 13;
	selp.b32 	%r940, %r939, %r938, %p158;
	selp.f32 	%f736, %f735, %f734, %p158;
	ld.global.f32 	%f737, [%rd203+120];
	setp.gt.f32 	%p159, %f737, %f736;
	add.s32 	%r941, %r1133, 14;
	selp.b32 	%r942, %r941, %r940, %p159;
	selp.f32 	%f738, %f737, %f736, %p159;
	ld.global.f32 	%f739, [%rd203+140];
	setp.gt.f32 	%p160, %f739, %f738;
	add.s32 	%r943, %r1133, 15;
	selp.b32 	%r944, %r943, %r942, %p160;
	selp.f32 	%f740, %f739, %f738, %p160;
	ld.global.f32 	%f741, [%rd203+160];
	setp.gt.f32 	%p161, %f741, %f740;
	add.s32 	%r1133, %r1133, 16;
	selp.b32 	%r1147, %r1133, %r944, %p161;
	selp.f32 	%f811, %f741, %f740, %p161;
	add.s64 	%rd203, %rd203, 320;
	setp.ne.s32 	%p162, %r1133, %r307;
	@%p162 bra 	$L__BB3_107;
	add.s32 	%r1139, %r1133, 1;
$L__BB3_109:
	setp.eq.s32 	%p163, %r306, 0;
	@%p163 bra 	$L__BB3_118;
	and.b32  	%r316, %r305, 7;
	setp.lt.u32 	%p164, %r306, 8;
	@%p164 bra 	$L__BB3_112;
	mul.wide.u32 	%rd188, %r1139, 20;
	add.s64 	%rd189, %rd1, %rd188;
	ld.global.f32 	%f743, [%rd189+16];
	setp.gt.f32 	%p165, %f743, %f811;
	selp.b32 	%r946, %r1139, %r1147, %p165;
	selp.f32 	%f744, %f743, %f811, %p165;
	add.s32 	%r947, %r1139, 1;
	ld.global.f32 	%f745, [%rd189+36];
	setp.gt.f32 	%p166, %f745, %f744;
	selp.b32 	%r948, %r947, %r946, %p166;
	selp.f32 	%f746, %f745, %f744, %p166;
	add.s32 	%r949, %r1139, 2;
	ld.global.f32 	%f747, [%rd189+56];
	setp.gt.f32 	%p167, %f747, %f746;
	selp.b32 	%r950, %r949, %r948, %p167;
	selp.f32 	%f748, %f747, %f746, %p167;
	add.s32 	%r951, %r1139, 3;
	ld.global.f32 	%f749, [%rd189+76];
	setp.gt.f32 	%p168, %f749, %f748;
	selp.b32 	%r952, %r951, %r950, %p168;
	selp.f32 	%f750, %f749, %f748, %p168;
	add.s32 	%r953, %r1139, 4;
	ld.global.f32 	%f751, [%rd189+96];
	setp.gt.f32 	%p169, %f751, %f750;
	selp.b32 	%r954, %r953, %r952, %p169;
	selp.f32 	%f752, %f751, %f750, %p169;
	add.s32 	%r955, %r1139, 5;
	ld.global.f32 	%f753, [%rd189+116];
	setp.gt.f32 	%p170, %f753, %f752;
	selp.b32 	%r956, %r955, %r954, %p170;
	selp.f32 	%f754, %f753, %f752, %p170;
	add.s32 	%r957, %r1139, 6;
	ld.global.f32 	%f755, [%rd189+136];
	setp.gt.f32 	%p171, %f755, %f754;
	selp.b32 	%r958, %r957, %r956, %p171;
	selp.f32 	%f756, %f755, %f754, %p171;
	add.s32 	%r959, %r1139, 7;
	ld.global.f32 	%f757, [%rd189+156];
	setp.gt.f32 	%p172, %f757, %f756;
	selp.b32 	%r1147, %r959, %r958, %p172;
	selp.f32 	%f811, %f757, %f756, %p172;
	add.s32 	%r1139, %r1139, 8;
$L__BB3_112:
	setp.eq.s32 	%p173, %r316, 0;
	@%p173 bra 	$L__BB3_118;
	and.b32  	%r322, %r305, 3;
	setp.lt.u32 	%p174, %r316, 4;
	@%p174 bra 	$L__BB3_115;
	mul.wide.u32 	%rd190, %r1139, 20;
	add.s64 	%rd191, %rd1, %rd190;
	ld.global.f32 	%f759, [%rd191+16];
	setp.gt.f32 	%p175, %f759, %f811;
	selp.b32 	%r961, %r1139, %r1147, %p175;
	selp.f32 	%f760, %f759, %f811, %p175;
	add.s32 	%r962, %r1139, 1;
	ld.global.f32 	%f761, [%rd191+36];
	setp.gt.f32 	%p176, %f761, %f760;
	selp.b32 	%r963, %r962, %r961, %p176;
	selp.f32 	%f762, %f761, %f760, %p176;
	add.s32 	%r964, %r1139, 2;
	ld.global.f32 	%f763, [%rd191+56];
	setp.gt.f32 	%p177, %f763, %f762;
	selp.b32 	%r965, %r964, %r963, %p177;
	selp.f32 	%f764, %f763, %f762, %p177;
	add.s32 	%r966, %r1139, 3;
	ld.global.f32 	%f765, [%rd191+76];
	setp.gt.f32 	%p178, %f765, %f764;
	selp.b32 	%r1147, %r966, %r965, %p178;
	selp.f32 	%f811, %f765, %f764, %p178;
	add.s32 	%r1139, %r1139, 4;
$L__BB3_115:
	setp.eq.s32 	%p179, %r322, 0;
	@%p179 bra 	$L__BB3_118;
	mul.wide.u32 	%rd192, %r1139, 20;
	add.s64 	%rd193, %rd192, %rd1;
	add.s64 	%rd204, %rd193, 16;
	neg.s32 	%r1144, %r322;
$L__BB3_117:
	.pragma "nounroll";
	ld.global.f32 	%f766, [%rd204];
	setp.gt.f32 	%p180, %f766, %f811;
	selp.b32 	%r1147, %r1139, %r1147, %p180;
	selp.f32 	%f811, %f766, %f811, %p180;
	add.s32 	%r1139, %r1139, 1;
	add.s64 	%rd204, %rd204, 20;
	add.s32 	%r1144, %r1144, 1;
	setp.ne.s32 	%p181, %r1144, 0;
	@%p181 bra 	$L__BB3_117;
$L__BB3_118:
	cvt.u64.u32 	%rd205, %r1147;
$L__BB3_119:
	setp.geu.f32 	%p182, %f112, %f811;
	@%p182 bra 	$L__BB3_122;
	mad.lo.s64 	%rd194, %rd205, 20, %rd1;
	add.s64 	%rd41, %rd194, 16;
	mov.b32 	%r967, %f811;
	mov.b32 	%r968, %f112;
	atom.relaxed.global.cas.b32 	%r969, [%rd194+16], %r967, %r968;
	setp.ne.s32 	%p183, %r969, %r967;
	@%p183 bra 	$L__BB3_122;
	st.global.f32 	[%rd41+-16], %f794;
	st.global.f32 	[%rd41+-12], %f793;
	st.global.f32 	[%rd41+-8], %f792;
	st.global.f32 	[%rd41+-4], %f791;
	st.global.f32 	[%rd41], %f112;
$L__BB3_122:
	st.global.v2.u32 	[%rd8], {%r1087, %r1064};
	st.global.v2.u32 	[%rd8+8], {%r1063, %r1104};
	st.global.v2.u32 	[%rd8+16], {%r1103, %r1102};
	st.global.v2.u32 	[%rd8+24], {%r1101, %r8};
	st.global.f32 	[%rd8+32], %f784;
	st.global.f64 	[%rd8+40], %fd1;
$L__BB3_123:
	ret;

}
	// .globl	_Z18findBestIndividualPK13IndividualGPUPS_i
.visible .entry _Z18findBestIndividualPK13IndividualGPUPS_i(
	.param .u64 .ptr .align 1 _Z18findBestIndividualPK13IndividualGPUPS_i_param_0,
	.param .u64 .ptr .align 1 _Z18findBestIndividualPK13IndividualGPUPS_i_param_1,
	.param .u32 _Z18findBestIndividualPK13IndividualGPUPS_i_param_2
)
{
	.reg .pred 	%p<8>;
	.reg .b32 	%r<18>;
	.reg .b32 	%f<18>;
	.reg .b64 	%rd<7>;
	// demoted variable
	.shared .align 4 .b8 _ZZ18findBestIndividualPK13IndividualGPUPS_iE10sharedBest[5120];
	ld.param.u64 	%rd2, [_Z18findBestIndividualPK13IndividualGPUPS_i_param_0];
	ld.param.u64 	%rd3, [_Z18findBestIndividualPK13IndividualGPUPS_i_param_1];
	ld.param.u32 	%r10, [_Z18findBestIndividualPK13IndividualGPUPS_i_param_2];
	cvta.to.global.u64 	%rd1, %rd3;
	mov.u32 	%r1, %tid.x;
	mov.u32 	%r11, %ctaid.x;
	mov.u32 	%r17, %ntid.x;
	mad.lo.s32 	%r3, %r11, %r17, %r1;
	setp.ge.s32 	%p1, %r3, %r10;
	mov.u32 	%r12, _ZZ18findBestIndividualPK13IndividualGPUPS_iE10sharedBest;
	mad.lo.s32 	%r4, %r1, 20, %r12;
	@%p1 bra 	$L__BB4_2;
	cvta.to.global.u64 	%rd4, %rd2;
	mul.wide.s32 	%rd5, %r3, 20;
	add.s64 	%rd6, %rd4, %rd5;
	ld.global.f32 	%f2, [%rd6];
	ld.global.f32 	%f3, [%rd6+4];
	ld.global.f32 	%f4, [%rd6+8];
	ld.global.f32 	%f5, [%rd6+12];
	ld.global.f32 	%f6, [%rd6+16];
	st.shared.f32 	[%r4], %f2;
	st.shared.f32 	[%r4+4], %f3;
	st.shared.f32 	[%r4+8], %f4;
	st.shared.f32 	[%r4+12], %f5;
	st.shared.f32 	[%r4+16], %f6;
	bra.uni 	$L__BB4_3;
$L__BB4_2:
	mov.b32 	%r15, 2139095039;
	st.shared.u32 	[%r4+16], %r15;
$L__BB4_3:
	bar.sync 	0;
	setp.lt.u32 	%p2, %r17, 2;
	@%p2 bra 	$L__BB4_9;
	add.s32 	%r5, %r4, 16;
$L__BB4_5:
	mov.u32 	%r6, %r17;
	shr.u32 	%r17, %r6, 1;
	setp.ge.u32 	%p3, %r1, %r17;
	@%p3 bra 	$L__BB4_8;
	mad.lo.s32 	%r8, %r17, 20, %r5;
	ld.shared.f32 	%f1, [%r8];
	ld.shared.f32 	%f7, [%r5];
	setp.geu.f32 	%p4, %f1, %f7;
	@%p4 bra 	$L__BB4_8;
	ld.shared.f32 	%f8, [%r8+-16];
	ld.shared.f32 	%f9, [%r8+-12];
	ld.shared.f32 	%f10, [%r8+-8];
	ld.shared.f32 	%f11, [%r8+-4];
	st.shared.f32 	[%r4], %f8;
	st.shared.f32 	[%r4+4], %f9;
	st.shared.f32 	[%r4+8], %f10;
	st.shared.f32 	[%r4+12], %f11;
	st.shared.f32 	[%r4+16], %f1;
$L__BB4_8:
	bar.sync 	0;
	setp.gt.u32 	%p5, %r6, 3;
	@%p5 bra 	$L__BB4_5;
$L__BB4_9:
	setp.ne.s32 	%p6, %r1, 0;
	@%p6 bra 	$L__BB4_12;
	ld.shared.u32 	%r9, [_ZZ18findBestIndividualPK13IndividualGPUPS_iE10sharedBest+16];
	atom.global.min.s32 	%r16, [%rd1+16], %r9;
	mov.b32 	%f12, %r9;
	ld.global.f32 	%f13, [%rd1+16];
	setp.neu.f32 	%p7, %f13, %f12;
	@%p7 bra 	$L__BB4_12;
	ld.shared.f32 	%f14, [_ZZ18findBestIndividualPK13IndividualGPUPS_iE10sharedBest];
	ld.shared.f32 	%f15, [_ZZ18findBestIndividualPK13IndividualGPUPS_iE10sharedBest+4];
	ld.shared.f32 	%f16, [_ZZ18findBestIndividualPK13IndividualGPUPS_iE10sharedBest+8];
	ld.shared.f32 	%f17, [_ZZ18findBestIndividualPK13IndividualGPUPS_iE10sharedBest+12];
	st.global.f32 	[%rd1], %f14;
	st.global.f32 	[%rd1+4], %f15;
	st.global.f32 	[%rd1+8], %f16;
	st.global.f32 	[%rd1+12], %f17;
	st.global.u32 	[%rd1+16], %r9;
$L__BB4_12:
	ret;

}


// ===== COMPILED SASS (sm_100) =====

	.target	sm_100

	.elftype	@"ET_EXEC"


//--------------------- .note.nv.tkinfo           --------------------------
	.section	.note.nv.tkinfo,"",@"SHT_NOTE"
	.sectionflags	@"SHF_NOTE_NV_TKINFO"
	.tkinfo
        /*0018*/ 	.word	0x00000002
        /*0030*/ 	.string	""
        /*0030*/ 	.string	"ptxas"
        /*0030*/ 	.string	"Cuda compilation tools, release 13.0, V13.0.88"
        /*0030*/ 	.string	"Build cuda_13.0.r13.0/compiler.36424714_0"
        /*0030*/ 	.string	"-arch sm_100 -m 64 "



//--------------------- .note.nv.cuinfo           --------------------------
	.section	.note.nv.cuinfo,"",@"SHT_NOTE"
	.sectionflags	@"SHF_NOTE_NV_CUINFO"
        /*0018*/ 	.short	0x0002
        /*001a*/ 	.short	0x0064
        /*001c*/ 	.short	0x0082
	.zero		2


//--------------------- .nv.info                  --------------------------
	.section	.nv.info,"",@"SHT_CUDA_INFO"
	.align	4


	//----- nvinfo : EIATTR_REGCOUNT
	.align		4
        /*0000*/ 	.byte	0x04, 0x2f
        /*0002*/ 	.short	(.L_13 - .L_12)
	.align		4
.L_12:
        /*0004*/ 	.word	index@(_Z16initRandomStatesP17curandStateXORWOWmi)
        /*0008*/ 	.word	0x0000001f


	//----- nvinfo : EIATTR_FRAME_SIZE
	.align		4
.L_13:
        /*000c*/ 	.byte	0x04, 0x11
        /*000e*/ 	.short	(.L_15 - .L_14)
	.align		4
.L_14:
        /*0010*/ 	.word	index@(_Z16initRandomStatesP17curandStateXORWOWmi)
        /*0014*/ 	.word	0x00000000


	//----- nvinfo : EIATTR_REGCOUNT
	.align		4
.L_15:
        /*0018*/ 	.byte	0x04, 0x2f
        /*001a*/ 	.short	(.L_17 - .L_16)
	.align		4
.L_16:
        /*001c*/ 	.word	index@(_Z20initializePopulationP13IndividualGPUffffffP17curandStateXORWOWi)
        /*0020*/ 	.word	0x00000020


	//----- nvinfo : EIATTR_FRAME_SIZE
	.align		4
.L_17:
        /*0024*/ 	.byte	0x04, 0x11
        /*0026*/ 	.short	(.L_19 - .L_18)
	.align		4
.L_18:
        /*0028*/ 	.word	index@(_Z20initializePopulationP13IndividualGPUffffffP17curandStateXORWOWi)
        /*002c*/ 	.word	0x00000000


	//----- nvinfo : EIATTR_REGCOUNT
	.align		4
.L_19:
        /*0030*/ 	.byte	0x04, 0x2f
        /*0032*/ 	.short	(.L_21 - .L_20)
	.align		4
.L_20:
        /*0034*/ 	.word	index@(_Z15evaluateFitnessP13IndividualGPUPK10StationGPUifi)
        /*0038*/ 	.word	0x00000026


	//----- nvinfo : EIATTR_FRAME_SIZE
	.align		4
.L_21:
        /*003c*/ 	.byte	0x04, 0x11
        /*003e*/ 	.short	(.L_23 - .L_22)
	.align		4
.L_22:
        /*0040*/ 	.word	index@($__internal_4_$__cuda_sm3x_div_rn_noftz_f32_slowpath)
        /*0044*/ 	.word	0x00000000


	//----- nvinfo : EIATTR_FRAME_SIZE
	.align		4
.L_23:
        /*0048*/ 	.byte	0x04, 0x11
        /*004a*/ 	.short	(.L_25 - .L_24)
	.align		4
.L_24:
        /*004c*/ 	.word	index@($__internal_3_$__cuda_sm20_sqrt_rn_f32_slowpath)
        /*0050*/ 	.word	0x00000000


	//----- nvinfo : EIATTR_FRAME_SIZE
	.align		4
.L_25:
        /*0054*/ 	.byte	0x04, 0x11
        /*0056*/ 	.short	(.L_27 - .L_26)
	.align		4
.L_26:
        /*0058*/ 	.word	index@(_Z15evaluateFitnessP13IndividualGPUPK10StationGPUifi)
        /*005c*/ 	.word	0x00000000


	//----- nvinfo : EIATTR_REGCOUNT
	.align		4
.L_27:
        /*0060*/ 	.byte	0x04, 0x2f
        /*0062*/ 	.short	(.L_29 - .L_28)
	.align		4
.L_28:
        /*0064*/ 	.word	index@(_Z20steadyStateIterationP13IndividualGPUPK10StationGPUifffffffffiP17curandStateXORWOWii)
        /*0068*/ 	.word	0x00000028


	//----- nvinfo : EIATTR_FRAME_SIZE
	.align		4
.L_29:
        /*006c*/ 	.byte	0x04, 0x11
        /*006e*/ 	.short	(.L_31 - .L_30)
	.align		4
.L_30:
        /*0070*/ 	.word	index@($__internal_2_$__cuda_sm3x_div_rn_noftz_f32_slowpath)
        /*0074*/ 	.word	0x00000020


	//----- nvinfo : EIATTR_FRAME_SIZE
	.align		4
.L_31:
        /*0078*/ 	.byte	0x04, 0x11
        /*007a*/ 	.short	(.L_33 - .L_32)
	.align		4
.L_32:
        /*007c*/ 	.word	index@($__internal_1_$__cuda_sm20_sqrt_rn_f32_slowpath)
        /*0080*/ 	.word	0x00000020


	//----- nvinfo : EIATTR_FRAME_SIZE
	.align		4
.L_33:
        /*0084*/ 	.byte	0x04, 0x11
        /*0086*/ 	.short	(.L_35 - .L_34)
	.align		4
.L_34:
        /*0088*/ 	.word	index@($__internal_0_$__cuda_sm20_rcp_rn_f32_slowpath)
        /*008c*/ 	.word	0x00000020


	//----- nvinfo : EIATTR_FRAME_SIZE
	.align		4
.L_35:
        /*0090*/ 	.byte	0x04, 0x11
        /*0092*/ 	.short	(.L_37 - .L_36)
	.align		4
.L_36:
        /*0094*/ 	.word	index@(_Z20steadyStateIterationP13IndividualGPUPK10StationGPUifffffffffiP17curandStateXORWOWii)
        /*0098*/ 	.word	0x00000020


	//----- nvinfo : EIATTR_REGCOUNT
	.align		4
.L_37:
        /*009c*/ 	.byte	0x04, 0x2f
        /*009e*/ 	.short	(.L_39 - .L_38)
	.align		4
.L_38:
        /*00a0*/ 	.word	index@(_Z18findBestIndividualPK13IndividualGPUPS_i)
        /*00a4*/ 	.word	0x00000014


	//----- nvinfo : EIATTR_FRAME_SIZE
	.align		4
.L_39:
        /*00a8*/ 	.byte	0x04, 0x11
        /*00aa*/ 	.short	(.L_41 - .L_40)
	.align		4
.L_40:
        /*00ac*/ 	.word	index@(_Z18findBestIndividualPK13IndividualGPUPS_i)
        /*00b0*/ 	.word	0x00000000


	//----- nvinfo : EIATTR_MIN_STACK_SIZE
	.align		4
.L_41:
        /*00b4*/ 	.byte	0x04, 0x12
        /*00b6*/ 	.short	(.L_43 - .L_42)
	.align		4
.L_42:
        /*00b8*/ 	.word	index@(_Z18findBestIndividualPK13IndividualGPUPS_i)
        /*00bc*/ 	.word	0x00000000


	//----- nvinfo : EIATTR_MIN_STACK_SIZE
	.align		4
.L_43:
        /*00c0*/ 	.byte	0x04, 0x12
        /*00c2*/ 	.short	(.L_45 - .L_44)
	.align		4
.L_44:
        /*00c4*/ 	.word	index@(_Z20steadyStateIterationP13IndividualGPUPK10StationGPUifffffffffiP17curandStateXORWOWii)
        /*00c8*/ 	.word	0x00000020


	//----- nvinfo : EIATTR_MIN_STACK_SIZE
	.align		4
.L_45:
        /*00cc*/ 	.byte	0x04, 0x12
        /*00ce*/ 	.short	(.L_47 - .L_46)
	.align		4
.L_46:
        /*00d0*/ 	.word	index@(_Z15evaluateFitnessP13IndividualGPUPK10StationGPUifi)
        /*00d4*/ 	.word	0x00000000


	//----- nvinfo : EIATTR_MIN_STACK_SIZE
	.align		4
.L_47:
        /*00d8*/ 	.byte	0x04, 0x12
        /*00da*/ 	.short	(.L_49 - .L_48)
	.align		4
.L_48:
        /*00dc*/ 	.word	index@(_Z20initializePopulationP13IndividualGPUffffffP17curandStateXORWOWi)
        /*00e0*/ 	.word	0x00000000


	//----- nvinfo : EIATTR_MIN_STACK_SIZE
	.align		4
.L_49:
        /*00e4*/ 	.byte	0x04, 0x12
        /*00e6*/ 	.short	(.L_51 - .L_50)
	.align		4
.L_50:
        /*00e8*/ 	.word	index@(_Z16initRandomStatesP17curandStateXORWOWmi)
        /*00ec*/ 	.word	0x00000000
.L_51:


//--------------------- .nv.compat                --------------------------
	.section	.nv.compat,"",@"SHT_CUDA_COMPAT_INFO"
	.align	4
        /*0000*/ 	.byte	0x02, 0x09, 0x00, 0x00, 0x02, 0x02, 0x01, 0x00, 0x02, 0x05, 0x05, 0x00, 0x03, 0x07, 0x01, 0x01
        /*0010*/ 	.byte	0x02, 0x03, 0x00, 0x00, 0x02, 0x06, 0x01, 0x00, 0x04, 0x0b, 0x08, 0x00, 0x01, 0x00, 0x00, 0x00
        /*0020*/ 	.byte	0x00, 0x00, 0x00, 0x00


//--------------------- .nv.info._Z18findBestIndividualPK13IndividualGPUPS_i --------------------------
	.section	.nv.info._Z18findBestIndividualPK13IndividualGPUPS_i,"",@"SHT_CUDA_INFO"
	.sectionflags	@""
	.align	4


	//----- nvinfo : EIATTR_CUDA_API_VERSION
	.align		4
        /*0000*/ 	.byte	0x04, 0x37
        /*0002*/ 	.short	(.L_53 - .L_52)
.L_52:
        /*0004*/ 	.word	0x00000082


	//----- nvinfo : EIATTR_KPARAM_INFO
	.align		4
.L_53:
        /*0008*/ 	.byte	0x04, 0x17
        /*000a*/ 	.short	(.L_55 - .L_54)
.L_54:
        /*000c*/ 	.word	0x00000000
        /*0010*/ 	.short	0x0002
        /*0012*/ 	.short	0x0010
        /*0014*/ 	.byte	0x00, 0xf0, 0x11, 0x00


	//----- nvinfo : EIATTR_KPARAM_INFO
	.align		4
.L_55:
        /*0018*/ 	.byte	0x04, 0x17
        /*001a*/ 	.short	(.L_57 - .L_56)
.L_56:
        /*001c*/ 	.word	0x00000000
        /*0020*/ 	.short	0x0001
        /*0022*/ 	.short	0x0008
        /*0024*/ 	.byte	0x00, 0xf5, 0x21, 0x00


	//----- nvinfo : EIATTR_KPARAM_INFO
	.align		4
.L_57:
        /*0028*/ 	.byte	0x04, 0x17
        /*002a*/ 	.short	(.L_59 - .L_58)
.L_58:
        /*002c*/ 	.word	0x00000000
        /*0030*/ 	.short	0x0000
        /*0032*/ 	.short	0x0000
        /*0034*/ 	.byte	0x00, 0xf5, 0x21, 0x00


	//----- nvinfo : EIATTR_SPARSE_MMA_MASK
	.align		4
.L_59:
        /*0038*/ 	.byte	0x03, 0x50
        /*003a*/ 	.short	0x0000


	//----- nvinfo : EIATTR_MAXREG_COUNT
	.align		4
        /*003c*/ 	.byte	0x03, 0x1b
        /*003e*/ 	.short	0x00ff


	//----- nvinfo : EIATTR_NUM_BARRIERS
	.align		4
        /*0040*/ 	.byte	0x02, 0x4c
        /*0042*/ 	.byte	0x01
	.zero		1


	//----- nvinfo : EIATTR_MERCURY_ISA_VERSION
	.align		4
        /*0044*/ 	.byte	0x03, 0x5f
        /*0046*/ 	.short	0x0101


	//----- nvinfo : EIATTR_VRC_CTA_INIT_COUNT
	.align		4
        /*0048*/ 	.byte	0x02, 0x4a
	.zero		1
	.zero		1


	//----- nvinfo : EIATTR_EXIT_INSTR_OFFSETS
	.align		4
        /*004c*/ 	.byte	0x04, 0x1c
        /*004e*/ 	.short	(.L_61 - .L_60)


	//   ....[0]....
.L_60:
        /*0050*/ 	.word	0x00000360


	//   ....[1]....
        /*0054*/ 	.word	0x00000440


	//   ....[2]....
        /*0058*/ 	.word	0x000004b0


	//----- nvinfo : EIATTR_CRS_STACK_SIZE
	.align		4
.L_61:
        /*005c*/ 	.byte	0x04, 0x1e
        /*005e*/ 	.short	(.L_63 - .L_62)
.L_62:
        /*0060*/ 	.word	0x00000000


	//----- nvinfo : EIATTR_CBANK_PARAM_SIZE
	.align		4
.L_63:
        /*0064*/ 	.byte	0x03, 0x19
        /*0066*/ 	.short	0x0014


	//----- nvinfo : EIATTR_PARAM_CBANK
	.align		4
        /*0068*/ 	.byte	0x04, 0x0a
        /*006a*/ 	.short	(.L_65 - .L_64)
	.align		4
.L_64:
        /*006c*/ 	.word	index@(.nv.constant0._Z18findBestIndividualPK13IndividualGPUPS_i)
        /*0070*/ 	.short	0x0380
        /*0072*/ 	.short	0x0014


	//----- nvinfo : EIATTR_SW_WAR
	.align		4
.L_65:
        /*0074*/ 	.byte	0x04, 0x36
        /*0076*/ 	.short	(.L_67 - .L_66)
.L_66:
        /*0078*/ 	.word	0x00000008
.L_67:


//--------------------- .nv.info._Z20steadyStateIterationP13IndividualGPUPK10StationGPUifffffffffiP17curandStateXORWOWii --------------------------
	.section	.nv.info._Z20steadyStateIterationP13IndividualGPUPK10StationGPUifffffffffiP17curandStateXORWOWii,"",@"SHT_CUDA_INFO"
	.sectionflags	@""
	.align	4


	//----- nvinfo : EIATTR_CUDA_API_VERSION
	.align		4
        /*0000*/ 	.byte	0x04, 0x37
        /*0002*/ 	.short	(.L_69 - .L_68)
.L_68:
        /*0004*/ 	.word	0x00000082


	//----- nvinfo : EIATTR_KPARAM_INFO
	.align		4
.L_69:
        /*0008*/ 	.byte	0x04, 0x17
        /*000a*/ 	.short	(.L_71 - .L_70)
.L_70:
        /*000c*/ 	.word	0x00000000
        /*0010*/ 	.short	0x000f
        /*0012*/ 	.short	0x004c
        /*0014*/ 	.byte	0x00, 0xf0, 0x11, 0x00


	//----- nvinfo : EIATTR_KPARAM_INFO
	.align		4
.L_71:
        /*0018*/ 	.byte	0x04, 0x17
        /*001a*/ 	.short	(.L_73 - .L_72)
.L_72:
        /*001c*/ 	.word	0x00000000
        /*0020*/ 	.short	0x000e
        /*0022*/ 	.short	0x0048
        /*0024*/ 	.byte	0x00, 0xf0, 0x11, 0x00


	//----- nvinfo : EIATTR_KPARAM_INFO
	.align		4
.L_73:
        /*0028*/ 	.byte	0x04, 0x17
        /*002a*/ 	.short	(.L_75 - .L_74)
.L_74:
        /*002c*/ 	.word	0x00000000
        /*0030*/ 	.short	0x000d
        /*0032*/ 	.short	0x0040
        /*0034*/ 	.byte	0x00, 0xf5, 0x21, 0x00


	//----- nvinfo : EIATTR_KPARAM_INFO
	.align		4
.L_75:
        /*0038*/ 	.byte	0x04, 0x17
        /*003a*/ 	.short	(.L_77 - .L_76)
.L_76:
        /*003c*/ 	.word	0x00000000
        /*0040*/ 	.short	0x000c
        /*0042*/ 	.short	0x0038
        /*0044*/ 	.byte	0x00, 0xf0, 0x11, 0x00


	//----- nvinfo : EIATTR_KPARAM_INFO
	.align		4
.L_77:
        /*0048*/ 	.byte	0x04, 0x17
        /*004a*/ 	.short	(.L_79 - .L_78)
.L_78:
        /*004c*/ 	.word	0x00000000
        /*0050*/ 	.short	0x000b
        /*0052*/ 	.short	0x0034
        /*0054*/ 	.byte	0x00, 0xf0, 0x11, 0x00


	//----- nvinfo : EIATTR_KPARAM_INFO
	.align		4
.L_79:
        /*0058*/ 	.byte	0x04, 0x17
        /*005a*/ 	.short	(.L_81 - .L_80)
.L_80:
        /*005c*/ 	.word	0x00000000
        /*0060*/ 	.short	0x000a
        /*0062*/ 	.short	0x0030
        /*0064*/ 	.byte	0x00, 0xf0, 0x11, 0x00


	//----- nvinfo : EIATTR_KPARAM_INFO
	.align		4
.L_81:
        /*0068*/ 	.byte	0x04, 0x17
        /*006a*/ 	.short	(.L_83 - .L_82)
.L_82:
        /*006c*/ 	.word	0x00000000
        /*0070*/ 	.short	0x0009
        /*0072*/ 	.short	0x002c
        /*0074*/ 	.byte	0x00, 0xf0, 0x11, 0x00


	//----- nvinfo : EIATTR_KPARAM_INFO
	.align		4
.L_83:
        /*0078*/ 	.byte	0x04, 0x17
        /*007a*/ 	.short	(.L_85 - .L_84)
.L_84:
        /*007c*/ 	.word	0x00000000
        /*0080*/ 	.short	0x0008
        /*0082*/ 	.short	0x0028
        /*0084*/ 	.byte	0x00, 0xf0, 0x11, 0x00


	//----- nvinfo : EIATTR_KPARAM_INFO
	.align		4
.L_85:
        /*0088*/ 	.byte	0x04, 0x17
        /*008a*/ 	.short	(.L_87 - .L_86)
.L_86:
        /*008c*/ 	.word	0x00000000
        /*0090*/ 	.short	0x0007
        /*0092*/ 	.short	0x0024
        /*0094*/ 	.byte	0x00, 0xf0, 0x11, 0x00


	//----- nvinfo : EIATTR_KPARAM_INFO
	.align		4
.L_87:
        /*0098*/ 	.byte	0x04, 0x17
        /*009a*/ 	.short	(.L_89 - .L_88)
.L_88:
        /*009c*/ 	.word	0x00000000
        /*00a0*/ 	.short	0x0006
        /*00a2*/ 	.short	0x0020
        /*00a4*/ 	.byte	0x00, 0xf0, 0x11, 0x00


	//----- nvinfo : EIATTR_KPARAM_INFO
	.align		4
.L_89:
        /*00a8*/ 	.byte	0x04, 0x17
        /*00aa*/ 	.short	(.L_91 - .L_90)
.L_90:
        /*00ac*/ 	.word	0x00000000
        /*00b0*/ 	.short	0x0005
        /*00b2*/ 	.short	0x001c
        /*00b4*/ 	.byte	0x00, 0xf0, 0x11, 0x00


	//----- nvinfo : EIATTR_KPARAM_INFO
	.align		4
.L_91:
        /*00b8*/ 	.byte	0x04, 0x17
        /*00ba*/ 	.short	(.L_93 - .L_92)
.L_92:
        /*00bc*/ 	.word	0x00000000
        /*00c0*/ 	.short	0x0004
        /*00c2*/ 	.short	0x0018
        /*00c4*/ 	.byte	0x00, 0xf0, 0x11, 0x00


	//----- nvinfo : EIATTR_KPARAM_INFO
	.align		4
.L_93:
        /*00c8*/ 	.byte	0x04, 0x17
        /*00ca*/ 	.short	(.L_95 - .L_94)
.L_94:
        /*00cc*/ 	.word	0x00000000
        /*00d0*/ 	.short	0x0003
        /*00d2*/ 	.short	0x0014
        /*00d4*/ 	.byte	0x00, 0xf0, 0x11, 0x00


	//----- nvinfo : EIATTR_KPARAM_INFO
	.align		4
.L_95:
        /*00d8*/ 	.byte	0x04, 0x17
        /*00da*/ 	.short	(.L_97 - .L_96)
.L_96:
        /*00dc*/ 	.word	0x00000000
        /*00e0*/ 	.short	0x0002
        /*00e2*/ 	.short	0x0010
        /*00e4*/ 	.byte	0x00, 0xf0, 0x11, 0x00


	//----- nvinfo : EIATTR_KPARAM_INFO
	.align		4
.L_97:
        /*00e8*/ 	.byte	0x04, 0x17
        /*00ea*/ 	.short	(.L_99 - .L_98)
.L_98:
        /*00ec*/ 	.word	0x00000000
        /*00f0*/ 	.short	0x0001
        /*00f2*/ 	.short	0x0008
        /*00f4*/ 	.byte	0x00, 0xf5, 0x21, 0x00


	//----- nvinfo : EIATTR_KPARAM_INFO
	.align		4
.L_99:
        /*00f8*/ 	.byte	0x04, 0x17
        /*00fa*/ 	.short	(.L_101 - .L_100)
.L_100:
        /*00fc*/ 	.word	0x00000000
        /*0100*/ 	.short	0x0000
        /*0102*/ 	.short	0x0000
        /*0104*/ 	.byte	0x00, 0xf5, 0x21, 0x00


	//----- nvinfo : EIATTR_SPARSE_MMA_MASK
	.align		4
.L_101:
        /*0108*/ 	.byte	0x03, 0x50
        /*010a*/ 	.short	0x0000


	//----- nvinfo : EIATTR_MAXREG_COUNT
	.align		4
        /*010c*/ 	.byte	0x03, 0x1b
        /*010e*/ 	.short	0x00ff


	//----- nvinfo : EIATTR_MERCURY_ISA_VERSION
	.align		4
        /*0110*/ 	.byte	0x03, 0x5f
        /*0112*/ 	.short	0x0101


	//----- nvinfo : EIATTR_VRC_CTA_INIT_COUNT
	.align		4
        /*0114*/ 	.byte	0x02, 0x4a
	.zero		1
	.zero		1


	//----- nvinfo : EIATTR_EXIT_INSTR_OFFSETS
	.align		4
        /*0118*/ 	.byte	0x04, 0x1c
        /*011a*/ 	.short	(.L_103 - .L_102)


	//   ....[0]....
.L_102:
        /*011c*/ 	.word	0x00000080


	//   ....[1]....
        /*0120*/ 	.word	0x00007f30


	//----- nvinfo : EIATTR_CRS_STACK_SIZE
	.align		4
.L_103:
        /*0124*/ 	.byte	0x04, 0x1e
        /*0126*/ 	.short	(.L_105 - .L_104)
.L_104:
        /*0128*/ 	.word	0x00000000


	//----- nvinfo : EIATTR_CBANK_PARAM_SIZE
	.align		4
.L_105:
        /*012c*/ 	.byte	0x03, 0x19
        /*012e*/ 	.short	0x0050


	//----- nvinfo : EIATTR_PARAM_CBANK
	.align		4
        /*0130*/ 	.byte	0x04, 0x0a
        /*0132*/ 	.short	(.L_107 - .L_106)
	.align		4
.L_106:
        /*0134*/ 	.word	index@(.nv.constant0._Z20steadyStateIterationP13IndividualGPUPK10StationGPUifffffffffiP17curandStateXORWOWii)
        /*0138*/ 	.short	0x0380
        /*013a*/ 	.short	0x0050


	//----- nvinfo : EIATTR_SW_WAR
	.align		4
.L_107:
        /*013c*/ 	.byte	0x04, 0x36
        /*013e*/ 	.short	(.L_109 - .L_108)
.L_108:
        /*0140*/ 	.word	0x00000008
.L_109:


//--------------------- .nv.info._Z15evaluateFitnessP13IndividualGPUPK10StationGPUifi --------------------------
	.section	.nv.info._Z15evaluateFitnessP13IndividualGPUPK10StationGPUifi,"",@"SHT_CUDA_INFO"
	.sectionflags	@""
	.align	4


	//----- nvinfo : EIATTR_CUDA_API_VERSION
	.align		4
        /*0000*/ 	.byte	0x04, 0x37
        /*0002*/ 	.short	(.L_111 - .L_110)
.L_110:
        /*0004*/ 	.word	0x00000082


	//----- nvinfo : EIATTR_KPARAM_INFO
	.align		4
.L_111:
        /*0008*/ 	.byte	0x04, 0x17
        /*000a*/ 	.short	(.L_113 - .L_112)
.L_112:
        /*000c*/ 	.word	0x00000000
        /*0010*/ 	.short	0x0004
        /*0012*/ 	.short	0x0018
        /*0014*/ 	.byte	0x00, 0xf0, 0x11, 0x00


	//----- nvinfo : EIATTR_KPARAM_INFO
	.align		4
.L_113:
        /*0018*/ 	.byte	0x04, 0x17
        /*001a*/ 	.short	(.L_115 - .L_114)
.L_114:
        /*001c*/ 	.word	0x00000000
        /*0020*/ 	.short	0x0003
        /*0022*/ 	.short	0x0014
        /*0024*/ 	.byte	0x00, 0xf0, 0x11, 0x00


	//----- nvinfo : EIATTR_KPARAM_INFO
	.align		4
.L_115:
        /*0028*/ 	.byte	0x04, 0x17
        /*002a*/ 	.short	(.L_117 - .L_116)
.L_116:
        /*002c*/ 	.word	0x00000000
        /*0030*/ 	.short	0x0002
        /*0032*/ 	.short	0x0010
        /*0034*/ 	.byte	0x00, 0xf0, 0x11, 0x00


	//----- nvinfo : EIATTR_KPARAM_INFO
	.align		4
.L_117:
        /*0038*/ 	.byte	0x04, 0x17
        /*003a*/ 	.short	(.L_119 - .L_118)
.L_118:
        /*003c*/ 	.word	0x00000000
        /*0040*/ 	.short	0x0001
        /*0042*/ 	.short	0x0008
        /*0044*/ 	.byte	0x00, 0xf5, 0x21, 0x00


	//----- nvinfo : EIATTR_KPARAM_INFO
	.align		4
.L_119:
        /*0048*/ 	.byte	0x04, 0x17
        /*004a*/ 	.short	(.L_121 - .L_120)
.L_120:
        /*004c*/ 	.word	0x00000000
        /*0050*/ 	.short	0x0000
        /*0052*/ 	.short	0x0000
        /*0054*/ 	.byte	0x00, 0xf5, 0x21, 0x00


	//----- nvinfo : EIATTR_SPARSE_MMA_MASK
	.align		4
.L_121:
        /*0058*/ 	.byte	0x03, 0x50
        /*005a*/ 	.short	0x0000


	//----- nvinfo : EIATTR_MAXREG_COUNT
	.align		4
        /*005c*/ 	.byte	0x03, 0x1b
        /*005e*/ 	.short	0x00ff


	//----- nvinfo : EIATTR_MERCURY_ISA_VERSION
	.align		4
        /*0060*/ 	.byte	0x03, 0x5f
        /*0062*/ 	.short	0x0101


	//----- nvinfo : EIATTR_VRC_CTA_INIT_COUNT
	.align		4
        /*0064*/ 	.byte	0x02, 0x4a
	.zero		1
	.zero		1


	//----- nvinfo : EIATTR_EXIT_INSTR_OFFSETS
	.align		4
        /*0068*/ 	.byte	0x04, 0x1c
        /*006a*/ 	.short	(.L_123 - .L_122)


	//   ....[0]....
.L_122:
        /*006c*/ 	.word	0x00000070


	//   ....[1]....
        /*0070*/ 	.word	0x00003790


	//----- nvinfo : EIATTR_CRS_STACK_SIZE
	.align		4
.L_123:
        /*0074*/ 	.byte	0x04, 0x1e
        /*0076*/ 	.short	(.L_125 - .L_124)
.L_124:
        /*0078*/ 	.word	0x00000000


	//----- nvinfo : EIATTR_CBANK_PARAM_SIZE
	.align		4
.L_125:
        /*007c*/ 	.byte	0x03, 0x19
        /*007e*/ 	.short	0x001c


	//----- nvinfo : EIATTR_PARAM_CBANK
	.align		4
        /*0080*/ 	.byte	0x04, 0x0a
        /*0082*/ 	.short	(.L_127 - .L_126)
	.align		4
.L_126:
        /*0084*/ 	.word	index@(.nv.constant0._Z15evaluateFitnessP13IndividualGPUPK10StationGPUifi)
        /*0088*/ 	.short	0x0380
        /*008a*/ 	.short	0x001c


	//----- nvinfo : EIATTR_SW_WAR
	.align		4
.L_127:
        /*008c*/ 	.byte	0x04, 0x36
        /*008e*/ 	.short	(.L_129 - .L_128)
.L_128:
        /*0090*/ 	.word	0x00000008
.L_129:


//--------------------- .nv.info._Z20initializePopulationP13IndividualGPUffffffP17curandStateXORWOWi --------------------------
	.section	.nv.info._Z20initializePopulationP13IndividualGPUffffffP17curandStateXORWOWi,"",@"SHT_CUDA_INFO"
	.sectionflags	@""
	.align	4


	//----- nvinfo : EIATTR_CUDA_API_VERSION
	.align		4
        /*0000*/ 	.byte	0x04, 0x37
        /*0002*/ 	.short	(.L_131 - .L_130)
.L_130:
        /*0004*/ 	.word	0x00000082


	//----- nvinfo : EIATTR_KPARAM_INFO
	.align		4
.L_131:
        /*0008*/ 	.byte	0x04, 0x17
        /*000a*/ 	.short	(.L_133 - .L_132)
.L_132:
        /*000c*/ 	.word	0x00000000
        /*0010*/ 	.short	0x0008
        /*0012*/ 	.short	0x0028
        /*0014*/ 	.byte	0x00, 0xf0, 0x11, 0x00


	//----- nvinfo : EIATTR_KPARAM_INFO
	.align		4
.L_133:
        /*0018*/ 	.byte	0x04, 0x17
        /*001a*/ 	.short	(.L_135 - .L_134)
.L_134:
        /*001c*/ 	.word	0x00000000
        /*0020*/ 	.short	0x0007
        /*0022*/ 	.short	0x0020
        /*0024*/ 	.byte	0x00, 0xf5, 0x21, 0x00


	//----- nvinfo : EIATTR_KPARAM_INFO
	.align		4
.L_135:
        /*0028*/ 	.byte	0x04, 0x17
        /*002a*/ 	.short	(.L_137 - .L_136)
.L_136:
        /*002c*/ 	.word	0x00000000
        /*0030*/ 	.short	0x0006
        /*0032*/ 	.short	0x001c
        /*0034*/ 	.byte	0x00, 0xf0, 0x11, 0x00


	//----- nvinfo : EIATTR_KPARAM_INFO
	.align		4
.L_137:
        /*0038*/ 	.byte	0x04, 0x17
        /*003a*/ 	.short	(.L_139 - .L_138)
.L_138:
        /*003c*/ 	.word	0x00000000
        /*0040*/ 	.short	0x0005
        /*0042*/ 	.short	0x0018
        /*0044*/ 	.byte	0x00, 0xf0, 0x11, 0x00


	//----- nvinfo : EIATTR_KPARAM_INFO
	.align		4
.L_139:
        /*0048*/ 	.byte	0x04, 0x17
        /*004a*/ 	.short	(.L_141 - .L_140)
.L_140:
        /*004c*/ 	.word	0x00000000
        /*0050*/ 	.short	0x0004
        /*0052*/ 	.short	0x0014
        /*0054*/ 	.byte	0x00, 0xf0, 0x11, 0x00


	//----- nvinfo : EIATTR_KPARAM_INFO
	.align		4
.L_141:
        /*0058*/ 	.byte	0x04, 0x17
        /*005a*/ 	.short	(.L_143 - .L_142)
.L_142:
        /*005c*/ 	.word	0x00000000
        /*0060*/ 	.short	0x0003
        /*0062*/ 	.short	0x0010
        /*0064*/ 	.byte	0x00, 0xf0, 0x11, 0x00


	//----- nvinfo : EIATTR_KPARAM_INFO
	.align		4
.L_143:
        /*0068*/ 	.byte	0x04, 0x17
        /*006a*/ 	.short	(.L_145 - .L_144)
.L_144:
        /*006c*/ 	.word	0x00000000
        /*0070*/ 	.short	0x0002
        /*0072*/ 	.short	0x000c
        /*0074*/ 	.byte	0x00, 0xf0, 0x11, 0x00


	//----- nvinfo : EIATTR_KPARAM_INFO
	.align		4
.L_145:
        /*0078*/ 	.byte	0x04, 0x17
        /*007a*/ 	.short	(.L_147 - .L_146)
.L_146:
        /*007c*/ 	.word	0x00000000
        /*0080*/ 	.short	0x0001
        /*0082*/ 	.short	0x0008
        /*0084*/ 	.byte	0x00, 0xf0, 0x11, 0x00


	//----- nvinfo : EIATTR_KPARAM_INFO
	.align		4
.L_147:
        /*0088*/ 	.byte	0x04, 0x17
        /*008a*/ 	.short	(.L_149 - .L_148)
.L_148:
        /*008c*/ 	.word	0x00000000
        /*0090*/ 	.short	0x0000
        /*0092*/ 	.short	0x0000
        /*0094*/ 	.byte	0x00, 0xf5, 0x21, 0x00


	//----- nvinfo : EIATTR_SPARSE_MMA_MASK
	.align		4
.L_149:
        /*0098*/ 	.byte	0x03, 0x50
        /*009a*/ 	.short	0x0000


	//----- nvinfo : EIATTR_MAXREG_COUNT
	.align		4
        /*009c*/ 	.byte	0x03, 0x1b
        /*009e*/ 	.short	0x00ff


	//----- nvinfo : EIATTR_MERCURY_ISA_VERSION
	.align		4
        /*00a0*/ 	.byte	0x03, 0x5f
        /*00a2*/ 	.short	0x0101


	//----- nvinfo : EIATTR_VRC_CTA_INIT_COUNT
	.align		4
        /*00a4*/ 	.byte	0x02, 0x4a
	.zero		1
	.zero		1


	//----- nvinfo : EIATTR_EXIT_INSTR_OFFSETS
	.align		4
        /*00a8*/ 	.byte	0x04, 0x1c
        /*00aa*/ 	.short	(.L_151 - .L_150)


	//   ....[0]....
.L_150:
        /*00ac*/ 	.word	0x00000070


	//   ....[1]....
        /*00b0*/ 	.word	0x00000500


	//----- nvinfo : EIATTR_CBANK_PARAM_SIZE
	.align		4
.L_151:
        /*00b4*/ 	.byte	0x03, 0x19
        /*00b6*/ 	.short	0x002c


	//----- nvinfo : EIATTR_PARAM_CBANK
	.align		4
        /*00b8*/ 	.byte	0x04, 0x0a
        /*00ba*/ 	.short	(.L_153 - .L_152)
	.align		4
.L_152:
        /*00bc*/ 	.word	index@(.nv.constant0._Z20initializePopulationP13IndividualGPUffffffP17curandStateXORWOWi)
        /*00c0*/ 	.short	0x0380
        /*00c2*/ 	.short	0x002c


	//----- nvinfo : EIATTR_SW_WAR
	.align		4
.L_153:
        /*00c4*/ 	.byte	0x04, 0x36
        /*00c6*/ 	.short	(.L_155 - .L_154)
.L_154:
        /*00c8*/ 	.word	0x00000008
.L_155:


//--------------------- .nv.info._Z16initRandomStatesP17curandStateXORWOWmi --------------------------
	.section	.nv.info._Z16initRandomStatesP17curandStateXORWOWmi,"",@"SHT_CUDA_INFO"
	.sectionflags	@""
	.align	4


	//----- nvinfo : EIATTR_CUDA_API_VERSION
	.align		4
        /*0000*/ 	.byte	0x04, 0x37
        /*0002*/ 	.short	(.L_157 - .L_156)
.L_156:
        /*0004*/ 	.word	0x00000082


	//----- nvinfo : EIATTR_KPARAM_INFO
	.align		4
.L_157:
        /*0008*/ 	.byte	0x04, 0x17
        /*000a*/ 	.short	(.L_159 - .L_158)
.L_158:
        /*000c*/ 	.word	0x00000000
        /*0010*/ 	.short	0x0002
        /*0012*/ 	.short	0x0010
        /*0014*/ 	.byte	0x00, 0xf0, 0x11, 0x00


	//----- nvinfo : EIATTR_KPARAM_INFO
	.align		4
.L_159:
        /*0018*/ 	.byte	0x04, 0x17
        /*001a*/ 	.short	(.L_161 - .L_160)
.L_160:
        /*001c*/ 	.word	0x00000000
        /*0020*/ 	.short	0x0001
        /*0022*/ 	.short	0x0008
        /*0024*/ 	.byte	0x00, 0xf0, 0x21, 0x00


	//----- nvinfo : EIATTR_KPARAM_INFO
	.align		4
.L_161:
        /*0028*/ 	.byte	0x04, 0x17
        /*002a*/ 	.short	(.L_163 - .L_162)
.L_162:
        /*002c*/ 	.word	0x00000000
        /*0030*/ 	.short	0x0000
        /*0032*/ 	.short	0x0000
        /*0034*/ 	.byte	0x00, 0xf5, 0x21, 0x00


	//----- nvinfo : EIATTR_SPARSE_MMA_MASK
	.align		4
.L_163:
        /*0038*/ 	.byte	0x03, 0x50
        /*003a*/ 	.short	0x0000


	//----- nvinfo : EIATTR_MAXREG_COUNT
	.align		4
        /*003c*/ 	.byte	0x03, 0x1b
        /*003e*/ 	.short	0x00ff


	//----- nvinfo : EIATTR_MERCURY_ISA_VERSION
	.align		4
        /*0040*/ 	.byte	0x03, 0x5f
        /*0042*/ 	.short	0x0101


	//----- nvinfo : EIATTR_VRC_CTA_INIT_COUNT
	.align		4
        /*0044*/ 	.byte	0x02, 0x4a
	.zero		1
	.zero		1


	//----- nvinfo : EIATTR_EXIT_INSTR_OFFSETS
	.align		4
        /*0048*/ 	.byte	0x04, 0x1c
        /*004a*/ 	.short	(.L_165 - .L_164)


	//   ....[0]....
.L_164:
        /*004c*/ 	.word	0x00000070


	//   ....[1]....
        /*0050*/ 	.word	0x00000f00


	//----- nvinfo : EIATTR_CRS_STACK_SIZE
	.align		4
.L_165:
        /*0054*/ 	.byte	0x04, 0x1e
        /*0056*/ 	.short	(.L_167 - .L_166)
.L_166:
        /*0058*/ 	.word	0x00000000


	//----- nvinfo : EIATTR_CBANK_PARAM_SIZE
	.align		4
.L_167:
        /*005c*/ 	.byte	0x03, 0x19
        /*005e*/ 	.short	0x0014


	//----- nvinfo : EIATTR_PARAM_CBANK
	.align		4
        /*0060*/ 	.byte	0x04, 0x0a
        /*0062*/ 	.short	(.L_169 - .L_168)
	.align		4
.L_168:
        /*0064*/ 	.word	index@(.nv.constant0._Z16initRandomStatesP17curandStateXORWOWmi)
        /*0068*/ 	.short	0x0380
        /*006a*/ 	.short	0x0014


	//----- nvinfo : EIATTR_SW_WAR
	.align		4
.L_169:
        /*006c*/ 	.byte	0x04, 0x36
        /*006e*/ 	.short	(.L_171 - .L_170)
.L_170:
        /*0070*/ 	.word	0x00000008
.L_171:


//--------------------- .nv.callgraph             --------------------------
	.section	.nv.callgraph,"",@"SHT_CUDA_CALLGRAPH"
	.align	4
	.sectionentsize	8
	.align		4
        /*0000*/ 	.word	0x00000000
	.align		4
        /*0004*/ 	.word	0xffffffff
	.align		4
        /*0008*/ 	.word	0x00000000
	.align		4
        /*000c*/ 	.word	0xfffffffe
	.align		4
        /*0010*/ 	.word	0x00000000
	.align		4
        /*0014*/ 	.word	0xfffffffd
	.align		4
        /*0018*/ 	.word	0x00000000
	.align		4
        /*001c*/ 	.word	0xfffffffc


//--------------------- .nv.constant4             --------------------------
	.section	.nv.constant4,"a",@progbits
	.align	8
	.align		8
.nv.constant4:
        /*0000*/ 	.dword	precalc_xorwow_matrix
	.align		8
        /*0008*/ 	.dword	precalc_xorwow_offset_matrix
	.align		8
        /*0010*/ 	.dword	mrg32k3aM1
	.align		8
        /*0018*/ 	.dword	mrg32k3aM2
	.align		8
        /*0020*/ 	.dword	mrg32k3aM1SubSeq
	.align		8
        /*0028*/ 	.dword	mrg32k3aM2SubSeq
	.align		8
        /*0030*/ 	.dword	mrg32k3aM1Seq
	.align		8
        /*0038*/ 	.dword	mrg32k3aM2Seq
	.align		8
        /*0040*/ 	.dword	__cudart_i2opi_f


//--------------------- .nv.constant3             --------------------------
	.section	.nv.constant3,"a",@progbits
	.align	8
.nv.constant3:
	.type		__cr_lgamma_table,@object
	.size		__cr_lgamma_table,(DEG_TO_RAD - __cr_lgamma_table)
__cr_lgamma_table:
        /*0000*/ 	.byte	0x00, 0x00, 0x00, 0x00, 0x00, 0x00, 0x00, 0x00, 0x00, 0x00, 0x00, 0x00, 0x00, 0x00, 0x00, 0x00
        /*0010*/ 	.byte	0xef, 0x39, 0xfa, 0xfe, 0x42, 0x2e, 0xe6, 0x3f, 0x02, 0x20, 0x2a, 0xfa, 0x0b, 0xab, 0xfc, 0x3f
        /*0020*/ 	.byte	0xf9, 0x2c, 0x92, 0x7c, 0xa7, 0x6c, 0x09, 0x40, 0xc9, 0x79, 0x44, 0x3c, 0x64, 0x26, 0x13, 0x40
        /*0030*/ 	.byte	0xca, 0x01, 0xcf, 0x3a, 0x27, 0x51, 0x1a, 0x40, 0x30, 0xcc, 0x2d, 0xf3, 0xe1, 0x0c, 0x21, 0x40
        /*0040*/ 	.byte	0x0d, 0xb7, 0xfc, 0x82, 0x8e, 0x35, 0x25, 0x40
	.type		DEG_TO_RAD,@object
	.size		DEG_TO_RAD,(EARTH_RADIUS - DEG_TO_RAD)
DEG_TO_RAD:
        /*0048*/ 	.byte	0x35, 0xfa, 0x8e, 0x3c
	.type		EARTH_RADIUS,@object
	.size		EARTH_RADIUS,(.L_10 - EARTH_RADIUS)
EARTH_RADIUS:
        /*004c*/ 	.byte	0x00, 0x18, 0xc7, 0x45
.L_10:


//--------------------- .text._Z18findBestIndividualPK13IndividualGPUPS_i --------------------------
	.section	.text._Z18findBestIndividualPK13IndividualGPUPS_i,"ax",@progbits
	.align	128
        .global         _Z18findBestIndividualPK13IndividualGPUPS_i
        .type           _Z18findBestIndividualPK13IndividualGPUPS_i,@function
        .size           _Z18findBestIndividualPK13IndividualGPUPS_i,(.L_x_185 - _Z18findBestIndividualPK13IndividualGPUPS_i)
        .other          _Z18findBestIndividualPK13IndividualGPUPS_i,@"STO_CUDA_ENTRY STV_DEFAULT"
_Z18findBestIndividualPK13IndividualGPUPS_i:
.text._Z18findBestIndividualPK13IndividualGPUPS_i:
[----:B------:R-:W-:Y:S01]  /*0000*/  LDC R1, c[0x0][0x37c] ;  /* 0x0000df00ff017b82 */ /* 0x000fe20000000800 */
[----:B------:R-:W0:Y:S07]  /*0010*/  S2R R17, SR_TID.X ;  /* 0x0000000000117919 */ /* 0x000e2e0000002100 */
[----:B------:R-:W0:Y:S01]  /*0020*/  S2UR UR4, SR_CTAID.X ;  /* 0x00000000000479c3 */ /* 0x000e220000002500 */
[----:B------:R-:W1:Y:S01]  /*0030*/  LDCU UR5, c[0x0][0x390] ;  /* 0x00007200ff0577ac */ /* 0x000e620008000800 */
[----:B------:R-:W2:Y:S06]  /*0040*/  LDCU.64 UR8, c[0x0][0x358] ;  /* 0x00006b00ff0877ac */ /* 0x000eac0008000a00 */
[----:B------:R-:W0:Y:S02]  /*0050*/  LDC R4, c[0x0][0x360] ;  /* 0x0000d800ff047b82 */ /* 0x000e240000000800 */
[----:B0-----:R-:W-:-:S05]  /*0060*/  IMAD R5, R4, UR4, R17 ;  /* 0x0000000404057c24 */ /* 0x001fca000f8e0211 */
[----:B-1----:R-:W-:-:S13]  /*0070*/  ISETP.GE.AND P0, PT, R5, UR5, PT ;  /* 0x0000000505007c0c */ /* 0x002fda000bf06270 */
[----:B------:R-:W0:Y:S02]  /*0080*/  @!P0 LDC.64 R2, c[0x0][0x380] ;  /* 0x0000e000ff028b82 */ /* 0x000e240000000a00 */
[----:B0-----:R-:W-:-:S05]  /*0090*/  @!P0 IMAD.WIDE R2, R5, 0x14, R2 ;  /* 0x0000001405028825 */ /* 0x001fca00078e0202 */
[----:B--2---:R-:W2:Y:S04]  /*00a0*/  @!P0 LDG.E R13, desc[UR8][R2.64+0x10] ;  /* 0x00001008020d8981 */ /* 0x004ea8000c1e1900 */
[----:B------:R-:W3:Y:S04]  /*00b0*/  @!P0 LDG.E R5, desc[UR8][R2.64] ;  /* 0x0000000802058981 */ /* 0x000ee8000c1e1900 */
[----:B------:R-:W4:Y:S04]  /*00c0*/  @!P0 LDG.E R7, desc[UR8][R2.64+0x4] ;  /* 0x0000040802078981 */ /* 0x000f28000c1e1900 */
[----:B------:R-:W5:Y:S04]  /*00d0*/  @!P0 LDG.E R9, desc[UR8][R2.64+0x8] ;  /* 0x0000080802098981 */ /* 0x000f68000c1e1900 */
[----:B------:R-:W5:Y:S01]  /*00e0*/  @!P0 LDG.E R11, desc[UR8][R2.64+0xc] ;  /* 0x00000c08020b8981 */ /* 0x000f62000c1e1900 */
[----:B------:R-:W0:Y:S01]  /*00f0*/  S2R R15, SR_CgaCtaId ;  /* 0x00000000000f7919 */ /* 0x000e220000008800 */
[----:B------:R-:W-:-:S04]  /*0100*/  MOV R0, 0x400 ;  /* 0x0000040000007802 */ /* 0x000fc80000000f00 */
[----:B0-----:R-:W-:Y:S01]  /*0110*/  LEA R0, R15, R0, 0x18 ;  /* 0x000000000f007211 */ /* 0x001fe200078ec0ff */
[----:B------:R-:W-:-:S04]  /*0120*/  @P0 IMAD.MOV.U32 R15, RZ, RZ, 0x7f7fffff ;  /* 0x7f7fffffff0f0424 */ /* 0x000fc800078e00ff */
[----:B------:R-:W-:-:S05]  /*0130*/  IMAD R0, R17, 0x14, R0 ;  /* 0x0000001411007824 */ /* 0x000fca00078e0200 */
[----:B--2---:R0:W-:Y:S04]  /*0140*/  @!P0 STS [R0+0x10], R13 ;  /* 0x0000100d00008388 */ /* 0x0041e80000000800 */
[----:B---3--:R0:W-:Y:S04]  /*0150*/  @!P0 STS [R0], R5 ;  /* 0x0000000500008388 */ /* 0x0081e80000000800 */
[----:B----4-:R0:W-:Y:S04]  /*0160*/  @!P0 STS [R0+0x4], R7 ;  /* 0x0000040700008388 */ /* 0x0101e80000000800 */
[----:B-----5:R0:W-:Y:S04]  /*0170*/  @!P0 STS [R0+0x8], R9 ;  /* 0x0000080900008388 */ /* 0x0201e80000000800 */
[----:B------:R0:W-:Y:S04]  /*0180*/  @!P0 STS [R0+0xc], R11 ;  /* 0x00000c0b00008388 */ /* 0x0001e80000000800 */
[----:B------:R0:W-:Y:S01]  /*0190*/  @P0 STS [R0+0x10], R15 ;  /* 0x0000100f00000388 */ /* 0x0001e20000000800 */
[----:B------:R-:W-:Y:S01]  /*01a0*/  BAR.SYNC.DEFER_BLOCKING 0x0 ;  /* 0x0000000000007b1d */ /* 0x000fe20000010000 */
[----:B------:R-:W-:-:S13]  /*01b0*/  ISETP.GE.U32.AND P0, PT, R4, 0x2, PT ;  /* 0x000000020400780c */ /* 0x000fda0003f06070 */
[----:B0-----:R-:W-:Y:S05]  /*01c0*/  @!P0 BRA `(.L_x_0) ;  /* 0x0000000000608947 */ /* 0x001fea0003800000 */
[----:B------:R-:W-:-:S07]  /*01d0*/  VIADD R3, R0, 0x10 ;  /* 0x0000001000037836 */ /* 0x000fce0000000000 */
.L_x_3:
[--C-:B------:R-:W-:Y:S01]  /*01e0*/  IMAD.MOV.U32 R6, RZ, RZ, R4.reuse ;  /* 0x000000ffff067224 */ /* 0x100fe200078e0004 */
[----:B------:R-:W-:Y:S01]  /*01f0*/  SHF.R.U32.HI R4, RZ, 0x1, R4 ;  /* 0x00000001ff047819 */ /* 0x000fe20000011604 */
[----:B------:R-:W-:Y:S03]  /*0200*/  BSSY.RECONVERGENT B0, `(.L_x_1) ;  /* 0x0000011000007945 */ /* 0x000fe60003800200 */
[----:B------:R-:W-:-:S13]  /*0210*/  ISETP.GE.U32.AND P0, PT, R17, R4, PT ;  /* 0x000000041100720c */ /* 0x000fda0003f06070 */
[----:B----4-:R-:W-:Y:S05]  /*0220*/  @P0 BRA `(.L_x_2) ;  /* 0x0000000000380947 */ /* 0x010fea0003800000 */
[----:B------:R-:W-:Y:S01]  /*0230*/  IMAD R8, R4, 0x14, R3 ;  /* 0x0000001404087824 */ /* 0x000fe200078e0203 */
[----:B------:R-:W-:Y:S04]  /*0240*/  LDS R2, [R0+0x10] ;  /* 0x0000100000027984 */ /* 0x000fe80000000800 */
[----:B------:R-:W0:Y:S02]  /*0250*/  LDS R13, [R8] ;  /* 0x00000000080d7984 */ /* 0x000e240000000800 */
[----:B0-----:R-:W-:-:S13]  /*0260*/  FSETP.GEU.AND P0, PT, R13, R2, PT ;  /* 0x000000020d00720b */ /* 0x001fda0003f0e000 */
[----:B------:R-:W-:Y:S05]  /*0270*/  @P0 BRA `(.L_x_2) ;  /* 0x0000000000240947 */ /* 0x000fea0003800000 */
[----:B------:R-:W0:Y:S04]  /*0280*/  LDS R5, [R8+-0x10] ;  /* 0xfffff00008057984 */ /* 0x000e280000000800 */
[----:B------:R-:W1:Y:S04]  /*0290*/  LDS R7, [R8+-0xc] ;  /* 0xfffff40008077984 */ /* 0x000e680000000800 */
[----:B------:R-:W2:Y:S04]  /*02a0*/  LDS R9, [R8+-0x8] ;  /* 0xfffff80008097984 */ /* 0x000ea80000000800 */
[----:B------:R-:W3:Y:S04]  /*02b0*/  LDS R11, [R8+-0x4] ;  /* 0xfffffc00080b7984 */ /* 0x000ee80000000800 */
[----:B------:R4:W-:Y:S04]  /*02c0*/  STS [R0+0x10], R13 ;  /* 0x0000100d00007388 */ /* 0x0009e80000000800 */
[----:B0-----:R4:W-:Y:S04]  /*02d0*/  STS [R0], R5 ;  /* 0x0000000500007388 */ /* 0x0019e80000000800 */
[----:B-1----:R4:W-:Y:S04]  /*02e0*/  STS [R0+0x4], R7 ;  /* 0x0000040700007388 */ /* 0x0029e80000000800 */
[----:B--2---:R4:W-:Y:S04]  /*02f0*/  STS [R0+0x8], R9 ;  /* 0x0000080900007388 */ /* 0x0049e80000000800 */
[----:B---3--:R4:W-:Y:S02]  /*0300*/  STS [R0+0xc], R11 ;  /* 0x00000c0b00007388 */ /* 0x0089e40000000800 */
.L_x_2:
[----:B------:R-:W-:Y:S05]  /*0310*/  BSYNC.RECONVERGENT B0 ;  /* 0x0000000000007941 */ /* 0x000fea0003800200 */
.L_x_1:
[----:B------:R-:W-:Y:S01]  /*0320*/  BAR.SYNC.DEFER_BLOCKING 0x0 ;  /* 0x0000000000007b1d */ /* 0x000fe20000010000 */
[----:B------:R-:W-:-:S13]  /*0330*/  ISETP.GT.U32.AND P0, PT, R6, 0x3, PT ;  /* 0x000000030600780c */ /* 0x000fda0003f04070 */
[----:B------:R-:W-:Y:S05]  /*0340*/  @P0 BRA `(.L_x_3) ;  /* 0xfffffffc00a40947 */ /* 0x000fea000383ffff */
.L_x_0:
[----:B------:R-:W-:-:S13]  /*0350*/  ISETP.NE.AND P0, PT, R17, RZ, PT ;  /* 0x000000ff1100720c */ /* 0x000fda0003f05270 */
[----:B------:R-:W-:Y:S05]  /*0360*/  @P0 EXIT ;  /* 0x000000000000094d */ /* 0x000fea0003800000 */
[----:B------:R-:W0:Y:S01]  /*0370*/  S2UR UR5, SR_CgaCtaId ;  /* 0x00000000000579c3 */ /* 0x000e220000008800 */
[----:B------:R-:W-:-:S07]  /*0380*/  UMOV UR4, 0x400 ;  /* 0x0000040000047882 */ /* 0x000fce0000000000 */
[----:B------:R-:W1:Y:S01]  /*0390*/  LDC.64 R2, c[0x0][0x388] ;  /* 0x0000e200ff027b82 */ /* 0x000e620000000a00 */
[----:B0-----:R-:W-:Y:S01]  /*03a0*/  ULEA UR6, UR5, UR4, 0x18 ;  /* 0x0000000405067291 */ /* 0x001fe2000f8ec0ff */
[----:B------:R-:W0:Y:S08]  /*03b0*/  LDCU.64 UR4, c[0x0][0x388] ;  /* 0x00007100ff0477ac */ /* 0x000e300008000a00 */
[----:B----4-:R-:W2:Y:S01]  /*03c0*/  LDS R7, [UR6+0x10] ;  /* 0x00001006ff077984 */ /* 0x010ea20008000800 */
[----:B0-----:R-:W-:-:S04]  /*03d0*/  UIADD3 UR4, UP0, UPT, UR4, 0x10, URZ ;  /* 0x0000001004047890 */ /* 0x001fc8000ff1e0ff */
[----:B------:R-:W-:Y:S02]  /*03e0*/  UIADD3.X UR5, UPT, UPT, URZ, UR5, URZ, UP0, !UPT ;  /* 0x00000005ff057290 */ /* 0x000fe400087fe4ff */
[----:B------:R-:W-:-:S04]  /*03f0*/  IMAD.U32 R4, RZ, RZ, UR4 ;  /* 0x00000004ff047e24 */ /* 0x000fc8000f8e00ff */
[----:B------:R-:W-:-:S05]  /*0400*/  IMAD.U32 R5, RZ, RZ, UR5 ;  /* 0x00000005ff057e24 */ /* 0x000fca000f8e00ff */
[----:B--2---:R0:W-:Y:S04]  /*0410*/  REDG.E.MIN.S32.STRONG.GPU desc[UR8][R4.64], R7 ;  /* 0x000000070400798e */ /* 0x0041e8000c92e308 */
[----:B-1----:R-:W2:Y:S02]  /*0420*/  LDG.E R0, desc[UR8][R2.64+0x10] ;  /* 0x0000100802007981 */ /* 0x002ea4000c1e1900 */
[----:B--2---:R-:W-:-:S13]  /*0430*/  FSETP.NEU.AND P0, PT, R0, R7, PT ;  /* 0x000000070000720b */ /* 0x004fda0003f0d000 */
[----:B0-----:R-:W-:Y:S05]  /*0440*/  @P0 EXIT ;  /* 0x000000000000094d */ /* 0x001fea0003800000 */
[----:B------:R-:W0:Y:S04]  /*0450*/  LDS.128 R8, [UR6] ;  /* 0x00000006ff087984 */ /* 0x000e280008000c00 */
[----:B------:R-:W-:Y:S04]  /*0460*/  STG.E desc[UR8][R2.64+0x10], R7 ;  /* 0x0000100702007986 */ /* 0x000fe8000c101908 */
[----:B0-----:R-:W-:Y:S04]  /*0470*/  STG.E desc[UR8][R2.64], R8 ;  /* 0x0000000802007986 */ /* 0x001fe8000c101908 */
[----:B------:R-:W-:Y:S04]  /*0480*/  STG.E desc[UR8][R2.64+0x4], R9 ;  /* 0x0000040902007986 */ /* 0x000fe8000c101908 */
[----:B------:R-:W-:Y:S04]  /*0490*/  STG.E desc[UR8][R2.64+0x8], R10 ;  /* 0x0000080a02007986 */ /* 0x000fe8000c101908 */
[----:B------:R-:W-:Y:S01]  /*04a0*/  STG.E desc[UR8][R2.64+0xc], R11 ;  /* 0x00000c0b02007986 */ /* 0x000fe2000c101908 */
[----:B------:R-:W-:Y:S05]  /*04b0*/  EXIT ;  /* 0x000000000000794d */ /* 0x000fea0003800000 */
.L_x_4:
[----:B------:R-:W-:-:S00]  /*04c0*/  BRA `(.L_x_4) ;  /* 0xfffffffc00fc7947 */ /* 0x000fc0000383ffff */
[----:B------:R-:W-:-:S00]  /*04d0*/  NOP ;  /* 0x0000000000007918 */ /* 0x000fc00000000000 */
        /* <DEDUP_REMOVED lines=10> */
.L_x_185:


//--------------------- .text._Z20steadyStateIterationP13IndividualGPUPK10StationGPUifffffffffiP17curandStateXORWOWii --------------------------
	.section	.text._Z20steadyStateIterationP13IndividualGPUPK10StationGPUifffffffffiP17curandStateXORWOWii,"ax",@progbits
	.align	128
        .global         _Z20steadyStateIterationP13IndividualGPUPK10StationGPUifffffffffiP17curandStateXORWOWii
        .type           _Z20steadyStateIterationP13IndividualGPUPK10StationGPUifffffffffiP17curandStateXORWOWii,@function
        .size           _Z20steadyStateIterationP13IndividualGPUPK10StationGPUifffffffffiP17curandStateXORWOWii,(.L_x_182 - _Z20steadyStateIterationP13IndividualGPUPK10StationGPUifffffffffiP17curandStateXORWOWii)
        .other          _Z20steadyStateIterationP13IndividualGPUPK10StationGPUifffffffffiP17curandStateXORWOWii,@"STO_CUDA_ENTRY STV_DEFAULT"
_Z20steadyStateIterationP13IndividualGPUPK10StationGPUifffffffffiP17curandStateXORWOWii:
.text._Z20steadyStateIterationP13IndividualGPUPK10StationGPUifffffffffiP17curandStateXORWOWii:
[----:B------:R-:W0:Y:S01]  /*0000*/  LDC R1, c[0x0][0x37c] ;  /* 0x0000df00ff017b82 */ /* 0x000e220000000800 */
[----:B------:R-:W1:Y:S07]  /*0010*/  S2R R0, SR_TID.X ;  /* 0x0000000000007919 */ /* 0x000e6e0000002100 */
[----:B------:R-:W1:Y:S01]  /*0020*/  S2UR UR4, SR_CTAID.X ;  /* 0x00000000000479c3 */ /* 0x000e620000002500 */
[----:B------:R-:W2:Y:S01]  /*0030*/  LDCU UR5, c[0x0][0x3cc] ;  /* 0x00007980ff0577ac */ /* 0x000ea20008000800 */
[----:B0-----:R-:W-:-:S06]  /*0040*/  VIADD R1, R1, 0xffffffe0 ;  /* 0xffffffe001017836 */ /* 0x001fcc0000000000 */
[----:B------:R-:W1:Y:S02]  /*0050*/  LDC R3, c[0x0][0x360] ;  /* 0x0000d800ff037b82 */ /* 0x000e640000000800 */
[----:B-1----:R-:W-:-:S05]  /*0060*/  IMAD R3, R3, UR4, R0 ;  /* 0x0000000403037c24 */ /* 0x002fca000f8e0200 */
[----:B--2---:R-:W-:-:S13]  /*0070*/  ISETP.GE.AND P0, PT, R3, UR5, PT ;  /* 0x0000000503007c0c */ /* 0x004fda000bf06270 */
[----:B------:R-:W-:Y:S05]  /*0080*/  @P0 EXIT ;  /* 0x000000000000094d */ /* 0x000fea0003800000 */
[----:B------:R-:W0:Y:S01]  /*0090*/  LDC.64 R22, c[0x0][0x3c0] ;  /* 0x0000f000ff167b82 */ /* 0x000e220000000a00 */
[----:B------:R-:W1:Y:S01]  /*00a0*/  LDCU.64 UR10, c[0x0][0x358] ;  /* 0x00006b00ff0a77ac */ /* 0x000e620008000a00 */
[----:B------:R-:W2:Y:S01]  /*00b0*/  LDCU UR4, c[0x0][0x3c8] ;  /* 0x00007900ff0477ac */ /* 0x000ea20008000800 */
[----:B------:R-:W3:Y:S01]  /*00c0*/  LDCU UR9, c[0x0][0x3b8] ;  /* 0x00007700ff0977ac */ /* 0x000ee20008000800 */
[----:B0-----:R-:W-:-:S05]  /*00d0*/  IMAD.WIDE R22, R3, 0x30, R22 ;  /* 0x0000003003167825 */ /* 0x001fca00078e0216 */
[----:B-1----:R-:W4:Y:S04]  /*00e0*/  LDG.E.64 R12, desc[UR10][R22.64] ;  /* 0x0000000a160c7981 */ /* 0x002f28000c1e1b00 */
[----:B------:R-:W2:Y:S04]  /*00f0*/  LDG.E.64 R8, desc[UR10][R22.64+0x10] ;  /* 0x0000100a16087981 */ /* 0x000ea8000c1e1b00 */
[----:B------:R0:W5:Y:S04]  /*0100*/  LDG.E R2, desc[UR10][R22.64+0x20] ;  /* 0x0000200a16027981 */ /* 0x000168000c1e1900 */
[----:B------:R0:W5:Y:S04]  /*0110*/  LDG.E.64 R20, desc[UR10][R22.64+0x28] ;  /* 0x0000280a16147981 */ /* 0x000168000c1e1b00 */
[----:B------:R0:W5:Y:S04]  /*0120*/  LDG.E.64 R4, desc[UR10][R22.64+0x8] ;  /* 0x0000080a16047981 */ /* 0x000168000c1e1b00 */
[----:B------:R0:W5:Y:S01]  /*0130*/  LDG.E.64 R18, desc[UR10][R22.64+0x18] ;  /* 0x0000180a16127981 */ /* 0x000162000c1e1b00 */
[----:B---3--:R-:W-:-:S02]  /*0140*/  UISETP.GE.AND UP0, UPT, UR9, 0x2, UPT ;  /* 0x000000020900788c */ /* 0x008fc4000bf06270 */
[----:B------:R-:W-:Y:S01]  /*0150*/  UIADD3 UR5, UPT, UPT, UR9, -0x1, URZ ;  /* 0xffffffff09057890 */ /* 0x000fe2000fffe0ff */
[----:B----4-:R-:W-:Y:S01]  /*0160*/  SHF.R.U32.HI R0, RZ, 0x2, R13 ;  /* 0x00000002ff007819 */ /* 0x010fe2000001160d */
[----:B------:R-:W-:-:S03]  /*0170*/  VIADD R16, R12, 0x587c5 ;  /* 0x000587c50c107836 */ /* 0x000fc60000000000 */
[----:B------:R-:W-:Y:S01]  /*0180*/  LOP3.LUT R0, R0, R13, RZ, 0x3c, !PT ;  /* 0x0000000d00007212 */ /* 0x000fe200078e3cff */
[----:B--2---:R-:W-:-:S04]  /*0190*/  IMAD.SHL.U32 R6, R9, 0x10, RZ ;  /* 0x0000001009067824 */ /* 0x004fc800078e00ff */
[----:B------:R-:W-:-:S05]  /*01a0*/  IMAD.SHL.U32 R3, R0, 0x2, RZ ;  /* 0x0000000200037824 */ /* 0x000fca00078e00ff */
[----:B------:R-:W-:-:S04]  /*01b0*/  LOP3.LUT R3, R9, R6, R3, 0x96, !PT ;  /* 0x0000000609037212 */ /* 0x000fc800078e9603 */
[----:B------:R-:W-:Y:S02]  /*01c0*/  LOP3.LUT R17, R3, R0, RZ, 0x3c, !PT ;  /* 0x0000000003117212 */ /* 0x000fe400078e3cff */
[----:B------:R-:W-:Y:S02]  /*01d0*/  I2FP.F32.S32 R0, UR4 ;  /* 0x0000000400007c45 */ /* 0x000fe40008201400 */
[----:B------:R-:W-:Y:S02]  /*01e0*/  IADD3 R3, PT, PT, R17, R16, RZ ;  /* 0x0000001011037210 */ /* 0x000fe40007ffe0ff */
[----:B------:R-:W-:Y:S01]  /*01f0*/  R2UR UR6, R0 ;  /* 0x00000000000672ca */ /* 0x000fe200000e0000 */
[----:B------:R-:W-:Y:S01]  /*0200*/  IMAD.MOV.U32 R0, RZ, RZ, 0x2f800000 ;  /* 0x2f800000ff007424 */ /* 0x000fe200078e00ff */
[----:B------:R-:W-:-:S05]  /*0210*/  I2FP.F32.U32 R3, R3 ;  /* 0x0000000300037245 */ /* 0x000fca0000201000 */
[----:B------:R-:W-:-:S06]  /*0220*/  FFMA R3, R3, R0, 1.1641532182693481445e-10 ;  /* 0x2f00000003037423 */ /* 0x000fcc0000000000 */
[----:B------:R-:W-:-:S04]  /*0230*/  FMUL R3, R3, UR6 ;  /* 0x0000000603037c20 */ /* 0x000fc80008400000 */
[----:B------:R0:W1:Y:S01]  /*0240*/  F2I.TRUNC.NTZ R6, R3 ;  /* 0x0000000300067305 */ /* 0x000062000020f100 */
[----:B------:R-:W-:Y:S05]  /*0250*/  BRA.U !UP0, `(.L_x_5) ;  /* 0x00000011089c7547 */ /* 0x000fea000b800000 */
[----:B------:R-:W1:Y:S02]  /*0260*/  LDC.64 R10, c[0x0][0x380] ;  /* 0x0000e000ff0a7b82 */ /* 0x000e640000000a00 */
[----:B-1----:R-:W-:-:S06]  /*0270*/  IMAD.WIDE R34, R6, 0x14, R10 ;  /* 0x0000001406227825 */ /* 0x002fcc00078e020a */
[----:B------:R1:W5:Y:S01]  /*0280*/  LDG.E R34, desc[UR10][R34.64+0x10] ;  /* 0x0000100a22227981 */ /* 0x000362000c1e1900 */
[----:B------:R-:W-:Y:S01]  /*0290*/  UIADD3 UR4, UPT, UPT, UR9, -0x2, URZ ;  /* 0xfffffffe09047890 */ /* 0x000fe2000fffe0ff */
[----:B------:R-:W-:Y:S01]  /*02a0*/  IMAD.MOV.U32 R28, RZ, RZ, R16 ;  /* 0x000000ffff1c7224 */ /* 0x000fe200078e0010 */
[----:B------:R-:W-:Y:S01]  /*02b0*/  ULOP3.LUT UR7, UR5, 0x7, URZ, 0xc0, !UPT ;  /* 0x0000000705077892 */ /* 0x000fe2000f8ec0ff */
[----:B------:R-:W-:Y:S01]  /*02c0*/  IMAD.U32 R7, RZ, RZ, UR9 ;  /* 0x00000009ff077e24 */ /* 0x000fe2000f8e00ff */
[----:B------:R-:W-:Y:S01]  /*02d0*/  UISETP.GE.U32.AND UP2, UPT, UR4, 0x7, UPT ;  /* 0x000000070400788c */ /* 0x000fe2000bf46070 */
[----:B0-----:R-:W-:Y:S01]  /*02e0*/  IMAD.MOV.U32 R3, RZ, RZ, R17 ;  /* 0x000000ffff037224 */ /* 0x001fe200078e0011 */
[----:B------:R-:W-:-:S07]  /*02f0*/  UISETP.NE.AND UP1, UPT, UR7, URZ, UPT ;  /* 0x000000ff0700728c */ /* 0x000fce000bf25270 */
[----:B-1----:R-:W-:Y:S05]  /*0300*/  BRA.U !UP2, `(.L_x_6) ;  /* 0x000000090a107547 */ /* 0x002fea000b800000 */
[----:B------:R-:W-:Y:S01]  /*0310*/  MOV R3, R17 ;  /* 0x0000001100037202 */ /* 0x000fe20000000f00 */
[----:B------:R-:W-:Y:S01]  /*0320*/  IMAD.MOV.U32 R28, RZ, RZ, R16 ;  /* 0x000000ffff1c7224 */ /* 0x000fe200078e0010 */
[----:B------:R-:W-:Y:S01]  /*0330*/  ULOP3.LUT UR8, UR5, 0xfffffff8, URZ, 0xc0, !UPT ;  /* 0xfffffff805087892 */ /* 0x000fe2000f8ec0ff */
[----:B------:R-:W-:-:S11]  /*0340*/  UMOV UR4, URZ ;  /* 0x000000ff00047c82 */ /* 0x000fd60008000000 */
.L_x_7:
[----:B-----5:R-:W-:Y:S02]  /*0350*/  SHF.R.U32.HI R13, RZ, 0x2, R4 ;  /* 0x00000002ff0d7819 */ /* 0x020fe40000011604 */
[----:B------:R-:W-:Y:S02]  /*0360*/  SHF.R.U32.HI R16, RZ, 0x2, R5 ;  /* 0x00000002ff107819 */ /* 0x000fe40000011605 */
[----:B------:R-:W-:Y:S01]  /*0370*/  LOP3.LUT R13, R13, R4, RZ, 0x3c, !PT ;  /* 0x000000040d0d7212 */ /* 0x000fe200078e3cff */
[----:B------:R-:W-:Y:S01]  /*0380*/  IMAD.SHL.U32 R4, R3, 0x10, RZ ;  /* 0x0000001003047824 */ /* 0x000fe200078e00ff */
[----:B------:R-:W-:-:S03]  /*0390*/  LOP3.LUT R16, R16, R5, RZ, 0x3c, !PT ;  /* 0x0000000510107212 */ /* 0x000fc600078e3cff */
[----:B------:R-:W-:Y:S02]  /*03a0*/  IMAD.SHL.U32 R14, R13, 0x2, RZ ;  /* 0x000000020d0e7824 */ /* 0x000fe400078e00ff */
[----:B------:R-:W-:-:S03]  /*03b0*/  IMAD.SHL.U32 R5, R16, 0x2, RZ ;  /* 0x0000000210057824 */ /* 0x000fc600078e00ff */
[----:B------:R-:W-:-:S04]  /*03c0*/  LOP3.LUT R4, R3, R4, R14, 0x96, !PT ;  /* 0x0000000403047212 */ /* 0x000fc800078e960e */
[----:B------:R-:W-:-:S04]  /*03d0*/  LOP3.LUT R17, R4, R13, RZ, 0x3c, !PT ;  /* 0x0000000d04117212 */ /* 0x000fc800078e3cff */
[C---:B------:R-:W-:Y:S02]  /*03e0*/  SHF.L.U32 R14, R17.reuse, 0x4, RZ ;  /* 0x00000004110e7819 */ /* 0x040fe400000006ff */
[----:B------:R-:W-:Y:S02]  /*03f0*/  IADD3 R4, PT, PT, R28, 0x587c5, R17 ;  /* 0x000587c51c047810 */ /* 0x000fe40007ffe011 */
[----:B------:R-:W-:Y:S02]  /*0400*/  LOP3.LUT R27, R17, R14, R5, 0x96, !PT ;  /* 0x0000000e111b7212 */ /* 0x000fe400078e9605 */
[----:B------:R-:W-:Y:S02]  /*0410*/  I2FP.F32.U32 R5, R4 ;  /* 0x0000000400057245 */ /* 0x000fe40000201000 */
[----:B------:R-:W-:-:S03]  /*0420*/  LOP3.LUT R27, R27, R16, RZ, 0x3c, !PT ;  /* 0x000000101b1b7212 */ /* 0x000fc600078e3cff */
[----:B------:R-:W-:Y:S01]  /*0430*/  FFMA R5, R5, R0, 1.1641532182693481445e-10 ;  /* 0x2f00000005057423 */ /* 0x000fe20000000000 */
[----:B------:R-:W-:-:S03]  /*0440*/  IADD3 R4, PT, PT, R28, 0xb0f8a, R27 ;  /* 0x000b0f8a1c047810 */ /* 0x000fc60007ffe01b */
[----:B------:R-:W-:Y:S01]  /*0450*/  FMUL R25, R5, UR6 ;  /* 0x0000000605197c20 */ /* 0x000fe20008400000 */
[----:B------:R-:W-:-:S05]  /*0460*/  I2FP.F32.U32 R5, R4 ;  /* 0x0000000400057245 */ /* 0x000fca0000201000 */
[----:B------:R-:W-:Y:S01]  /*0470*/  FFMA R5, R5, R0, 1.1641532182693481445e-10 ;  /* 0x2f00000005057423 */ /* 0x000fe20000000000 */
[----:B------:R-:W0:Y:S03]  /*0480*/  F2I.TRUNC.NTZ R25, R25 ;  /* 0x0000001900197305 */ /* 0x000e26000020f100 */
[----:B------:R-:W-:-:S06]  /*0490*/  FMUL R13, R5, UR6 ;  /* 0x00000006050d7c20 */ /* 0x000fcc0008400000 */
[----:B------:R-:W1:Y:S01]  /*04a0*/  F2I.TRUNC.NTZ R13, R13 ;  /* 0x0000000d000d7305 */ /* 0x000e62000020f100 */
[----:B0-----:R-:W-:-:S06]  /*04b0*/  IMAD.WIDE R14, R25, 0x14, R10 ;  /* 0x00000014190e7825 */ /* 0x001fcc00078e020a */
[----:B------:R-:W2:Y:S01]  /*04c0*/  LDG.E R15, desc[UR10][R14.64+0x10] ;  /* 0x0000100a0e0f7981 */ /* 0x000ea2000c1e1900 */
[----:B-1----:R-:W-:-:S05]  /*04d0*/  IMAD.WIDE R4, R13, 0x14, R10 ;  /* 0x000000140d047825 */ /* 0x002fca00078e020a */
[----:B------:R0:W3:Y:S01]  /*04e0*/  LDG.E R31, desc[UR10][R4.64+0x10] ;  /* 0x0000100a041f7981 */ /* 0x0000e2000c1e1900 */
[----:B------:R-:W-:Y:S02]  /*04f0*/  SHF.R.U32.HI R29, RZ, 0x2, R8 ;  /* 0x00000002ff1d7819 */ /* 0x000fe40000011608 */
[----:B------:R-:W-:Y:S02]  /*0500*/  SHF.R.U32.HI R24, RZ, 0x2, R9 ;  /* 0x00000002ff187819 */ /* 0x000fe40000011609 */
[----:B------:R-:W-:Y:S01]  /*0510*/  LOP3.LUT R29, R29, R8, RZ, 0x3c, !PT ;  /* 0x000000081d1d7212 */ /* 0x000fe200078e3cff */
[----:B------:R-:W-:Y:S01]  /*0520*/  IMAD.SHL.U32 R8, R27, 0x10, RZ ;  /* 0x000000101b087824 */ /* 0x000fe200078e00ff */
[----:B------:R-:W-:-:S03]  /*0530*/  LOP3.LUT R24, R24, R9, RZ, 0x3c, !PT ;  /* 0x0000000918187212 */ /* 0x000fc600078e3cff */
[----:B------:R-:W-:Y:S01]  /*0540*/  IMAD.SHL.U32 R16, R29, 0x2, RZ ;  /* 0x000000021d107824 */ /* 0x000fe200078e00ff */
[----:B0-----:R-:W-:Y:S01]  /*0550*/  SHF.R.U32.HI R4, RZ, 0x2, R3 ;  /* 0x00000002ff047819 */ /* 0x001fe20000011603 */
[----:B------:R-:W-:-:S03]  /*0560*/  IMAD.SHL.U32 R14, R24, 0x2, RZ ;  /* 0x00000002180e7824 */ /* 0x000fc600078e00ff */
[----:B------:R-:W-:Y:S02]  /*0570*/  LOP3.LUT R8, R27, R8, R16, 0x96, !PT ;  /* 0x000000081b087212 */ /* 0x000fe400078e9610 */
[----:B------:R-:W-:Y:S02]  /*0580*/  SHF.R.U32.HI R16, RZ, 0x2, R27 ;  /* 0x00000002ff107819 */ /* 0x000fe4000001161b */
[----:B------:R-:W-:Y:S02]  /*0590*/  LOP3.LUT R9, R8, R29, RZ, 0x3c, !PT ;  /* 0x0000001d08097212 */ /* 0x000fe400078e3cff */
[----:B------:R-:W-:-:S03]  /*05a0*/  LOP3.LUT R27, R16, R27, RZ, 0x3c, !PT ;  /* 0x0000001b101b7212 */ /* 0x000fc600078e3cff */
[----:B------:R-:W-:Y:S02]  /*05b0*/  IMAD.SHL.U32 R8, R9, 0x10, RZ ;  /* 0x0000001009087824 */ /* 0x000fe400078e00ff */
[----:B------:R-:W-:-:S03]  /*05c0*/  IMAD.SHL.U32 R16, R27, 0x2, RZ ;  /* 0x000000021b107824 */ /* 0x000fc600078e00ff */
[----:B------:R-:W-:Y:S02]  /*05d0*/  LOP3.LUT R5, R9, R8, R14, 0x96, !PT ;  /* 0x0000000809057212 */ /* 0x000fe400078e960e */
[----:B------:R-:W-:Y:S02]  /*05e0*/  LOP3.LUT R8, R4, R3, RZ, 0x3c, !PT ;  /* 0x0000000304087212 */ /* 0x000fe400078e3cff */
[----:B------:R-:W-:Y:S02]  /*05f0*/  LOP3.LUT R4, R5, R24, RZ, 0x3c, !PT ;  /* 0x0000001805047212 */ /* 0x000fe400078e3cff */
[----:B------:R-:W-:Y:S02]  /*0600*/  SHF.L.U32 R5, R8, 0x1, RZ ;  /* 0x0000000108057819 */ /* 0x000fe400000006ff */
[----:B------:R-:W-:Y:S01]  /*0610*/  SHF.R.U32.HI R14, RZ, 0x2, R17 ;  /* 0x00000002ff0e7819 */ /* 0x000fe20000011611 */
[----:B------:R-:W-:Y:S01]  /*0620*/  IMAD.SHL.U32 R3, R4, 0x10, RZ ;  /* 0x0000001004037824 */ /* 0x000fe200078e00ff */
[----:B------:R-:W-:-:S02]  /*0630*/  SHF.R.U32.HI R24, RZ, 0x2, R9 ;  /* 0x00000002ff187819 */ /* 0x000fc40000011609 */
[----:B------:R-:W-:Y:S02]  /*0640*/  LOP3.LUT R17, R14, R17, RZ, 0x3c, !PT ;  /* 0x000000110e117212 */ /* 0x000fe400078e3cff */
[----:B------:R-:W-:Y:S02]  /*0650*/  LOP3.LUT R5, R4, R3, R5, 0x96, !PT ;  /* 0x0000000304057212 */ /* 0x000fe400078e9605 */
[----:B------:R-:W-:Y:S01]  /*0660*/  IADD3 R3, PT, PT, R28, 0x10974f, R9 ;  /* 0x0010974f1c037810 */ /* 0x000fe20007ffe009 */
[----:B------:R-:W-:Y:S01]  /*0670*/  IMAD.SHL.U32 R14, R17, 0x2, RZ ;  /* 0x00000002110e7824 */ /* 0x000fe200078e00ff */
[----:B------:R-:W-:Y:S02]  /*0680*/  LOP3.LUT R5, R5, R8, RZ, 0x3c, !PT ;  /* 0x0000000805057212 */ /* 0x000fe400078e3cff */
[----:B------:R-:W-:-:S03]  /*0690*/  I2FP.F32.U32 R3, R3 ;  /* 0x0000000300037245 */ /* 0x000fc60000201000 */
[----:B------:R-:W-:Y:S02]  /*06a0*/  IMAD.SHL.U32 R8, R5, 0x10, RZ ;  /* 0x0000001005087824 */ /* 0x000fe400078e00ff */
[----:B------:R-:W-:-:S03]  /*06b0*/  FFMA R3, R3, R0, 1.1641532182693481445e-10 ;  /* 0x2f00000003037423 */ /* 0x000fc60000000000 */
[----:B------:R-:W-:Y:S01]  /*06c0*/  LOP3.LUT R8, R5, R8, R14, 0x96, !PT ;  /* 0x0000000805087212 */ /* 0x000fe200078e960e */
[----:B------:R-:W-:Y:S01]  /*06d0*/  FMUL R30, R3, UR6 ;  /* 0x00000006031e7c20 */ /* 0x000fe20008400000 */
[----:B------:R-:W-:Y:S02]  /*06e0*/  IADD3 R14, PT, PT, R28, 0x161f14, R4 ;  /* 0x00161f141c0e7810 */ /* 0x000fe40007ffe004 */
[----:B------:R-:W-:Y:S02]  /*06f0*/  LOP3.LUT R8, R8, R17, RZ, 0x3c, !PT ;  /* 0x0000001108087212 */ /* 0x000fe400078e3cff */
[----:B------:R-:W-:Y:S01]  /*0700*/  I2FP.F32.U32 R3, R14 ;  /* 0x0000000e00037245 */ /* 0x000fe20000201000 */
[----:B------:R-:W0:Y:S01]  /*0710*/  F2I.TRUNC.NTZ R30, R30 ;  /* 0x0000001e001e7305 */ /* 0x000e22000020f100 */
[----:B------:R-:W-:Y:S02]  /*0720*/  SHF.L.U32 R17, R8, 0x4, RZ ;  /* 0x0000000408117819 */ /* 0x000fe400000006ff */
[----:B------:R-:W-:Y:S01]  /*0730*/  IADD3 R14, PT, PT, R28, 0x1ba6d9, R5 ;  /* 0x001ba6d91c0e7810 */ /* 0x000fe20007ffe005 */
[----:B------:R-:W-:Y:S01]  /*0740*/  FFMA R3, R3, R0, 1.1641532182693481445e-10 ;  /* 0x2f00000003037423 */ /* 0x000fe20000000000 */
[----:B------:R-:W-:-:S02]  /*0750*/  LOP3.LUT R16, R8, R17, R16, 0x96, !PT ;  /* 0x0000001108107212 */ /* 0x000fc400078e9610 */
[----:B------:R-:W-:Y:S01]  /*0760*/  I2FP.F32.U32 R17, R14 ;  /* 0x0000000e00117245 */ /* 0x000fe20000201000 */
[----:B------:R-:W-:Y:S01]  /*0770*/  FMUL R29, R3, UR6 ;  /* 0x00000006031d7c20 */ /* 0x000fe20008400000 */
[----:B------:R-:W-:Y:S02]  /*0780*/  LOP3.LUT R3, R24, R9, RZ, 0x3c, !PT ;  /* 0x0000000918037212 */ /* 0x000fe400078e3cff */
[----:B------:R-:W-:Y:S01]  /*0790*/  LOP3.LUT R9, R16, R27, RZ, 0x3c, !PT ;  /* 0x0000001b10097212 */ /* 0x000fe200078e3cff */
[----:B------:R-:W-:Y:S01]  /*07a0*/  FFMA R17, R17, R0, 1.1641532182693481445e-10 ;  /* 0x2f00000011117423 */ /* 0x000fe20000000000 */
[----:B------:R-:W-:Y:S01]  /*07b0*/  IADD3 R14, PT, PT, R28, 0x212e9e, R8 ;  /* 0x00212e9e1c0e7810 */ /* 0x000fe20007ffe008 */
[----:B------:R-:W-:Y:S01]  /*07c0*/  IMAD.SHL.U32 R24, R3, 0x2, RZ ;  /* 0x0000000203187824 */ /* 0x000fe200078e00ff */
[----:B------:R-:W-:Y:S01]  /*07d0*/  F2I.TRUNC.NTZ R29, R29 ;  /* 0x0000001d001d7305 */ /* 0x000fe2000020f100 */
[----:B------:R-:W-:Y:S02]  /*07e0*/  IMAD.SHL.U32 R16, R9, 0x10, RZ ;  /* 0x0000001009107824 */ /* 0x000fe400078e00ff */
[----:B------:R-:W-:Y:S01]  /*07f0*/  FMUL R32, R17, UR6 ;  /* 0x0000000611207c20 */ /* 0x000fe20008400000 */
[----:B------:R-:W-:-:S02]  /*0800*/  I2FP.F32.U32 R27, R14 ;  /* 0x0000000e001b7245 */ /* 0x000fc40000201000 */
[C---:B------:R-:W-:Y:S02]  /*0810*/  IADD3 R14, PT, PT, R28.reuse, 0x26b663, R9 ;  /* 0x0026b6631c0e7810 */ /* 0x040fe40007ffe009 */
[----:B------:R-:W-:Y:S01]  /*0820*/  LOP3.LUT R24, R9, R16, R24, 0x96, !PT ;  /* 0x0000001009187212 */ /* 0x000fe200078e9618 */
[----:B------:R-:W1:Y:S01]  /*0830*/  F2I.TRUNC.NTZ R32, R32 ;  /* 0x0000002000207305 */ /* 0x000e62000020f100 */
[----:B------:R-:W-:Y:S02]  /*0840*/  VIADD R28, R28, 0x2c3e28 ;  /* 0x002c3e281c1c7836 */ /* 0x000fe40000000000 */
[----:B------:R-:W-:Y:S01]  /*0850*/  FFMA R27, R27, R0, 1.1641532182693481445e-10 ;  /* 0x2f0000001b1b7423 */ /* 0x000fe20000000000 */
[----:B------:R-:W-:Y:S01]  /*0860*/  LOP3.LUT R3, R24, R3, RZ, 0x3c, !PT ;  /* 0x0000000318037212 */ /* 0x000fe200078e3cff */
[----:B0-----:R-:W-:Y:S01]  /*0870*/  IMAD.WIDE R16, R30, 0x14, R10 ;  /* 0x000000141e107825 */ /* 0x001fe200078e020a */
[----:B------:R-:W-:-:S03]  /*0880*/  I2FP.F32.U32 R37, R14 ;  /* 0x0000000e00257245 */ /* 0x000fc60000201000 */
[----:B------:R-:W-:Y:S01]  /*0890*/  FMUL R27, R27, UR6 ;  /* 0x000000061b1b7c20 */ /* 0x000fe20008400000 */
[----:B------:R-:W-:Y:S01]  /*08a0*/  IMAD.IADD R24, R3, 0x1, R28 ;  /* 0x0000000103187824 */ /* 0x000fe200078e021c */
[----:B------:R0:W4:Y:S01]  /*08b0*/  LDG.E R35, desc[UR10][R16.64+0x10] ;  /* 0x0000100a10237981 */ /* 0x000122000c1e1900 */
[----:B------:R-:W-:Y:S01]  /*08c0*/  FFMA R37, R37, R0, 1.1641532182693481445e-10 ;  /* 0x2f00000025257423 */ /* 0x000fe20000000000 */
[----:B------:R-:W-:Y:S03]  /*08d0*/  F2I.TRUNC.NTZ R33, R27 ;  /* 0x0000001b00217305 */ /* 0x000fe6000020f100 */
[----:B------:R-:W-:Y:S01]  /*08e0*/  FMUL R37, R37, UR6 ;  /* 0x0000000625257c20 */ /* 0x000fe20008400000 */
[----:B0-----:R-:W-:-:S05]  /*08f0*/  I2FP.F32.U32 R17, R24 ;  /* 0x0000001800117245 */ /* 0x001fca0000201000 */
[----:B------:R-:W0:Y:S01]  /*0900*/  F2I.TRUNC.NTZ R37, R37 ;  /* 0x0000002500257305 */ /* 0x000e22000020f100 */
[----:B------:R-:W-:Y:S01]  /*0910*/  FFMA R24, R17, R0, 1.1641532182693481445e-10 ;  /* 0x2f00000011187423 */ /* 0x000fe20000000000 */
[----:B-1----:R-:W-:-:S06]  /*0920*/  IMAD.WIDE R16, R32, 0x14, R10 ;  /* 0x0000001420107825 */ /* 0x002fcc00078e020a */
[----:B------:R1:W4:Y:S02]  /*0930*/  LDG.E R16, desc[UR10][R16.64+0x10] ;  /* 0x0000100a10107981 */ /* 0x000324000c1e1900 */
[----:B-1----:R-:W-:Y:S01]  /*0940*/  FMUL R17, R24, UR6 ;  /* 0x0000000618117c20 */ /* 0x002fe20008400000 */
[----:B0-----:R-:W-:-:S06]  /*0950*/  IMAD.WIDE R26, R37, 0x14, R10 ;  /* 0x00000014251a7825 */ /* 0x001fcc00078e020a */
[----:B------:R-:W4:Y:S01]  /*0960*/  LDG.E R26, desc[UR10][R26.64+0x10] ;  /* 0x0000100a1a1a7981 */ /* 0x000f22000c1e1900 */
[----:B--2---:R-:W-:-:S04]  /*0970*/  FSETP.GEU.AND P0, PT, R15, R34, PT ;  /* 0x000000220f00720b */ /* 0x004fc80003f0e000 */
[----:B------:R-:W-:Y:S01]  /*0980*/  FSEL R34, R15, R34, !P0 ;  /* 0x000000220f227208 */ /* 0x000fe20004000000 */
[----:B------:R-:W-:-:S03]  /*0990*/  IMAD.WIDE R14, R29, 0x14, R10 ;  /* 0x000000141d0e7825 */ /* 0x000fc600078e020a */
[----:B---3--:R-:W-:Y:S02]  /*09a0*/  FSETP.GEU.AND P1, PT, R31, R34, PT ;  /* 0x000000221f00720b */ /* 0x008fe40003f2e000 */
[----:B------:R0:W2:Y:S11]  /*09b0*/  LDG.E R36, desc[UR10][R14.64+0x10] ;  /* 0x0000100a0e247981 */ /* 0x0000b6000c1e1900 */
[----:B------:R-:W-:Y:S01]  /*09c0*/  @P1 SEL R13, R25, R6, !P0 ;  /* 0x00000006190d1207 */ /* 0x000fe20004000000 */
[--C-:B------:R-:W-:Y:S01]  /*09d0*/  IMAD.WIDE R24, R33, 0x14, R10.reuse ;  /* 0x0000001421187825 */ /* 0x100fe200078e020a */
[----:B------:R-:W0:Y:S05]  /*09e0*/  F2I.TRUNC.NTZ R6, R17 ;  /* 0x0000001100067305 */ /* 0x000e2a000020f100 */
[----:B------:R-:W3:Y:S01]  /*09f0*/  LDG.E R24, desc[UR10][R24.64+0x10] ;  /* 0x0000100a18187981 */ /* 0x000ee2000c1e1900 */
[----:B0-----:R-:W-:-:S06]  /*0a00*/  IMAD.WIDE R14, R6, 0x14, R10 ;  /* 0x00000014060e7825 */ /* 0x001fcc00078e020a */
[----:B------:R-:W3:Y:S01]  /*0a10*/  LDG.E R14, desc[UR10][R14.64+0x10] ;  /* 0x0000100a0e0e7981 */ /* 0x000ee2000c1e1900 */
[----:B------:R-:W-:Y:S01]  /*0a20*/  FSEL R34, R31, R34, !P1 ;  /* 0x000000221f227208 */ /* 0x000fe20004800000 */
[----:B------:R-:W-:-:S04]  /*0a30*/  UIADD3 UR4, UPT, UPT, UR4, 0x8, URZ ;  /* 0x0000000804047890 */ /* 0x000fc8000fffe0ff */
[----:B------:R-:W-:Y:S01]  /*0a40*/  UISETP.NE.AND UP2, UPT, UR4, UR8, UPT ;  /* 0x000000080400728c */ /* 0x000fe2000bf45270 */
[----:B----4-:R-:W-:-:S04]  /*0a50*/  FSETP.GEU.AND P0, PT, R35, R34, PT ;  /* 0x000000222300720b */ /* 0x010fc80003f0e000 */
[----:B------:R-:W-:-:S04]  /*0a60*/  FSEL R35, R35, R34, !P0 ;  /* 0x0000002223237208 */ /* 0x000fc80004000000 */
[----:B--2---:R-:W-:-:S04]  /*0a70*/  FSETP.GEU.AND P1, PT, R36, R35, PT ;  /* 0x000000232400720b */ /* 0x004fc80003f2e000 */
[----:B------:R-:W-:-:S04]  /*0a80*/  FSEL R35, R36, R35, !P1 ;  /* 0x0000002324237208 */ /* 0x000fc80004800000 */
[----:B------:R-:W-:-:S04]  /*0a90*/  FSETP.GEU.AND P2, PT, R16, R35, PT ;  /* 0x000000231000720b */ /* 0x000fc80003f4e000 */
[----:B------:R-:W-:-:S04]  /*0aa0*/  FSEL R35, R16, R35, !P2 ;  /* 0x0000002310237208 */ /* 0x000fc80005000000 */
[----:B---3--:R-:W-:-:S04]  /*0ab0*/  FSETP.GEU.AND P3, PT, R24, R35, PT ;  /* 0x000000231800720b */ /* 0x008fc80003f6e000 */
[----:B------:R-:W-:-:S04]  /*0ac0*/  FSEL R35, R24, R35, !P3 ;  /* 0x0000002318237208 */ /* 0x000fc80005800000 */
[----:B------:R-:W-:-:S04]  /*0ad0*/  FSETP.GEU.AND P4, PT, R26, R35, PT ;  /* 0x000000231a00720b */ /* 0x000fc80003f8e000 */
[----:B------:R-:W-:-:S04]  /*0ae0*/  FSEL R35, R26, R35, !P4 ;  /* 0x000000231a237208 */ /* 0x000fc80006000000 */
[----:B------:R-:W-:Y:S02]  /*0af0*/  FSETP.GEU.AND P5, PT, R14, R35, PT ;  /* 0x000000230e00720b */ /* 0x000fe40003fae000 */
[----:B------:R-:W-:-:S04]  /*0b00*/  @P1 SEL R29, R30, R13, !P0 ;  /* 0x0000000d1e1d1207 */ /* 0x000fc80004000000 */
[----:B------:R-:W-:Y:S02]  /*0b10*/  @P3 SEL R33, R32, R29, !P2 ;  /* 0x0000001d20213207 */ /* 0x000fe40005000000 */
[----:B------:R-:W-:-:S05]  /*0b20*/  FSEL R34, R14, R35, !P5 ;  /* 0x000000230e227208 */ /* 0x000fca0006800000 */
[----:B------:R-:W-:Y:S01]  /*0b30*/  @P5 SEL R6, R37, R33, !P4 ;  /* 0x0000002125065207 */ /* 0x000fe20006000000 */
[----:B------:R-:W-:Y:S06]  /*0b40*/  BRA.U UP2, `(.L_x_7) ;  /* 0xfffffff902007547 */ /* 0x000fec000b83ffff */
.L_x_6:
[----:B------:R-:W-:Y:S01]  /*0b50*/  IMAD R16, R7, 0x587c5, R12 ;  /* 0x000587c507107824 */ /* 0x000fe200078e020c */
[----:B------:R-:W-:Y:S01]  /*0b60*/  MOV R17, R3 ;  /* 0x0000000300117202 */ /* 0x000fe20000000f00 */
[----:B------:R-:W-:Y:S06]  /*0b70*/  BRA.U !UP1, `(.L_x_5) ;  /* 0x0000000909547547 */ /* 0x000fec000b800000 */
[----:B------:R-:W-:Y:S01]  /*0b80*/  UISETP.GE.U32.AND UP1, UPT, UR7, 0x4, UPT ;  /* 0x000000040700788c */ /* 0x000fe2000bf26070 */
[----:B-----5:R-:W-:Y:S01]  /*0b90*/  IMAD.MOV.U32 R24, RZ, RZ, R4 ;  /* 0x000000ffff187224 */ /* 0x020fe200078e0004 */
[----:B------:R-:W-:Y:S01]  /*0ba0*/  ULOP3.LUT UR4, UR5, 0x3, URZ, 0xc0, !UPT ;  /* 0x0000000305047892 */ /* 0x000fe2000f8ec0ff */
[----:B------:R-:W-:Y:S02]  /*0bb0*/  IMAD.MOV.U32 R12, RZ, RZ, R8 ;  /* 0x000000ffff0c7224 */ /* 0x000fe400078e0008 */
[----:B------:R-:W-:Y:S01]  /*0bc0*/  IMAD.MOV.U32 R27, RZ, RZ, R9 ;  /* 0x000000ffff1b7224 */ /* 0x000fe200078e0009 */
[----:B------:R-:W-:Y:S01]  /*0bd0*/  UISETP.NE.AND UP2, UPT, UR4, URZ, UPT ;  /* 0x000000ff0400728c */ /* 0x000fe2000bf45270 */
[----:B------:R-:W-:Y:S02]  /*0be0*/  IMAD.MOV.U32 R7, RZ, RZ, R3 ;  /* 0x000000ffff077224 */ /* 0x000fe400078e0003 */
[----:B------:R-:W-:Y:S08]  /*0bf0*/  BRA.U !UP1, `(.L_x_8) ;  /* 0x0000000509187547 */ /* 0x000ff0000b800000 */
[----:B------:R-:W-:Y:S02]  /*0c00*/  SHF.R.U32.HI R7, RZ, 0x2, R4 ;  /* 0x00000002ff077819 */ /* 0x000fe40000011604 */
[----:B------:R-:W-:Y:S02]  /*0c10*/  SHF.R.U32.HI R14, RZ, 0x2, R5 ;  /* 0x00000002ff0e7819 */ /* 0x000fe40000011605 */
[----:B------:R-:W-:Y:S02]  /*0c20*/  LOP3.LUT R7, R7, R4, RZ, 0x3c, !PT ;  /* 0x0000000407077212 */ /* 0x000fe400078e3cff */
[----:B------:R-:W-:Y:S02]  /*0c30*/  SHF.L.U32 R4, R3, 0x4, RZ ;  /* 0x0000000403047819 */ /* 0x000fe400000006ff */
[----:B------:R-:W-:Y:S01]  /*0c40*/  LOP3.LUT R14, R14, R5, RZ, 0x3c, !PT ;  /* 0x000000050e0e7212 */ /* 0x000fe200078e3cff */
[----:B------:R-:W-:-:S04]  /*0c50*/  IMAD.SHL.U32 R12, R7, 0x2, RZ ;  /* 0x00000002070c7824 */ /* 0x000fc800078e00ff */
[----:B------:R-:W-:Y:S01]  /*0c60*/  IMAD.SHL.U32 R5, R14, 0x2, RZ ;  /* 0x000000020e057824 */ /* 0x000fe200078e00ff */
[----:B------:R-:W-:Y:S02]  /*0c70*/  LOP3.LUT R4, R3, R4, R12, 0x96, !PT ;  /* 0x0000000403047212 */ /* 0x000fe400078e960c */
[----:B------:R-:W-:Y:S02]  /*0c80*/  SHF.R.U32.HI R12, RZ, 0x2, R9 ;  /* 0x00000002ff0c7819 */ /* 0x000fe40000011609 */
[----:B------:R-:W-:Y:S02]  /*0c90*/  LOP3.LUT R25, R4, R7, RZ, 0x3c, !PT ;  /* 0x0000000704197212 */ /* 0x000fe400078e3cff */
[----:B------:R-:W-:Y:S02]  /*0ca0*/  SHF.R.U32.HI R7, RZ, 0x2, R8 ;  /* 0x00000002ff077819 */ /* 0x000fe40000011608 */
[----:B------:R-:W-:Y:S01]  /*0cb0*/  LOP3.LUT R12, R12, R9, RZ, 0x3c, !PT ;  /* 0x000000090c0c7212 */ /* 0x000fe200078e3cff */
[----:B------:R-:W-:Y:S01]  /*0cc0*/  IMAD.SHL.U32 R4, R25, 0x10, RZ ;  /* 0x0000001019047824 */ /* 0x000fe200078e00ff */
[----:B------:R-:W-:-:S03]  /*0cd0*/  LOP3.LUT R7, R7, R8, RZ, 0x3c, !PT ;  /* 0x0000000807077212 */ /* 0x000fc600078e3cff */
[----:B------:R-:W-:Y:S01]  /*0ce0*/  IMAD.SHL.U32 R9, R12, 0x2, RZ ;  /* 0x000000020c097824 */ /* 0x000fe200078e00ff */
[----:B------:R-:W-:Y:S01]  /*0cf0*/  LOP3.LUT R5, R25, R4, R5, 0x96, !PT ;  /* 0x0000000419057212 */ /* 0x000fe200078e9605 */
[----:B------:R-:W-:Y:S01]  /*0d00*/  IMAD.SHL.U32 R8, R7, 0x2, RZ ;  /* 0x0000000207087824 */ /* 0x000fe200078e00ff */
[----:B------:R-:W-:Y:S02]  /*0d10*/  IADD3 R4, PT, PT, R28, 0x587c5, R25 ;  /* 0x000587c51c047810 */ /* 0x000fe40007ffe019 */
[----:B------:R-:W-:Y:S02]  /*0d20*/  LOP3.LUT R17, R5, R14, RZ, 0x3c, !PT ;  /* 0x0000000e05117212 */ /* 0x000fe400078e3cff */
[----:B------:R-:W-:Y:S02]  /*0d30*/  I2FP.F32.U32 R5, R4 ;  /* 0x0000000400057245 */ /* 0x000fe40000201000 */
[----:B------:R-:W-:-:S03]  /*0d40*/  SHF.L.U32 R4, R17, 0x4, RZ ;  /* 0x0000000411047819 */ /* 0x000fc600000006ff */
[----:B------:R-:W-:Y:S01]  /*0d50*/  FFMA R5, R5, R0, 1.1641532182693481445e-10 ;  /* 0x2f00000005057423 */ /* 0x000fe20000000000 */
[----:B------:R-:W-:Y:S02]  /*0d60*/  LOP3.LUT R8, R17, R4, R8, 0x96, !PT ;  /* 0x0000000411087212 */ /* 0x000fe400078e9608 */
[----:B------:R-:W-:Y:S01]  /*0d70*/  IADD3 R4, PT, PT, R28, 0xb0f8a, R17 ;  /* 0x000b0f8a1c047810 */ /* 0x000fe20007ffe011 */
[----:B------:R-:W-:Y:S01]  /*0d80*/  FMUL R5, R5, UR6 ;  /* 0x0000000605057c20 */ /* 0x000fe20008400000 */
[----:B------:R-:W-:Y:S02]  /*0d90*/  LOP3.LUT R27, R8, R7, RZ, 0x3c, !PT ;  /* 0x00000007081b7212 */ /* 0x000fe400078e3cff */
[----:B------:R-:W-:Y:S01]  /*0da0*/  I2FP.F32.U32 R7, R4 ;  /* 0x0000000400077245 */ /* 0x000fe20000201000 */
[----:B------:R-:W0:Y:S01]  /*0db0*/  F2I.TRUNC.NTZ R29, R5 ;  /* 0x00000005001d7305 */ /* 0x000e22000020f100 */
[----:B------:R-:W-:Y:S01]  /*0dc0*/  IADD3 R4, PT, PT, R28, 0x10974f, R27 ;  /* 0x0010974f1c047810 */ /* 0x000fe20007ffe01b */
[----:B------:R-:W-:-:S02]  /*0dd0*/  IMAD.SHL.U32 R8, R27, 0x10, RZ ;  /* 0x000000101b087824 */ /* 0x000fc400078e00ff */
[----:B------:R-:W-:Y:S01]  /*0de0*/  FFMA R7, R7, R0, 1.1641532182693481445e-10 ;  /* 0x2f00000007077423 */ /* 0x000fe20000000000 */
[----:B------:R-:W-:Y:S02]  /*0df0*/  VIADD R28, R28, 0x161f14 ;  /* 0x00161f141c1c7836 */ /* 0x000fe40000000000 */
[----:B------:R-:W-:Y:S01]  /*0e00*/  LOP3.LUT R13, R27, R8, R9, 0x96, !PT ;  /* 0x000000081b0d7212 */ /* 0x000fe200078e9609 */
[----:B------:R-:W-:Y:S01]  /*0e10*/  FMUL R31, R7, UR6 ;  /* 0x00000006071f7c20 */ /* 0x000fe20008400000 */
[----:B------:R-:W-:Y:S02]  /*0e20*/  I2FP.F32.U32 R9, R4 ;  /* 0x0000000400097245 */ /* 0x000fe40000201000 */
[----:B------:R-:W-:-:S03]  /*0e30*/  LOP3.LUT R7, R13, R12, RZ, 0x3c, !PT ;  /* 0x0000000c0d077212 */ /* 0x000fc600078e3cff */
[----:B------:R-:W-:Y:S01]  /*0e40*/  FFMA R9, R9, R0, 1.1641532182693481445e-10 ;  /* 0x2f00000009097423 */ /* 0x000fe20000000000 */
[----:B------:R-:W1:Y:S01]  /*0e50*/  F2I.TRUNC.NTZ R31, R31 ;  /* 0x0000001f001f7305 */ /* 0x000e62000020f100 */
[----:B------:R-:W-:Y:S02]  /*0e60*/  IMAD.IADD R4, R7, 0x1, R28 ;  /* 0x0000000107047824 */ /* 0x000fe400078e021c */
[----:B------:R-:W-:-:S03]  /*0e70*/  FMUL R24, R9, UR6 ;  /* 0x0000000609187c20 */ /* 0x000fc60008400000 */
[----:B------:R-:W-:Y:S01]  /*0e80*/  I2FP.F32.U32 R9, R4 ;  /* 0x0000000400097245 */ /* 0x000fe20000201000 */
[--C-:B0-----:R-:W-:Y:S02]  /*0e90*/  IMAD.WIDE R4, R29, 0x14, R10.reuse ;  /* 0x000000141d047825 */ /* 0x101fe400078e020a */
[----:B------:R-:W0:Y:S02]  /*0ea0*/  F2I.TRUNC.NTZ R24, R24 ;  /* 0x0000001800187305 */ /* 0x000e24000020f100 */
[----:B------:R-:W-:Y:S02]  /*0eb0*/  FFMA R9, R9, R0, 1.1641532182693481445e-10 ;  /* 0x2f00000009097423 */ /* 0x000fe40000000000 */
[----:B------:R-:W2:Y:S02]  /*0ec0*/  LDG.E R5, desc[UR10][R4.64+0x10] ;  /* 0x0000100a04057981 */ /* 0x000ea4000c1e1900 */
[----:B------:R-:W-:Y:S01]  /*0ed0*/  FMUL R26, R9, UR6 ;  /* 0x00000006091a7c20 */ /* 0x000fe20008400000 */
[----:B-1----:R-:W-:-:S03]  /*0ee0*/  IMAD.WIDE R8, R31, 0x14, R10 ;  /* 0x000000141f087825 */ /* 0x002fc600078e020a */
[----:B------:R-:W1:Y:S03]  /*0ef0*/  F2I.TRUNC.NTZ R33, R26 ;  /* 0x0000001a00217305 */ /* 0x000e66000020f100 */
[----:B------:R-:W3:Y:S01]  /*0f00*/  LDG.E R9, desc[UR10][R8.64+0x10] ;  /* 0x0000100a08097981 */ /* 0x000ee2000c1e1900 */
[----:B0-----:R-:W-:-:S06]  /*0f10*/  IMAD.WIDE R12, R24, 0x14, R10 ;  /* 0x00000014180c7825 */ /* 0x001fcc00078e020a */
[----:B------:R0:W4:Y:S01]  /*0f20*/  LDG.E R13, desc[UR10][R12.64+0x10] ;  /* 0x0000100a0c0d7981 */ /* 0x000122000c1e1900 */
[----:B-1----:R-:W-:-:S06]  /*0f30*/  IMAD.WIDE R14, R33, 0x14, R10 ;  /* 0x00000014210e7825 */ /* 0x002fcc00078e020a */
[----:B------:R-:W5:Y:S01]  /*0f40*/  LDG.E R15, desc[UR10][R14.64+0x10] ;  /* 0x0000100a0e0f7981 */ /* 0x000f62000c1e1900 */
[----:B0-----:R-:W-:Y:S01]  /*0f50*/  IMAD.MOV.U32 R12, RZ, RZ, R17 ;  /* 0x000000ffff0c7224 */ /* 0x001fe200078e0011 */
[----:B------:R-:W-:Y:S01]  /*0f60*/  MOV R8, R17 ;  /* 0x0000001100087202 */ /* 0x000fe20000000f00 */
[----:B------:R-:W-:Y:S01]  /*0f70*/  IMAD.MOV.U32 R17, RZ, RZ, R7 ;  /* 0x000000ffff117224 */ /* 0x000fe200078e0007 */
[----:B--2---:R-:W-:-:S04]  /*0f80*/  FSETP.GEU.AND P0, PT, R5, R34, PT ;  /* 0x000000220500720b */ /* 0x004fc80003f0e000 */
[----:B------:R-:W-:Y:S01]  /*0f90*/  FSEL R34, R5, R34, !P0 ;  /* 0x0000002205227208 */ /* 0x000fe20004000000 */
[----:B------:R-:W-:-:S03]  /*0fa0*/  IMAD.MOV.U32 R5, RZ, RZ, R25 ;  /* 0x000000ffff057224 */ /* 0x000fc600078e0019 */
[----:B---3--:R-:W-:-:S04]  /*0fb0*/  FSETP.GEU.AND P1, PT, R9, R34, PT ;  /* 0x000000220900720b */ /* 0x008fc80003f2e000 */
[----:B------:R-:W-:Y:S01]  /*0fc0*/  FSEL R34, R9, R34, !P1 ;  /* 0x0000002209227208 */ /* 0x000fe20004800000 */
[----:B------:R-:W-:-:S03]  /*0fd0*/  IMAD.MOV.U32 R9, RZ, RZ, R27 ;  /* 0x000000ffff097224 */ /* 0x000fc600078e001b */
[----:B----4-:R-:W-:-:S04]  /*0fe0*/  FSETP.GEU.AND P2, PT, R13, R34, PT ;  /* 0x000000220d00720b */ /* 0x010fc80003f4e000 */
[----:B------:R-:W-:Y:S02]  /*0ff0*/  FSEL R34, R13, R34, !P2 ;  /* 0x000000220d227208 */ /* 0x000fe40005000000 */
[----:B------:R-:W-:Y:S02]  /*1000*/  @P1 SEL R31, R29, R6, !P0 ;  /* 0x000000061d1f1207 */ /* 0x000fe40004000000 */
[----:B-----5:R-:W-:Y:S02]  /*1010*/  FSETP.GEU.AND P3, PT, R15, R34, PT ;  /* 0x000000220f00720b */ /* 0x020fe40003f6e000 */
[----:B------:R-:W-:Y:S02]  /*1020*/  SEL R6, R24, R31, !P2 ;  /* 0x0000001f18067207 */ /* 0x000fe40005000000 */
[----:B------:R-:W-:-:S09]  /*1030*/  MOV R24, R3 ;  /* 0x0000000300187202 */ /* 0x000fd20000000f00 */
[----:B------:R-:W-:Y:S02]  /*1040*/  @!P3 IMAD.MOV.U32 R6, RZ, RZ, R33 ;  /* 0x000000ffff06b224 */ /* 0x000fe400078e0021 */
[----:B------:R-:W-:-:S07]  /*1050*/  @!P3 IMAD.MOV.U32 R34, RZ, RZ, R15 ;  /* 0x000000ffff22b224 */ /* 0x000fce00078e000f */
.L_x_8:
[----:B------:R-:W-:Y:S01]  /*1060*/  IMAD.MOV.U32 R4, RZ, RZ, R3 ;  /* 0x000000ffff047224 */ /* 0x000fe200078e0003 */
[----:B------:R-:W-:Y:S06]  /*1070*/  BRA.U !UP2, `(.L_x_5) ;  /* 0x000000050a147547 */ /* 0x000fec000b800000 */
[----:B------:R-:W-:Y:S01]  /*1080*/  ULOP3.LUT UR7, UR5, 0x1, URZ, 0xc0, !UPT ;  /* 0x0000000105077892 */ /* 0x000fe2000f8ec0ff */
[----:B------:R-:W-:Y:S01]  /*1090*/  IMAD.MOV.U32 R15, RZ, RZ, R5 ;  /* 0x000000ffff0f7224 */ /* 0x000fe200078e0005 */
[----:B------:R-:W-:Y:S01]  /*10a0*/  MOV R14, R12 ;  /* 0x0000000c000e7202 */ /* 0x000fe20000000f00 */
[----:B------:R-:W-:Y:S01]  /*10b0*/  IMAD.MOV.U32 R3, RZ, RZ, R27 ;  /* 0x000000ffff037224 */ /* 0x000fe200078e001b */
[----:B------:R-:W-:Y:S01]  /*10c0*/  UISETP.NE.U32.AND UP1, UPT, UR7, 0x1, UPT ;  /* 0x000000010700788c */ /* 0x000fe2000bf25070 */
[----:B------:R-:W-:-:S05]  /*10d0*/  IMAD.MOV.U32 R13, RZ, RZ, R7 ;  /* 0x000000ffff0d7224 */ /* 0x000fca00078e0007 */
[----:B------:R-:W-:Y:S01]  /*10e0*/  PLOP3.LUT P2, PT, PT, PT, UP1, 0x80, 0x8 ;  /* 0x000000000008781c */ /* 0x000fe20003f4f018 */
[----:B------:R-:W-:-:S09]  /*10f0*/  UISETP.NE.AND UP1, UPT, UR4, 0x1, UPT ;  /* 0x000000010400788c */ /* 0x000fd2000bf25270 */
[----:B------:R-:W-:Y:S05]  /*1100*/  BRA.U !UP1, `(.L_x_9) ;  /* 0x0000000109987547 */ /* 0x000fea000b800000 */
[----:B------:R-:W-:Y:S01]  /*1110*/  SHF.R.U32.HI R3, RZ, 0x2, R24 ;  /* 0x00000002ff037819 */ /* 0x000fe20000011618 */
[----:B------:R-:W-:Y:S01]  /*1120*/  IMAD.SHL.U32 R4, R7, 0x10, RZ ;  /* 0x0000001007047824 */ /* 0x000fe200078e00ff */
[----:B------:R-:W-:Y:S02]  /*1130*/  SHF.R.U32.HI R14, RZ, 0x2, R5 ;  /* 0x00000002ff0e7819 */ /* 0x000fe40000011605 */
[----:B------:R-:W-:Y:S02]  /*1140*/  LOP3.LUT R3, R3, R24, RZ, 0x3c, !PT ;  /* 0x0000001803037212 */ /* 0x000fe400078e3cff */
[----:B------:R-:W-:-:S03]  /*1150*/  LOP3.LUT R13, R14, R5, RZ, 0x3c, !PT ;  /* 0x000000050e0d7212 */ /* 0x000fc600078e3cff */
[----:B------:R-:W-:Y:S01]  /*1160*/  IMAD.SHL.U32 R8, R3, 0x2, RZ ;  /* 0x0000000203087824 */ /* 0x000fe200078e00ff */
[----:B------:R-:W-:-:S04]  /*1170*/  SHF.L.U32 R5, R13, 0x1, RZ ;  /* 0x000000010d057819 */ /* 0x000fc800000006ff */
[----:B------:R-:W-:-:S04]  /*1180*/  LOP3.LUT R4, R7, R4, R8, 0x96, !PT ;  /* 0x0000000407047212 */ /* 0x000fc800078e9608 */
[----:B------:R-:W-:-:S04]  /*1190*/  LOP3.LUT R3, R4, R3, RZ, 0x3c, !PT ;  /* 0x0000000304037212 */ /* 0x000fc800078e3cff */
[C---:B------:R-:W-:Y:S01]  /*11a0*/  IADD3 R4, PT, PT, R28.reuse, 0x587c5, R3 ;  /* 0x000587c51c047810 */ /* 0x040fe20007ffe003 */
[----:B------:R-:W-:Y:S02]  /*11b0*/  IMAD.SHL.U32 R8, R3, 0x10, RZ ;  /* 0x0000001003087824 */ /* 0x000fe400078e00ff */
[----:B------:R-:W-:-:S03]  /*11c0*/  VIADD R28, R28, 0xb0f8a ;  /* 0x000b0f8a1c1c7836 */ /* 0x000fc60000000000 */
[----:B------:R-:W-:Y:S02]  /*11d0*/  LOP3.LUT R8, R3, R8, R5, 0x96, !PT ;  /* 0x0000000803087212 */ /* 0x000fe400078e9605 */
[----:B------:R-:W-:Y:S02]  /*11e0*/  I2FP.F32.U32 R5, R4 ;  /* 0x0000000400057245 */ /* 0x000fe40000201000 */
[----:B------:R-:W-:-:S03]  /*11f0*/  LOP3.LUT R13, R8, R13, RZ, 0x3c, !PT ;  /* 0x0000000d080d7212 */ /* 0x000fc600078e3cff */
[----:B------:R-:W-:Y:S02]  /*1200*/  FFMA R5, R5, R0, 1.1641532182693481445e-10 ;  /* 0x2f00000005057423 */ /* 0x000fe40000000000 */
[----:B------:R-:W-:Y:S02]  /*1210*/  IMAD.IADD R4, R13, 0x1, R28 ;  /* 0x000000010d047824 */ /* 0x000fe400078e021c */
[----:B------:R-:W-:-:S03]  /*1220*/  FMUL R14, R5, UR6 ;  /* 0x00000006050e7c20 */ /* 0x000fc60008400000 */
[----:B------:R-:W-:Y:S01]  /*1230*/  I2FP.F32.U32 R5, R4 ;  /* 0x0000000400057245 */ /* 0x000fe20000201000 */
[----:B------:R-:W0:Y:S04]  /*1240*/  F2I.TRUNC.NTZ R15, R14 ;  /* 0x0000000e000f7305 */ /* 0x000e28000020f100 */
[----:B------:R-:W-:-:S04]  /*1250*/  FFMA R5, R5, R0, 1.1641532182693481445e-10 ;  /* 0x2f00000005057423 */ /* 0x000fc80000000000 */
[----:B------:R-:W-:-:S06]  /*1260*/  FMUL R17, R5, UR6 ;  /* 0x0000000605117c20 */ /* 0x000fcc0008400000 */
[----:B------:R-:W1:Y:S01]  /*1270*/  F2I.TRUNC.NTZ R17, R17 ;  /* 0x0000001100117305 */ /* 0x000e62000020f100 */
[----:B0-----:R-:W-:-:S06]  /*1280*/  IMAD.WIDE R8, R15, 0x14, R10 ;  /* 0x000000140f087825 */ /* 0x001fcc00078e020a */
[----:B------:R-:W2:Y:S01]  /*1290*/  LDG.E R9, desc[UR10][R8.64+0x10] ;  /* 0x0000100a08097981 */ /* 0x000ea2000c1e1900 */
[----:B-1----:R-:W-:-:S06]  /*12a0*/  IMAD.WIDE R4, R17, 0x14, R10 ;  /* 0x0000001411047825 */ /* 0x002fcc00078e020a */
[----:B------:R-:W3:Y:S01]  /*12b0*/  LDG.E R5, desc[UR10][R4.64+0x10] ;  /* 0x0000100a04057981 */ /* 0x000ee2000c1e1900 */
[----:B------:R-:W-:Y:S02]  /*12c0*/  IMAD.MOV.U32 R14, RZ, RZ, R7 ;  /* 0x000000ffff0e7224 */ /* 0x000fe400078e0007 */
[----:B------:R-:W-:Y:S01]  /*12d0*/  IMAD.MOV.U32 R24, RZ, RZ, R12 ;  /* 0x000000ffff187224 */ /* 0x000fe200078e000c */
[----:B--2---:R-:W-:-:S04]  /*12e0*/  FSETP.GEU.AND P0, PT, R9, R34, PT ;  /* 0x000000220900720b */ /* 0x004fc80003f0e000 */
[----:B------:R-:W-:Y:S01]  /*12f0*/  FSEL R34, R9, R34, !P0 ;  /* 0x0000002209227208 */ /* 0x000fe20004000000 */
[----:B------:R-:W-:Y:S01]  /*1300*/  IMAD.MOV.U32 R9, RZ, RZ, R3 ;  /* 0x000000ffff097224 */ /* 0x000fe200078e0003 */
[----:B------:R-:W-:Y:S01]  /*1310*/  SEL R6, R15, R6, !P0 ;  /* 0x000000060f067207 */ /* 0x000fe20004000000 */
[----:B------:R-:W-:Y:S01]  /*1320*/  IMAD.MOV.U32 R15, RZ, RZ, R27 ;  /* 0x000000ffff0f7224 */ /* 0x000fe200078e001b */
[----:B---3--:R-:W-:-:S13]  /*1330*/  FSETP.GEU.AND P1, PT, R5, R34, PT ;  /* 0x000000220500720b */ /* 0x008fda0003f2e000 */
[----:B------:R-:W-:Y:S01]  /*1340*/  @!P1 MOV R6, R17 ;  /* 0x0000001100069202 */ /* 0x000fe20000000f00 */
[----:B------:R-:W-:Y:S01]  /*1350*/  @!P1 IMAD.MOV.U32 R34, RZ, RZ, R5 ;  /* 0x000000ffff229224 */ /* 0x000fe200078e0005 */
[----:B------:R-:W-:-:S07]  /*1360*/  MOV R17, R13 ;  /* 0x0000000d00117202 */ /* 0x000fce0000000f00 */
.L_x_9:
[----:B------:R-:W-:Y:S01]  /*1370*/  @!P2 SHF.R.U32.HI R5, RZ, 0x2, R24 ;  /* 0x00000002ff05a819 */ /* 0x000fe20000011618 */
[----:B------:R-:W-:-:S03]  /*1380*/  @!P2 IMAD.SHL.U32 R4, R13, 0x10, RZ ;  /* 0x000000100d04a824 */ /* 0x000fc600078e00ff */
[----:B------:R-:W-:-:S05]  /*1390*/  @!P2 LOP3.LUT R5, R5, R24, RZ, 0x3c, !PT ;  /* 0x000000180505a212 */ /* 0x000fca00078e3cff */
[----:B------:R-:W-:-:S05]  /*13a0*/  @!P2 IMAD.SHL.U32 R8, R5, 0x2, RZ ;  /* 0x000000020508a824 */ /* 0x000fca00078e00ff */
[----:B------:R-:W-:-:S04]  /*13b0*/  @!P2 LOP3.LUT R4, R13, R4, R8, 0x96, !PT ;  /* 0x000000040d04a212 */ /* 0x000fc800078e9608 */
[----:B------:R-:W-:-:S04]  /*13c0*/  @!P2 LOP3.LUT R17, R4, R5, RZ, 0x3c, !PT ;  /* 0x000000050411a212 */ /* 0x000fc800078e3cff */
[----:B------:R-:W-:-:S04]  /*13d0*/  @!P2 IADD3 R4, PT, PT, R28, 0x587c5, R17 ;  /* 0x000587c51c04a810 */ /* 0x000fc80007ffe011 */
[----:B------:R-:W-:-:S05]  /*13e0*/  @!P2 I2FP.F32.U32 R5, R4 ;  /* 0x000000040005a245 */ /* 0x000fca0000201000 */
[----:B------:R-:W-:-:S04]  /*13f0*/  @!P2 FFMA R5, R5, R0, 1.1641532182693481445e-10 ;  /* 0x2f0000000505a423 */ /* 0x000fc80000000000 */
[----:B------:R-:W-:-:S04]  /*1400*/  @!P2 FMUL R24, R5, UR6 ;  /* 0x000000060518ac20 */ /* 0x000fc80008400000 */
[----:B------:R-:W0:Y:S02]  /*1410*/  @!P2 F2I.TRUNC.NTZ R5, R24 ;  /* 0x000000180005a305 */ /* 0x000e24000020f100 */
[----:B0-----:R-:W-:-:S06]  /*1420*/  @!P2 IMAD.WIDE R10, R5, 0x14, R10 ;  /* 0x00000014050aa825 */ /* 0x001fcc00078e020a */
[----:B------:R-:W2:Y:S01]  /*1430*/  @!P2 LDG.E R11, desc[UR10][R10.64+0x10] ;  /* 0x0000100a0a0ba981 */ /* 0x000ea2000c1e1900 */
[----:B------:R-:W-:Y:S02]  /*1440*/  IMAD.MOV.U32 R8, RZ, RZ, R7 ;  /* 0x000000ffff087224 */ /* 0x000fe400078e0007 */
[----:B------:R-:W-:Y:S02]  /*1450*/  IMAD.MOV.U32 R4, RZ, RZ, R12 ;  /* 0x000000ffff047224 */ /* 0x000fe400078e000c */
[----:B------:R-:W-:Y:S02]  /*1460*/  @!P2 IMAD.MOV.U32 R9, RZ, RZ, R13 ;  /* 0x000000ffff09a224 */ /* 0x000fe400078e000d */
[----:B------:R-:W-:Y:S02]  /*1470*/  @!P2 IMAD.MOV.U32 R8, RZ, RZ, R3 ;  /* 0x000000ffff08a224 */ /* 0x000fe400078e0003 */
[----:B------:R-:W-:Y:S01]  /*1480*/  @!P2 IMAD.MOV.U32 R4, RZ, RZ, R15 ;  /* 0x000000ffff04a224 */ /* 0x000fe200078e000f */
[----:B--2---:R-:W-:-:S04]  /*1490*/  @!P2 FSETP.GEU.AND P0, PT, R11, R34, PT ;  /* 0x000000220b00a20b */ /* 0x004fc80003f0e000 */
[----:B------:R-:W-:Y:S02]  /*14a0*/  @!P2 SEL R6, R5, R6, !P0 ;  /* 0x000000060506a207 */ /* 0x000fe40004000000 */
[----:B------:R-:W-:Y:S01]  /*14b0*/  MOV R5, R27 ;  /* 0x0000001b00057202 */ /* 0x000fe20000000f00 */
[----:B------:R-:W-:-:S07]  /*14c0*/  @!P2 IMAD.MOV.U32 R5, RZ, RZ, R14 ;  /* 0x000000ffff05a224 */ /* 0x000fce00078e000e */
.L_x_5:
[----:B0----5:R-:W-:Y:S01]  /*14d0*/  SHF.R.U32.HI R3, RZ, 0x2, R4 ;  /* 0x00000002ff037819 */ /* 0x021fe20000011604 */
[----:B------:R-:W-:-:S03]  /*14e0*/  VIADD R25, R16, 0x587c5 ;  /* 0x000587c510197836 */ /* 0x000fc60000000000 */
[----:B------:R-:W-:Y:S02]  /*14f0*/  LOP3.LUT R3, R3, R4, RZ, 0x3c, !PT ;  /* 0x0000000403037212 */ /* 0x000fe400078e3cff */
[----:B------:R-:W-:-:S03]  /*1500*/  SHF.L.U32 R4, R17, 0x4, RZ ;  /* 0x0000000411047819 */ /* 0x000fc600000006ff */
[----:B------:R-:W-:-:S05]  /*1510*/  IMAD.SHL.U32 R7, R3, 0x2, RZ ;  /* 0x0000000203077824 */ /* 0x000fca00078e00ff */
[----:B------:R-:W-:-:S04]  /*1520*/  LOP3.LUT R4, R17, R4, R7, 0x96, !PT ;  /* 0x0000000411047212 */ /* 0x000fc800078e9607 */
[----:B------:R-:W-:-:S05]  /*1530*/  LOP3.LUT R14, R4, R3, RZ, 0x3c, !PT ;  /* 0x00000003040e7212 */ /* 0x000fca00078e3cff */
[----:B------:R-:W-:-:S05]  /*1540*/  IMAD.IADD R3, R14, 0x1, R25 ;  /* 0x000000010e037824 */ /* 0x000fca00078e0219 */
[----:B------:R-:W-:-:S05]  /*1550*/  I2FP.F32.U32 R3, R3 ;  /* 0x0000000300037245 */ /* 0x000fca0000201000 */
[----:B------:R-:W-:-:S04]  /*1560*/  FFMA R3, R3, R0, 1.1641532182693481445e-10 ;  /* 0x2f00000003037423 */ /* 0x000fc80000000000 */
[----:B------:R-:W-:-:S04]  /*1570*/  FMUL R3, R3, UR6 ;  /* 0x0000000603037c20 */ /* 0x000fc80008400000 */
[----:B------:R0:W2:Y:S01]  /*1580*/  F2I.TRUNC.NTZ R7, R3 ;  /* 0x0000000300077305 */ /* 0x0000a2000020f100 */
[----:B------:R-:W-:Y:S05]  /*1590*/  BRA.U !UP0, `(.L_x_10) ;  /* 0x0000001108ac7547 */ /* 0x000fea000b800000 */
[----:B------:R-:W2:Y:S02]  /*15a0*/  LDC.64 R10, c[0x0][0x380] ;  /* 0x0000e000ff0a7b82 */ /* 0x000ea40000000a00 */
[----:B--2---:R-:W-:-:S05]  /*15b0*/  IMAD.WIDE R12, R7, 0x14, R10 ;  /* 0x00000014070c7825 */ /* 0x004fca00078e020a */
[----:B------:R2:W5:Y:S01]  /*15c0*/  LDG.E R35, desc[UR10][R12.64+0x10] ;  /* 0x0000100a0c237981 */ /* 0x000562000c1e1900 */
[----:B------:R-:W-:Y:S02]  /*15d0*/  UIADD3 UR4, UPT, UPT, UR9, -0x2, URZ ;  /* 0xfffffffe09047890 */ /* 0x000fe4000fffe0ff */
[----:B0-----:R-:W-:Y:S01]  /*15e0*/  IMAD.U32 R3, RZ, RZ, UR9 ;  /* 0x00000009ff037e24 */ /* 0x001fe2000f8e00ff */
[----:B------:R-:W-:Y:S01]  /*15f0*/  ULOP3.LUT UR7, UR5, 0x7, URZ, 0xc0, !UPT ;  /* 0x0000000705077892 */ /* 0x000fe2000f8ec0ff */
[----:B------:R-:W-:Y:S01]  /*1600*/  MOV R4, R25 ;  /* 0x0000001900047202 */ /* 0x000fe20000000f00 */
[----:B------:R-:W-:Y:S01]  /*1610*/  UISETP.GE.U32.AND UP0, UPT, UR4, 0x7, UPT ;  /* 0x000000070400788c */ /* 0x000fe2000bf06070 */
[----:B------:R-:W-:Y:S01]  /*1620*/  IMAD R3, R3, 0x587c5, R16 ;  /* 0x000587c503037824 */ /* 0x000fe200078e0210 */
[----:B------:R-:W-:Y:S01]  /*1630*/  UISETP.NE.AND UP1, UPT, UR7, URZ, UPT ;  /* 0x000000ff0700728c */ /* 0x000fe2000bf25270 */
[----:B------:R-:W-:-:S06]  /*1640*/  IMAD.MOV.U32 R33, RZ, RZ, R14 ;  /* 0x000000ffff217224 */ /* 0x000fcc00078e000e */
[----:B--2---:R-:W-:Y:S05]  /*1650*/  BRA.U !UP0, `(.L_x_11) ;  /* 0x0000000908107547 */ /* 0x004fea000b800000 */
[----:B------:R-:W-:Y:S01]  /*1660*/  IMAD.MOV.U32 R33, RZ, RZ, R14 ;  /* 0x000000ffff217224 */ /* 0x000fe200078e000e */
[----:B------:R-:W-:Y:S01]  /*1670*/  ULOP3.LUT UR8, UR5, 0xfffffff8, URZ, 0xc0, !UPT ;  /* 0xfffffff805087892 */ /* 0x000fe2000f8ec0ff */
[----:B------:R-:W-:Y:S01]  /*1680*/  IMAD.MOV.U32 R4, RZ, RZ, R25 ;  /* 0x000000ffff047224 */ /* 0x000fe200078e0019 */
[----:B------:R-:W-:-:S10]  /*1690*/  UMOV UR4, URZ ;  /* 0x000000ff00047c82 */ /* 0x000fd40008000000 */
.L_x_12:
[----:B------:R-:W-:Y:S02]  /*16a0*/  SHF.R.U32.HI R12, RZ, 0x2, R5 ;  /* 0x00000002ff0c7819 */ /* 0x000fe40000011605 */
[----:B------:R-:W-:Y:S02]  /*16b0*/  SHF.R.U32.HI R13, RZ, 0x2, R8 ;  /* 0x00000002ff0d7819 */ /* 0x000fe40000011608 */
[----:B------:R-:W-:Y:S01]  /*16c0*/  LOP3.LUT R25, R12, R5, RZ, 0x3c, !PT ;  /* 0x000000050c197212 */ /* 0x000fe200078e3cff */
[----:B------:R-:W-:Y:S01]  /*16d0*/  IMAD.SHL.U32 R12, R33, 0x10, RZ ;  /* 0x00000010210c7824 */ /* 0x000fe200078e00ff */
[----:B------:R-:W-:Y:S02]  /*16e0*/  LOP3.LUT R13, R13, R8, RZ, 0x3c, !PT ;  /* 0x000000080d0d7212 */ /* 0x000fe400078e3cff */
[----:B------:R-:W-:-:S04]  /*16f0*/  SHF.L.U32 R5, R25, 0x1, RZ ;  /* 0x0000000119057819 */ /* 0x000fc800000006ff */
[----:B------:R-:W-:-:S04]  /*1700*/  LOP3.LUT R12, R33, R12, R5, 0x96, !PT ;  /* 0x0000000c210c7212 */ /* 0x000fc800078e9605 */
[----:B------:R-:W-:Y:S01]  /*1710*/  LOP3.LUT R25, R12, R25, RZ, 0x3c, !PT ;  /* 0x000000190c197212 */ /* 0x000fe200078e3cff */
[----:B------:R-:W-:-:S03]  /*1720*/  IMAD.SHL.U32 R12, R13, 0x2, RZ ;  /* 0x000000020d0c7824 */ /* 0x000fc600078e00ff */
[----:B------:R-:W-:Y:S01]  /*1730*/  IADD3 R5, PT, PT, R4, 0x587c5, R25 ;  /* 0x000587c504057810 */ /* 0x000fe20007ffe019 */
[----:B------:R-:W-:-:S03]  /*1740*/  IMAD.SHL.U32 R8, R25, 0x10, RZ ;  /* 0x0000001019087824 */ /* 0x000fc600078e00ff */
[----:B------:R-:W-:Y:S02]  /*1750*/  I2FP.F32.U32 R5, R5 ;  /* 0x0000000500057245 */ /* 0x000fe40000201000 */
[----:B------:R-:W-:-:S03]  /*1760*/  LOP3.LUT R8, R25, R8, R12, 0x96, !PT ;  /* 0x0000000819087212 */ /* 0x000fc600078e960c */
[----:B------:R-:W-:Y:S01]  /*1770*/  FFMA R5, R5, R0, 1.1641532182693481445e-10 ;  /* 0x2f00000005057423 */ /* 0x000fe20000000000 */
[----:B------:R-:W-:-:S03]  /*1780*/  LOP3.LUT R27, R8, R13, RZ, 0x3c, !PT ;  /* 0x0000000d081b7212 */ /* 0x000fc600078e3cff */
[----:B------:R-:W-:Y:S01]  /*1790*/  FMUL R5, R5, UR6 ;  /* 0x0000000605057c20 */ /* 0x000fe20008400000 */
[----:B------:R-:W-:-:S03]  /*17a0*/  IADD3 R8, PT, PT, R4, 0xb0f8a, R27 ;  /* 0x000b0f8a04087810 */ /* 0x000fc60007ffe01b */
[----:B------:R-:W0:Y:S01]  /*17b0*/  F2I.TRUNC.NTZ R24, R5 ;  /* 0x0000000500187305 */ /* 0x000e22000020f100 */
[----:B------:R-:W-:-:S05]  /*17c0*/  I2FP.F32.U32 R13, R8 ;  /* 0x00000008000d7245 */ /* 0x000fca0000201000 */
[----:B------:R-:W-:-:S04]  /*17d0*/  FFMA R13, R13, R0, 1.1641532182693481445e-10 ;  /* 0x2f0000000d0d7423 */ /* 0x000fc80000000000 */
[----:B------:R-:W-:Y:S01]  /*17e0*/  FMUL R31, R13, UR6 ;  /* 0x000000060d1f7c20 */ /* 0x000fe20008400000 */
[----:B0-----:R-:W-:-:S05]  /*17f0*/  IMAD.WIDE R14, R24, 0x14, R10 ;  /* 0x00000014180e7825 */ /* 0x001fca00078e020a */
[----:B------:R-:W0:Y:S01]  /*1800*/  F2I.TRUNC.NTZ R31, R31 ;  /* 0x0000001f001f7305 */ /* 0x000e22000020f100 */
[----:B------:R-:W2:Y:S01]  /*1810*/  LDG.E R14, desc[UR10][R14.64+0x10] ;  /* 0x0000100a0e0e7981 */ /* 0x000ea2000c1e1900 */
[----:B0-----:R-:W-:-:S05]  /*1820*/  IMAD.WIDE R12, R31, 0x14, R10 ;  /* 0x000000141f0c7825 */ /* 0x001fca00078e020a */
[----:B------:R0:W3:Y:S01]  /*1830*/  LDG.E R30, desc[UR10][R12.64+0x10] ;  /* 0x0000100a0c1e7981 */ /* 0x0000e2000c1e1900 */
[----:B------:R-:W-:Y:S02]  /*1840*/  SHF.R.U32.HI R8, RZ, 0x2, R9 ;  /* 0x00000002ff087819 */ /* 0x000fe40000011609 */
[----:B------:R-:W-:Y:S02]  /*1850*/  SHF.R.U32.HI R16, RZ, 0x2, R17 ;  /* 0x00000002ff107819 */ /* 0x000fe40000011611 */
[----:B------:R-:W-:Y:S01]  /*1860*/  LOP3.LUT R9, R8, R9, RZ, 0x3c, !PT ;  /* 0x0000000908097212 */ /* 0x000fe200078e3cff */
[----:B------:R-:W-:Y:S01]  /*1870*/  IMAD.SHL.U32 R8, R27, 0x10, RZ ;  /* 0x000000101b087824 */ /* 0x000fe200078e00ff */
[----:B------:R-:W-:-:S03]  /*1880*/  LOP3.LUT R16, R16, R17, RZ, 0x3c, !PT ;  /* 0x0000001110107212 */ /* 0x000fc600078e3cff */
[----:B------:R-:W-:Y:S01]  /*1890*/  IMAD.SHL.U32 R26, R9, 0x2, RZ ;  /* 0x00000002091a7824 */ /* 0x000fe200078e00ff */
[----:B------:R-:W-:Y:S02]  /*18a0*/  SHF.L.U32 R5, R16, 0x1, RZ ;  /* 0x0000000110057819 */ /* 0x000fe400000006ff */
[----:B0-----:R-:W-:Y:S02]  /*18b0*/  SHF.R.U32.HI R12, RZ, 0x2, R33 ;  /* 0x00000002ff0c7819 */ /* 0x001fe40000011621 */
[----:B------:R-:W-:Y:S02]  /*18c0*/  LOP3.LUT R8, R27, R8, R26, 0x96, !PT ;  /* 0x000000081b087212 */ /* 0x000fe400078e961a */
[----:B------:R-:W-:Y:S02]  /*18d0*/  LOP3.LUT R12, R12, R33, RZ, 0x3c, !PT ;  /* 0x000000210c0c7212 */ /* 0x000fe400078e3cff */
[----:B------:R-:W-:Y:S02]  /*18e0*/  LOP3.LUT R17, R8, R9, RZ, 0x3c, !PT ;  /* 0x0000000908117212 */ /* 0x000fe400078e3cff */
[----:B------:R-:W-:Y:S01]  /*18f0*/  SHF.R.U32.HI R26, RZ, 0x2, R27 ;  /* 0x00000002ff1a7819 */ /* 0x000fe2000001161b */
[----:B------:R-:W-:-:S02]  /*1900*/  IMAD.SHL.U32 R9, R12, 0x2, RZ ;  /* 0x000000020c097824 */ /* 0x000fc400078e00ff */
[C---:B------:R-:W-:Y:S01]  /*1910*/  IMAD.SHL.U32 R8, R17.reuse, 0x10, RZ ;  /* 0x0000001011087824 */ /* 0x040fe200078e00ff */
[----:B------:R-:W-:Y:S02]  /*1920*/  LOP3.LUT R27, R26, R27, RZ, 0x3c, !PT ;  /* 0x0000001b1a1b7212 */ /* 0x000fe400078e3cff */
[----:B------:R-:W-:Y:S02]  /*1930*/  SHF.R.U32.HI R26, RZ, 0x2, R17 ;  /* 0x00000002ff1a7819 */ /* 0x000fe40000011611 */
[----:B------:R-:W-:Y:S02]  /*1940*/  LOP3.LUT R5, R17, R8, R5, 0x96, !PT ;  /* 0x0000000811057212 */ /* 0x000fe400078e9605 */
[----:B------:R-:W-:Y:S02]  /*1950*/  LOP3.LUT R33, R26, R17, RZ, 0x3c, !PT ;  /* 0x000000111a217212 */ /* 0x000fe400078e3cff */
[----:B------:R-:W-:Y:S02]  /*1960*/  LOP3.LUT R5, R5, R16, RZ, 0x3c, !PT ;  /* 0x0000001005057212 */ /* 0x000fe400078e3cff */
[----:B------:R-:W-:-:S03]  /*1970*/  SHF.R.U32.HI R16, RZ, 0x2, R25 ;  /* 0x00000002ff107819 */ /* 0x000fc60000011619 */
[----:B------:R-:W-:Y:S01]  /*1980*/  IMAD.SHL.U32 R8, R5, 0x10, RZ ;  /* 0x0000001005087824 */ /* 0x000fe200078e00ff */
[----:B------:R-:W-:Y:S01]  /*1990*/  LOP3.LUT R16, R16, R25, RZ, 0x3c, !PT ;  /* 0x0000001910107212 */ /* 0x000fe200078e3cff */
[----:B------:R-:W-:-:S03]  /*19a0*/  IMAD.SHL.U32 R25, R27, 0x2, RZ ;  /* 0x000000021b197824 */ /* 0x000fc600078e00ff */
[----:B------:R-:W-:Y:S02]  /*19b0*/  LOP3.LUT R13, R5, R8, R9, 0x96, !PT ;  /* 0x00000008050d7212 */ /* 0x000fe400078e9609 */
[----:B------:R-:W-:Y:S02]  /*19c0*/  IADD3 R9, PT, PT, R4, 0x10974f, R17 ;  /* 0x0010974f04097810 */ /* 0x000fe40007ffe011 */
[----:B------:R-:W-:Y:S01]  /*19d0*/  LOP3.LUT R8, R13, R12, RZ, 0x3c, !PT ;  /* 0x0000000c0d087212 */ /* 0x000fe200078e3cff */
[----:B------:R-:W-:Y:S01]  /*19e0*/  IMAD.SHL.U32 R12, R16, 0x2, RZ ;  /* 0x00000002100c7824 */ /* 0x000fe200078e00ff */
[----:B------:R-:W-:Y:S02]  /*19f0*/  I2FP.F32.U32 R9, R9 ;  /* 0x0000000900097245 */ /* 0x000fe40000201000 */
[----:B------:R-:W-:-:S04]  /*1a00*/  SHF.L.U32 R13, R8, 0x4, RZ ;  /* 0x00000004080d7819 */ /* 0x000fc800000006ff */
[----:B------:R-:W-:Y:S01]  /*1a10*/  LOP3.LUT R15, R8, R13, R12, 0x96, !PT ;  /* 0x0000000d080f7212 */ /* 0x000fe200078e960c */
[----:B------:R-:W-:Y:S01]  /*1a20*/  FFMA R12, R9, R0, 1.1641532182693481445e-10 ;  /* 0x2f000000090c7423 */ /* 0x000fe20000000000 */
[----:B------:R-:W-:Y:S02]  /*1a30*/  IADD3 R13, PT, PT, R4, 0x161f14, R5 ;  /* 0x00161f14040d7810 */ /* 0x000fe40007ffe005 */
[----:B------:R-:W-:Y:S01]  /*1a40*/  LOP3.LUT R9, R15, R16, RZ, 0x3c, !PT ;  /* 0x000000100f097212 */ /* 0x000fe200078e3cff */
[----:B------:R-:W-:Y:S01]  /*1a50*/  FMUL R12, R12, UR6 ;  /* 0x000000060c0c7c20 */ /* 0x000fe20008400000 */
[----:B------:R-:W-:Y:S02]  /*1a60*/  I2FP.F32.U32 R13, R13 ;  /* 0x0000000d000d7245 */ /* 0x000fe40000201000 */
[----:B------:R-:W-:Y:S01]  /*1a70*/  IADD3 R15, PT, PT, R4, 0x1ba6d9, R8 ;  /* 0x001ba6d9040f7810 */ /* 0x000fe20007ffe008 */
[----:B------:R-:W-:Y:S01]  /*1a80*/  IMAD.SHL.U32 R16, R9, 0x10, RZ ;  /* 0x0000001009107824 */ /* 0x000fe200078e00ff */
[----:B------:R0:W4:Y:S01]  /*1a90*/  F2I.TRUNC.NTZ R28, R12 ;  /* 0x0000000c001c7305 */ /* 0x000122000020f100 */
[----:B------:R-:W-:Y:S01]  /*1aa0*/  FFMA R13, R13, R0, 1.1641532182693481445e-10 ;  /* 0x2f0000000d0d7423 */ /* 0x000fe20000000000 */
[----:B------:R-:W-:-:S02]  /*1ab0*/  I2FP.F32.U32 R15, R15 ;  /* 0x0000000f000f7245 */ /* 0x000fc40000201000 */
[----:B------:R-:W-:Y:S01]  /*1ac0*/  LOP3.LUT R16, R9, R16, R25, 0x96, !PT ;  /* 0x0000001009107212 */ /* 0x000fe200078e9619 */
[----:B------:R-:W-:Y:S01]  /*1ad0*/  FMUL R29, R13, UR6 ;  /* 0x000000060d1d7c20 */ /* 0x000fe20008400000 */
[----:B------:R-:W-:Y:S02]  /*1ae0*/  IMAD.SHL.U32 R13, R33, 0x2, RZ ;  /* 0x00000002210d7824 */ /* 0x000fe400078e00ff */
[----:B------:R-:W-:Y:S01]  /*1af0*/  FFMA R15, R15, R0, 1.1641532182693481445e-10 ;  /* 0x2f0000000f0f7423 */ /* 0x000fe20000000000 */
[----:B------:R-:W-:Y:S02]  /*1b00*/  LOP3.LUT R17, R16, R27, RZ, 0x3c, !PT ;  /* 0x0000001b10117212 */ /* 0x000fe400078e3cff */
[----:B0-----:R-:W-:Y:S01]  /*1b10*/  IADD3 R12, PT, PT, R4, 0x212e9e, R9 ;  /* 0x00212e9e040c7810 */ /* 0x001fe20007ffe009 */
[----:B------:R-:W-:Y:S01]  /*1b20*/  F2I.TRUNC.NTZ R29, R29 ;  /* 0x0000001d001d7305 */ /* 0x000fe2000020f100 */
[----:B------:R-:W-:Y:S01]  /*1b30*/  FMUL R15, R15, UR6 ;  /* 0x000000060f0f7c20 */ /* 0x000fe20008400000 */
[----:B------:R-:W-:Y:S01]  /*1b40*/  IMAD.SHL.U32 R16, R17, 0x10, RZ ;  /* 0x0000001011107824 */ /* 0x000fe200078e00ff */
[----:B------:R-:W-:-:S02]  /*1b50*/  I2FP.F32.U32 R25, R12 ;  /* 0x0000000c00197245 */ /* 0x000fc40000201000 */
[----:B------:R-:W-:Y:S02]  /*1b60*/  IADD3 R26, PT, PT, R4, 0x26b663, R17 ;  /* 0x0026b663041a7810 */ /* 0x000fe40007ffe011 */
[----:B------:R-:W-:Y:S01]  /*1b70*/  LOP3.LUT R34, R17, R16, R13, 0x96, !PT ;  /* 0x0000001011227212 */ /* 0x000fe200078e960d */
[----:B----4-:R-:W-:Y:S01]  /*1b80*/  IMAD.WIDE R12, R28, 0x14, R10 ;  /* 0x000000141c0c7825 */ /* 0x010fe200078e020a */
[----:B------:R-:W-:Y:S01]  /*1b90*/  IADD3 R4, PT, PT, R4, 0x2c3e28, RZ ;  /* 0x002c3e2804047810 */ /* 0x000fe20007ffe0ff */
[----:B------:R-:W0:Y:S01]  /*1ba0*/  F2I.TRUNC.NTZ R16, R15 ;  /* 0x0000000f00107305 */ /* 0x000e22000020f100 */
[----:B------:R-:W-:Y:S01]  /*1bb0*/  LOP3.LUT R33, R34, R33, RZ, 0x3c, !PT ;  /* 0x0000002122217212 */ /* 0x000fe200078e3cff */
[----:B------:R-:W-:Y:S01]  /*1bc0*/  FFMA R25, R25, R0, 1.1641532182693481445e-10 ;  /* 0x2f00000019197423 */ /* 0x000fe20000000000 */
[----:B------:R-:W-:Y:S01]  /*1bd0*/  I2FP.F32.U32 R27, R26 ;  /* 0x0000001a001b7245 */ /* 0x000fe20000201000 */
[----:B------:R4:W3:Y:S02]  /*1be0*/  LDG.E R32, desc[UR10][R12.64+0x10] ;  /* 0x0000100a0c207981 */ /* 0x0008e4000c1e1900 */
[----:B------:R-:W-:-:S02]  /*1bf0*/  IMAD.IADD R26, R33, 0x1, R4 ;  /* 0x00000001211a7824 */ /* 0x000fc400078e0204 */
[----:B------:R-:W-:Y:S01]  /*1c00*/  FMUL R25, R25, UR6 ;  /* 0x0000000619197c20 */ /* 0x000fe20008400000 */
[----:B------:R-:W-:-:S03]  /*1c10*/  FFMA R27, R27, R0, 1.1641532182693481445e-10 ;  /* 0x2f0000001b1b7423 */ /* 0x000fc60000000000 */
[----:B------:R-:W-:Y:S01]  /*1c20*/  F2I.TRUNC.NTZ R37, R25 ;  /* 0x0000001900257305 */ /* 0x000fe2000020f100 */
[----:B------:R-:W-:Y:S01]  /*1c30*/  FMUL R36, R27, UR6 ;  /* 0x000000061b247c20 */ /* 0x000fe20008400000 */
[----:B----4-:R-:W-:-:S05]  /*1c40*/  I2FP.F32.U32 R13, R26 ;  /* 0x0000001a000d7245 */ /* 0x010fca0000201000 */
[----:B------:R-:W-:Y:S01]  /*1c50*/  FFMA R26, R13, R0, 1.1641532182693481445e-10 ;  /* 0x2f0000000d1a7423 */ /* 0x000fe20000000000 */
[--C-:B0-----:R-:W-:Y:S01]  /*1c60*/  IMAD.WIDE R12, R16, 0x14, R10.reuse ;  /* 0x00000014100c7825 */ /* 0x101fe200078e020a */
[----:B------:R-:W0:Y:S05]  /*1c70*/  F2I.TRUNC.NTZ R36, R36 ;  /* 0x0000002400247305 */ /* 0x000e2a000020f100 */
[----:B------:R4:W3:Y:S02]  /*1c80*/  LDG.E R12, desc[UR10][R12.64+0x10] ;  /* 0x0000100a0c0c7981 */ /* 0x0008e4000c1e1900 */
[----:B----4-:R-:W-:Y:S01]  /*1c90*/  FMUL R13, R26, UR6 ;  /* 0x000000061a0d7c20 */ /* 0x010fe20008400000 */
[----:B0-----:R-:W-:-:S06]  /*1ca0*/  IMAD.WIDE R26, R36, 0x14, R10 ;  /* 0x00000014241a7825 */ /* 0x001fcc00078e020a */
[----:B------:R-:W4:Y:S01]  /*1cb0*/  LDG.E R26, desc[UR10][R26.64+0x10] ;  /* 0x0000100a1a1a7981 */ /* 0x000f22000c1e1900 */
[----:B--2--5:R-:W-:-:S04]  /*1cc0*/  FSETP.GEU.AND P0, PT, R14, R35, PT ;  /* 0x000000230e00720b */ /* 0x024fc80003f0e000 */
[----:B------:R-:W-:Y:S01]  /*1cd0*/  FSEL R35, R14, R35, !P0 ;  /* 0x000000230e237208 */ /* 0x000fe20004000000 */
[----:B------:R-:W-:-:S05]  /*1ce0*/  IMAD.WIDE R14, R29, 0x14, R10 ;  /* 0x000000141d0e7825 */ /* 0x000fca00078e020a */
[----:B------:R0:W2:Y:S01]  /*1cf0*/  LDG.E R34, desc[UR10][R14.64+0x10] ;  /* 0x0000100a0e227981 */ /* 0x0000a2000c1e1900 */
[----:B---3--:R-:W-:-:S13]  /*1d00*/  FSETP.GEU.AND P1, PT, R30, R35, PT ;  /* 0x000000231e00720b */ /* 0x008fda0003f2e000 */
[----:B------:R-:W-:Y:S01]  /*1d10*/  @P1 SEL R31, R24, R7, !P0 ;  /* 0x00000007181f1207 */ /* 0x000fe20004000000 */
[--C-:B------:R-:W-:Y:S01]  /*1d20*/  IMAD.WIDE R24, R37, 0x14, R10.reuse ;  /* 0x0000001425187825 */ /* 0x100fe200078e020a */
[----:B------:R-:W0:Y:S05]  /*1d30*/  F2I.TRUNC.NTZ R7, R13 ;  /* 0x0000000d00077305 */ /* 0x000e2a000020f100 */
[----:B------:R-:W3:Y:S01]  /*1d40*/  LDG.E R24, desc[UR10][R24.64+0x10] ;  /* 0x0000100a18187981 */ /* 0x000ee2000c1e1900 */
[----:B0-----:R-:W-:-:S06]  /*1d50*/  IMAD.WIDE R14, R7, 0x14, R10 ;  /* 0x00000014070e7825 */ /* 0x001fcc00078e020a */
[----:B------:R-:W4:Y:S01]  /*1d60*/  LDG.E R14, desc[UR10][R14.64+0x10] ;  /* 0x0000100a0e0e7981 */ /* 0x000f22000c1e1900 */
[----:B------:R-:W-:Y:S01]  /*1d70*/  FSEL R35, R30, R35, !P1 ;  /* 0x000000231e237208 */ /* 0x000fe20004800000 */
[----:B------:R-:W-:-:S04]  /*1d80*/  UIADD3 UR4, UPT, UPT, UR4, 0x8, URZ ;  /* 0x0000000804047890 */ /* 0x000fc8000fffe0ff */
[----:B------:R-:W-:Y:S01]  /*1d90*/  UISETP.NE.AND UP0, UPT, UR4, UR8, UPT ;  /* 0x000000080400728c */ /* 0x000fe2000bf05270 */
[----:B------:R-:W-:-:S04]  /*1da0*/  FSETP.GEU.AND P0, PT, R32, R35, PT ;  /* 0x000000232000720b */ /* 0x000fc80003f0e000 */
[----:B------:R-:W-:-:S04]  /*1db0*/  FSEL R35, R32, R35, !P0 ;  /* 0x0000002320237208 */ /* 0x000fc80004000000 */
[----:B--2---:R-:W-:-:S04]  /*1dc0*/  FSETP.GEU.AND P1, PT, R34, R35, PT ;  /* 0x000000232200720b */ /* 0x004fc80003f2e000 */
[----:B------:R-:W-:-:S04]  /*1dd0*/  FSEL R35, R34, R35, !P1 ;  /* 0x0000002322237208 */ /* 0x000fc80004800000 */
[----:B------:R-:W-:-:S04]  /*1de0*/  FSETP.GEU.AND P2, PT, R12, R35, PT ;  /* 0x000000230c00720b */ /* 0x000fc80003f4e000 */
[----:B------:R-:W-:-:S04]  /*1df0*/  FSEL R35, R12, R35, !P2 ;  /* 0x000000230c237208 */ /* 0x000fc80005000000 */
[----:B---3--:R-:W-:-:S04]  /*1e00*/  FSETP.GEU.AND P3, PT, R24, R35, PT ;  /* 0x000000231800720b */ /* 0x008fc80003f6e000 */
[----:B------:R-:W-:-:S04]  /*1e10*/  FSEL R35, R24, R35, !P3 ;  /* 0x0000002318237208 */ /* 0x000fc80005800000 */
[----:B----4-:R-:W-:-:S04]  /*1e20*/  FSETP.GEU.AND P4, PT, R26, R35, PT ;  /* 0x000000231a00720b */ /* 0x010fc80003f8e000 */
[----:B------:R-:W-:-:S04]  /*1e30*/  FSEL R35, R26, R35, !P4 ;  /* 0x000000231a237208 */ /* 0x000fc80006000000 */
[----:B------:R-:W-:Y:S02]  /*1e40*/  FSETP.GEU.AND P5, PT, R14, R35, PT ;  /* 0x000000230e00720b */ /* 0x000fe40003fae000 */
[----:B------:R-:W-:-:S04]  /*1e50*/  @P1 SEL R29, R28, R31, !P0 ;  /* 0x0000001f1c1d1207 */ /* 0x000fc80004000000 */
[----:B------:R-:W-:Y:S02]  /*1e60*/  @P3 SEL R37, R16, R29, !P2 ;  /* 0x0000001d10253207 */ /* 0x000fe40005000000 */
[----:B------:R-:W-:-:S05]  /*1e70*/  FSEL R35, R14, R35, !P5 ;  /* 0x000000230e237208 */ /* 0x000fca0006800000 */
[----:B------:R-:W-:Y:S01]  /*1e80*/  @P5 SEL R7, R36, R37, !P4 ;  /* 0x0000002524075207 */ /* 0x000fe20006000000 */
[----:B------:R-:W-:Y:S06]  /*1e90*/  BRA.U UP0, `(.L_x_12) ;  /* 0xfffffff900007547 */ /* 0x000fec000b83ffff */
.L_x_11:
[----:B------:R-:W-:Y:S02]  /*1ea0*/  IMAD.MOV.U32 R25, RZ, RZ, R3 ;  /* 0x000000ffff197224 */ /* 0x000fe400078e0003 */
[----:B------:R-:W-:Y:S01]  /*1eb0*/  IMAD.MOV.U32 R14, RZ, RZ, R33 ;  /* 0x000000ffff0e7224 */ /* 0x000fe200078e0021 */
[----:B------:R-:W-:Y:S06]  /*1ec0*/  BRA.U !UP1, `(.L_x_10) ;  /* 0x0000000909607547 */ /* 0x000fec000b800000 */
[----:B------:R-:W-:Y:S01]  /*1ed0*/  UISETP.GE.U32.AND UP0, UPT, UR7, 0x4, UPT ;  /* 0x000000040700788c */ /* 0x000fe2000bf06070 */
[----:B------:R-:W-:Y:S01]  /*1ee0*/  IMAD.MOV.U32 R26, RZ, RZ, R5 ;  /* 0x000000ffff1a7224 */ /* 0x000fe200078e0005 */
[----:B------:R-:W-:Y:S01]  /*1ef0*/  ULOP3.LUT UR4, UR5, 0x3, URZ, 0xc0, !UPT ;  /* 0x0000000305047892 */ /* 0x000fe2000f8ec0ff */
[----:B------:R-:W-:Y:S01]  /*1f00*/  MOV R12, R9 ;  /* 0x00000009000c7202 */ /* 0x000fe20000000f00 */
[----:B------:R-:W-:Y:S02]  /*1f10*/  IMAD.MOV.U32 R29, RZ, RZ, R17 ;  /* 0x000000ffff1d7224 */ /* 0x000fe400078e0011 */
[----:B------:R-:W-:Y:S01]  /*1f20*/  IMAD.MOV.U32 R13, RZ, RZ, R33 ;  /* 0x000000ffff0d7224 */ /* 0x000fe200078e0021 */
[----:B------:R-:W-:Y:S02]  /*1f30*/  UISETP.NE.AND UP1, UPT, UR4, URZ, UPT ;  /* 0x000000ff0400728c */ /* 0x000fe4000bf25270 */
[----:B------:R-:W-:Y:S09]  /*1f40*/  BRA.U !UP0, `(.L_x_13) ;  /* 0x0000000508187547 */ /* 0x000ff2000b800000 */
[----:B------:R-:W-:Y:S02]  /*1f50*/  SHF.R.U32.HI R12, RZ, 0x2, R5 ;  /* 0x00000002ff0c7819 */ /* 0x000fe40000011605 */
[----:B------:R-:W-:Y:S02]  /*1f60*/  SHF.R.U32.HI R13, RZ, 0x2, R8 ;  /* 0x00000002ff0d7819 */ /* 0x000fe40000011608 */
[----:B------:R-:W-:Y:S01]  /*1f70*/  LOP3.LUT R27, R12, R5, RZ, 0x3c, !PT ;  /* 0x000000050c1b7212 */ /* 0x000fe200078e3cff */
[----:B------:R-:W-:Y:S01]  /*1f80*/  IMAD.SHL.U32 R12, R33, 0x10, RZ ;  /* 0x00000010210c7824 */ /* 0x000fe200078e00ff */
[----:B------:R-:W-:-:S03]  /*1f90*/  LOP3.LUT R14, R13, R8, RZ, 0x3c, !PT ;  /* 0x000000080d0e7212 */ /* 0x000fc600078e3cff */
[----:B------:R-:W-:-:S05]  /*1fa0*/  IMAD.SHL.U32 R5, R27, 0x2, RZ ;  /* 0x000000021b057824 */ /* 0x000fca00078e00ff */
[----:B------:R-:W-:Y:S02]  /*1fb0*/  LOP3.LUT R12, R33, R12, R5, 0x96, !PT ;  /* 0x0000000c210c7212 */ /* 0x000fe400078e9605 */
[----:B------:R-:W-:Y:S02]  /*1fc0*/  SHF.L.U32 R5, R14, 0x1, RZ ;  /* 0x000000010e057819 */ /* 0x000fe400000006ff */
[----:B------:R-:W-:Y:S02]  /*1fd0*/  LOP3.LUT R27, R12, R27, RZ, 0x3c, !PT ;  /* 0x0000001b0c1b7212 */ /* 0x000fe400078e3cff */
[----:B------:R-:W-:-:S03]  /*1fe0*/  SHF.R.U32.HI R12, RZ, 0x2, R9 ;  /* 0x00000002ff0c7819 */ /* 0x000fc60000011609 */
[C---:B------:R-:W-:Y:S01]  /*1ff0*/  IMAD.SHL.U32 R8, R27.reuse, 0x10, RZ ;  /* 0x000000101b087824 */ /* 0x040fe200078e00ff */
[----:B------:R-:W-:Y:S02]  /*2000*/  LOP3.LUT R16, R12, R9, RZ, 0x3c, !PT ;  /* 0x000000090c107212 */ /* 0x000fe400078e3cff */
[----:B------:R-:W-:Y:S02]  /*2010*/  SHF.R.U32.HI R12, RZ, 0x2, R17 ;  /* 0x00000002ff0c7819 */ /* 0x000fe40000011611 */
[----:B------:R-:W-:Y:S01]  /*2020*/  LOP3.LUT R5, R27, R8, R5, 0x96, !PT ;  /* 0x000000081b057212 */ /* 0x000fe200078e9605 */
[----:B------:R-:W-:Y:S01]  /*2030*/  IMAD.SHL.U32 R29, R16, 0x2, RZ ;  /* 0x00000002101d7824 */ /* 0x000fe200078e00ff */
[----:B------:R-:W-:Y:S02]  /*2040*/  IADD3 R8, PT, PT, R4, 0x587c5, R27 ;  /* 0x000587c504087810 */ /* 0x000fe40007ffe01b */
[----:B------:R-:W-:Y:S02]  /*2050*/  LOP3.LUT R5, R5, R14, RZ, 0x3c, !PT ;  /* 0x0000000e05057212 */ /* 0x000fe400078e3cff */
[----:B------:R-:W-:-:S02]  /*2060*/  I2FP.F32.U32 R9, R8 ;  /* 0x0000000800097245 */ /* 0x000fc40000201000 */
[----:B------:R-:W-:Y:S01]  /*2070*/  LOP3.LUT R17, R12, R17, RZ, 0x3c, !PT ;  /* 0x000000110c117212 */ /* 0x000fe200078e3cff */
[----:B------:R-:W-:Y:S02]  /*2080*/  IMAD.SHL.U32 R8, R5, 0x10, RZ ;  /* 0x0000001005087824 */ /* 0x000fe400078e00ff */
[----:B------:R-:W-:Y:S02]  /*2090*/  FFMA R9, R9, R0, 1.1641532182693481445e-10 ;  /* 0x2f00000009097423 */ /* 0x000fe40000000000 */
[----:B------:R-:W-:Y:S01]  /*20a0*/  IMAD.SHL.U32 R15, R17, 0x2, RZ ;  /* 0x00000002110f7824 */ /* 0x000fe200078e00ff */
[----:B------:R-:W-:Y:S01]  /*20b0*/  LOP3.LUT R29, R5, R8, R29, 0x96, !PT ;  /* 0x00000008051d7212 */ /* 0x000fe200078e961d */
[----:B------:R-:W-:Y:S01]  /*20c0*/  FMUL R9, R9, UR6 ;  /* 0x0000000609097c20 */ /* 0x000fe20008400000 */
[----:B------:R-:W-:Y:S02]  /*20d0*/  IADD3 R8, PT, PT, R4, 0xb0f8a, R5 ;  /* 0x000b0f8a04087810 */ /* 0x000fe40007ffe005 */
[----:B------:R-:W-:Y:S01]  /*20e0*/  LOP3.LUT R29, R29, R16, RZ, 0x3c, !PT ;  /* 0x000000101d1d7212 */ /* 0x000fe200078e3cff */
[----:B------:R-:W0:Y:S01]  /*20f0*/  F2I.TRUNC.NTZ R12, R9 ;  /* 0x00000009000c7305 */ /* 0x000e22000020f100 */
[----:B------:R-:W-:-:S02]  /*2100*/  I2FP.F32.U32 R13, R8 ;  /* 0x00000008000d7245 */ /* 0x000fc40000201000 */
[----:B------:R-:W-:Y:S02]  /*2110*/  SHF.L.U32 R14, R29, 0x4, RZ ;  /* 0x000000041d0e7819 */ /* 0x000fe400000006ff */
[C---:B------:R-:W-:Y:S01]  /*2120*/  IADD3 R8, PT, PT, R4.reuse, 0x10974f, R29 ;  /* 0x0010974f04087810 */ /* 0x040fe20007ffe01d */
[----:B------:R-:W-:Y:S01]  /*2130*/  FFMA R13, R13, R0, 1.1641532182693481445e-10 ;  /* 0x2f0000000d0d7423 */ /* 0x000fe20000000000 */
[----:B------:R-:W-:Y:S01]  /*2140*/  LOP3.LUT R14, R29, R14, R15, 0x96, !PT ;  /* 0x0000000e1d0e7212 */ /* 0x000fe200078e960f */
[----:B------:R-:W-:Y:S01]  /*2150*/  VIADD R4, R4, 0x161f14 ;  /* 0x00161f1404047836 */ /* 0x000fe20000000000 */
[----:B------:R-:W-:Y:S01]  /*2160*/  I2FP.F32.U32 R15, R8 ;  /* 0x00000008000f7245 */ /* 0x000fe20000201000 */
[----:B------:R-:W-:Y:S01]  /*2170*/  FMUL R31, R13, UR6 ;  /* 0x000000060d1f7c20 */ /* 0x000fe20008400000 */
[----:B------:R-:W-:-:S03]  /*2180*/  LOP3.LUT R13, R14, R17, RZ, 0x3c, !PT ;  /* 0x000000110e0d7212 */ /* 0x000fc600078e3cff */
[----:B------:R-:W-:Y:S02]  /*2190*/  FFMA R15, R15, R0, 1.1641532182693481445e-10 ;  /* 0x2f0000000f0f7423 */ /* 0x000fe40000000000 */
[----:B------:R-:W-:Y:S01]  /*21a0*/  IMAD.IADD R8, R13, 0x1, R4 ;  /* 0x000000010d087824 */ /* 0x000fe200078e0204 */
[----:B------:R-:W2:Y:S01]  /*21b0*/  F2I.TRUNC.NTZ R31, R31 ;  /* 0x0000001f001f7305 */ /* 0x000ea2000020f100 */
[----:B------:R-:W-:-:S03]  /*21c0*/  FMUL R26, R15, UR6 ;  /* 0x000000060f1a7c20 */ /* 0x000fc60008400000 */
[----:B------:R-:W-:Y:S01]  /*21d0*/  I2FP.F32.U32 R15, R8 ;  /* 0x00000008000f7245 */ /* 0x000fe20000201000 */
[----:B0-----:R-:W-:-:S03]  /*21e0*/  IMAD.WIDE R8, R12, 0x14, R10 ;  /* 0x000000140c087825 */ /* 0x001fc600078e020a */
[----:B------:R-:W0:Y:S01]  /*21f0*/  F2I.TRUNC.NTZ R26, R26 ;  /* 0x0000001a001a7305 */ /* 0x000e22000020f100 */
[----:B------:R-:W-:Y:S02]  /*2200*/  FFMA R15, R15, R0, 1.1641532182693481445e-10 ;  /* 0x2f0000000f0f7423 */ /* 0x000fe40000000000 */
[----:B------:R3:W4:Y:S02]  /*2210*/  LDG.E R8, desc[UR10][R8.64+0x10] ;  /* 0x0000100a08087981 */ /* 0x000724000c1e1900 */
[----:B------:R-:W-:Y:S01]  /*2220*/  FMUL R28, R15, UR6 ;  /* 0x000000060f1c7c20 */ /* 0x000fe20008400000 */
[----:B--2---:R-:W-:-:S03]  /*2230*/  IMAD.WIDE R14, R31, 0x14, R10 ;  /* 0x000000141f0e7825 */ /* 0x004fc600078e020a */
[----:B------:R-:W2:Y:S03]  /*2240*/  F2I.TRUNC.NTZ R37, R28 ;  /* 0x0000001c00257305 */ /* 0x000ea6000020f100 */
[----:B------:R-:W4:Y:S01]  /*2250*/  LDG.E R14, desc[UR10][R14.64+0x10] ;  /* 0x0000100a0e0e7981 */ /* 0x000f22000c1e1900 */
[----:B0-----:R-:W-:-:S06]  /*2260*/  IMAD.WIDE R16, R26, 0x14, R10 ;  /* 0x000000141a107825 */ /* 0x001fcc00078e020a */
[----:B------:R0:W4:Y:S01]  /*2270*/  LDG.E R16, desc[UR10][R16.64+0x10] ;  /* 0x0000100a10107981 */ /* 0x000122000c1e1900 */
[----:B--2---:R-:W-:-:S06]  /*2280*/  IMAD.WIDE R24, R37, 0x14, R10 ;  /* 0x0000001425187825 */ /* 0x004fcc00078e020a */
[----:B------:R-:W2:Y:S01]  /*2290*/  LDG.E R24, desc[UR10][R24.64+0x10] ;  /* 0x0000100a18187981 */ /* 0x000ea2000c1e1900 */
[----:B---3--:R-:W-:Y:S02]  /*22a0*/  IMAD.MOV.U32 R9, RZ, RZ, R5 ;  /* 0x000000ffff097224 */ /* 0x008fe400078e0005 */
[----:B0-----:R-:W-:Y:S01]  /*22b0*/  IMAD.MOV.U32 R17, RZ, RZ, R29 ;  /* 0x000000ffff117224 */ /* 0x001fe200078e001d */
[----:B----45:R-:W-:-:S04]  /*22c0*/  FSETP.GEU.AND P0, PT, R8, R35, PT ;  /* 0x000000230800720b */ /* 0x030fc80003f0e000 */
[----:B------:R-:W-:Y:S01]  /*22d0*/  FSEL R35, R8, R35, !P0 ;  /* 0x0000002308237208 */ /* 0x000fe20004000000 */
[----:B------:R-:W-:-:S03]  /*22e0*/  IMAD.MOV.U32 R8, RZ, RZ, R27 ;  /* 0x000000ffff087224 */ /* 0x000fc600078e001b */
[----:B------:R-:W-:-:S04]  /*22f0*/  FSETP.GEU.AND P1, PT, R14, R35, PT ;  /* 0x000000230e00720b */ /* 0x000fc80003f2e000 */
[----:B------:R-:W-:Y:S02]  /*2300*/  FSEL R35, R14, R35, !P1 ;  /* 0x000000230e237208 */ /* 0x000fe40004800000 */
[----:B------:R-:W-:Y:S02]  /*2310*/  MOV R14, R13 ;  /* 0x0000000d000e7202 */ /* 0x000fe40000000f00 */
[----:B------:R-:W-:-:S04]  /*2320*/  FSETP.GEU.AND P2, PT, R16, R35, PT ;  /* 0x000000231000720b */ /* 0x000fc80003f4e000 */
[----:B------:R-:W-:Y:S02]  /*2330*/  FSEL R35, R16, R35, !P2 ;  /* 0x0000002310237208 */ /* 0x000fe40005000000 */
[----:B------:R-:W-:Y:S01]  /*2340*/  @P1 SEL R31, R12, R7, !P0 ;  /* 0x000000070c1f1207 */ /* 0x000fe20004000000 */
[----:B------:R-:W-:Y:S01]  /*2350*/  IMAD.MOV.U32 R12, RZ, RZ, R5 ;  /* 0x000000ffff0c7224 */ /* 0x000fe200078e0005 */
[----:B--2---:R-:W-:Y:S02]  /*2360*/  FSETP.GEU.AND P3, PT, R24, R35, PT ;  /* 0x000000231800720b */ /* 0x004fe40003f6e000 */
[----:B------:R-:W-:Y:S01]  /*2370*/  SEL R7, R26, R31, !P2 ;  /* 0x0000001f1a077207 */ /* 0x000fe20005000000 */
[----:B------:R-:W-:-:S10]  /*2380*/  IMAD.MOV.U32 R26, RZ, RZ, R33 ;  /* 0x000000ffff1a7224 */ /* 0x000fd400078e0021 */
[----:B------:R-:W-:Y:S01]  /*2390*/  @!P3 IMAD.MOV.U32 R7, RZ, RZ, R37 ;  /* 0x000000ffff07b224 */ /* 0x000fe200078e0025 */
[----:B------:R-:W-:-:S07]  /*23a0*/  @!P3 MOV R35, R24 ;  /* 0x000000180023b202 */ /* 0x000fce0000000f00 */
.L_x_13:
[----:B------:R-:W-:Y:S02]  /*23b0*/  IMAD.MOV.U32 R25, RZ, RZ, R3 ;  /* 0x000000ffff197224 */ /* 0x000fe400078e0003 */
        /* <DEDUP_REMOVED lines=16> */
[----:B------:R-:W-:-:S05]  /*24c0*/  IMAD.SHL.U32 R9, R5, 0x2, RZ ;  /* 0x0000000205097824 */ /* 0x000fca00078e00ff */
[----:B------:R-:W-:Y:S01]  /*24d0*/  LOP3.LUT R14, R13, R14, R9, 0x96, !PT ;  /* 0x0000000e0d0e7212 */ /* 0x000fe200078e9609 */
[----:B------:R-:W-:-:S03]  /*24e0*/  IMAD.SHL.U32 R9, R27, 0x2, RZ ;  /* 0x000000021b097824 */ /* 0x000fc600078e00ff */
[----:B------:R-:W-:-:S04]  /*24f0*/  LOP3.LUT R15, R14, R5, RZ, 0x3c, !PT ;  /* 0x000000050e0f7212 */ /* 0x000fc800078e3cff */
[C---:B------:R-:W-:Y:S02]  /*2500*/  SHF.L.U32 R8, R15.reuse, 0x4, RZ ;  /* 0x000000040f087819 */ /* 0x040fe400000006ff */
[C---:B------:R-:W-:Y:S01]  /*2510*/  IADD3 R5, PT, PT, R4.reuse, 0x587c5, R15 ;  /* 0x000587c504057810 */ /* 0x040fe20007ffe00f */
[----:B------:R-:W-:Y:S01]  /*2520*/  VIADD R4, R4, 0xb0f8a ;  /* 0x000b0f8a04047836 */ /* 0x000fe20000000000 */
[----:B------:R-:W-:Y:S02]  /*2530*/  LOP3.LUT R8, R15, R8, R9, 0x96, !PT ;  /* 0x000000080f087212 */ /* 0x000fe400078e9609 */
[----:B------:R-:W-:Y:S02]  /*2540*/  I2FP.F32.U32 R5, R5 ;  /* 0x0000000500057245 */ /* 0x000fe40000201000 */
[----:B------:R-:W-:-:S03]  /*2550*/  LOP3.LUT R27, R8, R27, RZ, 0x3c, !PT ;  /* 0x0000001b081b7212 */ /* 0x000fc600078e3cff */
[----:B------:R-:W-:Y:S02]  /*2560*/  FFMA R5, R5, R0, 1.1641532182693481445e-10 ;  /* 0x2f00000005057423 */ /* 0x000fe40000000000 */
[----:B------:R-:W-:Y:S02]  /*2570*/  IMAD.IADD R8, R27, 0x1, R4 ;  /* 0x000000011b087824 */ /* 0x000fe400078e0204 */
[----:B------:R-:W-:-:S03]  /*2580*/  FMUL R5, R5, UR6 ;  /* 0x0000000605057c20 */ /* 0x000fc60008400000 */
[----:B------:R-:W-:-:S03]  /*2590*/  I2FP.F32.U32 R9, R8 ;  /* 0x0000000800097245 */ /* 0x000fc60000201000 */
[----:B------:R-:W0:Y:S02]  /*25a0*/  F2I.TRUNC.NTZ R5, R5 ;  /* 0x0000000500057305 */ /* 0x000e24000020f100 */
[----:B------:R-:W-:-:S04]  /*25b0*/  FFMA R9, R9, R0, 1.1641532182693481445e-10 ;  /* 0x2f00000009097423 */ /* 0x000fc80000000000 */
[----:B------:R-:W-:-:S04]  /*25c0*/  FMUL R14, R9, UR6 ;  /* 0x00000006090e7c20 */ /* 0x000fc80008400000 */
[----:B------:R-:W2:Y:S01]  /*25d0*/  F2I.TRUNC.NTZ R17, R14 ;  /* 0x0000000e00117305 */ /* 0x000ea2000020f100 */
[----:B0-----:R-:W-:-:S06]  /*25e0*/  IMAD.WIDE R30, R5, 0x14, R10 ;  /* 0x00000014051e7825 */ /* 0x001fcc00078e020a */
[----:B------:R-:W3:Y:S01]  /*25f0*/  LDG.E R30, desc[UR10][R30.64+0x10] ;  /* 0x0000100a1e1e7981 */ /* 0x000ee2000c1e1900 */
[----:B--2---:R-:W-:-:S06]  /*2600*/  IMAD.WIDE R8, R17, 0x14, R10 ;  /* 0x0000001411087825 */ /* 0x004fcc00078e020a */
[----:B------:R-:W2:Y:S01]  /*2610*/  LDG.E R8, desc[UR10][R8.64+0x10] ;  /* 0x0000100a08087981 */ /* 0x000ea2000c1e1900 */
[----:B------:R-:W-:Y:S02]  /*2620*/  IMAD.MOV.U32 R24, RZ, RZ, R29 ;  /* 0x000000ffff187224 */ /* 0x000fe400078e001d */
[----:B------:R-:W-:Y:S02]  /*2630*/  IMAD.MOV.U32 R16, RZ, RZ, R13 ;  /* 0x000000ffff107224 */ /* 0x000fe400078e000d */
[----:B------:R-:W-:Y:S02]  /*2640*/  IMAD.MOV.U32 R26, RZ, RZ, R12 ;  /* 0x000000ffff1a7224 */ /* 0x000fe400078e000c */
[----:B------:R-:W-:Y:S01]  /*2650*/  IMAD.MOV.U32 R14, RZ, RZ, R27 ;  /* 0x000000ffff0e7224 */ /* 0x000fe200078e001b */
[----:B---3-5:R-:W-:-:S04]  /*2660*/  FSETP.GEU.AND P0, PT, R30, R35, PT ;  /* 0x000000231e00720b */ /* 0x028fc80003f0e000 */
[----:B------:R-:W-:Y:S02]  /*2670*/  FSEL R35, R30, R35, !P0 ;  /* 0x000000231e237208 */ /* 0x000fe40004000000 */
[----:B------:R-:W-:Y:S02]  /*2680*/  SEL R7, R5, R7, !P0 ;  /* 0x0000000705077207 */ /* 0x000fe40004000000 */
[----:B--2---:R-:W-:-:S13]  /*2690*/  FSETP.GEU.AND P1, PT, R8, R35, PT ;  /* 0x000000230800720b */ /* 0x004fda0003f2e000 */
[----:B------:R-:W-:Y:S01]  /*26a0*/  @!P1 IMAD.MOV.U32 R7, RZ, RZ, R17 ;  /* 0x000000ffff079224 */ /* 0x000fe200078e0011 */
[----:B------:R-:W-:Y:S01]  /*26b0*/  @!P1 MOV R35, R8 ;  /* 0x0000000800239202 */ /* 0x000fe20000000f00 */
[----:B------:R-:W-:-:S07]  /*26c0*/  IMAD.MOV.U32 R17, RZ, RZ, R15 ;  /* 0x000000ffff117224 */ /* 0x000fce00078e000f */
.L_x_14:
[----:B------:R-:W-:Y:S02]  /*26d0*/  @!P2 SHF.R.U32.HI R5, RZ, 0x2, R26 ;  /* 0x00000002ff05a819 */ /* 0x000fe4000001161a */
[----:B------:R-:W-:Y:S02]  /*26e0*/  @!P2 SHF.L.U32 R8, R27, 0x4, RZ ;  /* 0x000000041b08a819 */ /* 0x000fe400000006ff */
[----:B------:R-:W-:-:S05]  /*26f0*/  @!P2 LOP3.LUT R5, R5, R26, RZ, 0x3c, !PT ;  /* 0x0000001a0505a212 */ /* 0x000fca00078e3cff */
[----:B------:R-:W-:-:S05]  /*2700*/  @!P2 IMAD.SHL.U32 R9, R5, 0x2, RZ ;  /* 0x000000020509a824 */ /* 0x000fca00078e00ff */
[----:B------:R-:W-:-:S04]  /*2710*/  @!P2 LOP3.LUT R8, R27, R8, R9, 0x96, !PT ;  /* 0x000000081b08a212 */ /* 0x000fc800078e9609 */
[----:B------:R-:W-:-:S04]  /*2720*/  @!P2 LOP3.LUT R14, R8, R5, RZ, 0x3c, !PT ;  /* 0x00000005080ea212 */ /* 0x000fc800078e3cff */
[----:B------:R-:W-:-:S04]  /*2730*/  @!P2 IADD3 R4, PT, PT, R4, 0x587c5, R14 ;  /* 0x000587c50404a810 */ /* 0x000fc80007ffe00e */
[----:B------:R-:W-:-:S05]  /*2740*/  @!P2 I2FP.F32.U32 R5, R4 ;  /* 0x000000040005a245 */ /* 0x000fca0000201000 */
[----:B------:R-:W-:-:S04]  /*2750*/  @!P2 FFMA R5, R5, R0, 1.1641532182693481445e-10 ;  /* 0x2f0000000505a423 */ /* 0x000fc80000000000 */
[----:B------:R-:W-:-:S06]  /*2760*/  @!P2 FMUL R4, R5, UR6 ;  /* 0x000000060504ac20 */ /* 0x000fcc0008400000 */
[----:B------:R-:W0:Y:S02]  /*2770*/  @!P2 F2I.TRUNC.NTZ R4, R4 ;  /* 0x000000040004a305 */ /* 0x000e24000020f100 */
[----:B0-----:R-:W-:-:S06]  /*2780*/  @!P2 IMAD.WIDE R10, R4, 0x14, R10 ;  /* 0x00000014040aa825 */ /* 0x001fcc00078e020a */
[----:B------:R-:W2:Y:S01]  /*2790*/  @!P2 LDG.E R10, desc[UR10][R10.64+0x10] ;  /* 0x0000100a0a0aa981 */ /* 0x000ea2000c1e1900 */
[----:B------:R-:W-:Y:S01]  /*27a0*/  IMAD.MOV.U32 R25, RZ, RZ, R3 ;  /* 0x000000ffff197224 */ /* 0x000fe200078e0003 */
[----:B------:R-:W-:Y:S01]  /*27b0*/  MOV R5, R12 ;  /* 0x0000000c00057202 */ /* 0x000fe20000000f00 */
[----:B------:R-:W-:Y:S02]  /*27c0*/  IMAD.MOV.U32 R9, RZ, RZ, R13 ;  /* 0x000000ffff097224 */ /* 0x000fe400078e000d */
[----:B------:R-:W-:Y:S01]  /*27d0*/  IMAD.MOV.U32 R8, RZ, RZ, R29 ;  /* 0x000000ffff087224 */ /* 0x000fe200078e001d */
[----:B------:R-:W-:Y:S01]  /*27e0*/  @!P2 MOV R8, R16 ;  /* 0x000000100008a202 */ /* 0x000fe20000000f00 */
[----:B------:R-:W-:Y:S02]  /*27f0*/  @!P2 IMAD.MOV.U32 R25, RZ, RZ, R3 ;  /* 0x000000ffff19a224 */ /* 0x000fe400078e0003 */
[----:B------:R-:W-:Y:S02]  /*2800*/  @!P2 IMAD.MOV.U32 R17, RZ, RZ, R27 ;  /* 0x000000ffff11a224 */ /* 0x000fe400078e001b */
[----:B------:R-:W-:-:S02]  /*2810*/  @!P2 IMAD.MOV.U32 R9, RZ, RZ, R15 ;  /* 0x000000ffff09a224 */ /* 0x000fc400078e000f */
[----:B------:R-:W-:Y:S01]  /*2820*/  @!P2 IMAD.MOV.U32 R5, RZ, RZ, R24 ;  /* 0x000000ffff05a224 */ /* 0x000fe200078e0018 */
[----:B--2--5:R-:W-:-:S04]  /*2830*/  @!P2 FSETP.GEU.AND P0, PT, R10, R35, PT ;  /* 0x000000230a00a20b */ /* 0x024fc80003f0e000 */
[----:B------:R-:W-:-:S09]  /*2840*/  @!P2 SEL R7, R4, R7, !P0 ;  /* 0x000000070407a207 */ /* 0x000fd20004000000 */
.L_x_10:
[----:B------:R-:W-:Y:S01]  /*2850*/  SHF.R.U32.HI R4, RZ, 0x2, R5 ;  /* 0x00000002ff047819 */ /* 0x000fe20000011605 */
[----:B0-----:R-:W-:Y:S01]  /*2860*/  IMAD.SHL.U32 R3, R14, 0x10, RZ ;  /* 0x000000100e037824 */ /* 0x001fe200078e00ff */
[----:B------:R-:W0:Y:S01]  /*2870*/  LDCU UR4, c[0x0][0x3b0] ;  /* 0x00007600ff0477ac */ /* 0x000e220008000800 */
[----:B------:R-:W-:Y:S01]  /*2880*/  VIADD R11, R25, 0x587c5 ;  /* 0x000587c5190b7836 */ /* 0x000fe20000000000 */
[----:B------:R-:W-:Y:S01]  /*2890*/  LOP3.LUT R4, R4, R5, RZ, 0x3c, !PT ;  /* 0x0000000504047212 */ /* 0x000fe200078e3cff */
[----:B------:R-:W-:Y:S04]  /*28a0*/  BSSY.RECONVERGENT B0, `(.L_x_15) ;  /* 0x00000d9000007945 */ /* 0x000fe80003800200 */
[----:B------:R-:W-:-:S05]  /*28b0*/  IMAD.SHL.U32 R5, R4, 0x2, RZ ;  /* 0x0000000204057824 */ /* 0x000fca00078e00ff */
[----:B------:R-:W-:-:S04]  /*28c0*/  LOP3.LUT R3, R14, R3, R5, 0x96, !PT ;  /* 0x000000030e037212 */ /* 0x000fc800078e9605 */
[----:B------:R-:W-:-:S05]  /*28d0*/  LOP3.LUT R15, R3, R4, RZ, 0x3c, !PT ;  /* 0x00000004030f7212 */ /* 0x000fca00078e3cff */
[----:B------:R-:W-:-:S05]  /*28e0*/  IMAD.IADD R3, R15, 0x1, R11 ;  /* 0x000000010f037824 */ /* 0x000fca00078e020b */
[----:B------:R-:W-:-:S05]  /*28f0*/  I2FP.F32.U32 R3, R3 ;  /* 0x0000000300037245 */ /* 0x000fca0000201000 */
[----:B------:R-:W-:-:S05]  /*2900*/  FFMA R3, R3, R0, 1.1641532182693481445e-10 ;  /* 0x2f00000003037423 */ /* 0x000fca0000000000 */
[----:B0-----:R-:W-:-:S13]  /*2910*/  FSETP.GEU.AND P0, PT, R3, UR4, PT ;  /* 0x0000000403007c0b */ /* 0x001fda000bf0e000 */
[----:B------:R-:W-:Y:S05]  /*2920*/  @P0 BRA `(.L_x_16) ;  /* 0x0000000c00140947 */ /* 0x000fea0003800000 */
[----:B------:R-:W-:Y:S01]  /*2930*/  SHF.R.U32.HI R3, RZ, 0x2, R8 ;  /* 0x00000002ff037819 */ /* 0x000fe20000011608 */
[----:B------:R-:W-:Y:S01]  /*2940*/  VIADD R11, R25, 0xb0f8a ;  /* 0x000b0f8a190b7836 */ /* 0x000fe20000000000 */
[----:B------:R-:W-:Y:S01]  /*2950*/  SHF.L.U32 R4, R15, 0x4, RZ ;  /* 0x000000040f047819 */ /* 0x000fe200000006ff */
[----:B------:R-:W-:Y:S01]  /*2960*/  BSSY.RECONVERGENT B1, `(.L_x_17) ;  /* 0x00000a7000017945 */ /* 0x000fe20003800200 */
[----:B------:R-:W-:-:S05]  /*2970*/  LOP3.LUT R3, R3, R8, RZ, 0x3c, !PT ;  /* 0x0000000803037212 */ /* 0x000fca00078e3cff */
[----:B------:R-:W-:-:S05]  /*2980*/  IMAD.SHL.U32 R5, R3, 0x2, RZ ;  /* 0x0000000203057824 */ /* 0x000fca00078e00ff */
[----:B------:R-:W-:-:S04]  /*2990*/  LOP3.LUT R4, R3, R5, R4, 0x96, !PT ;  /* 0x0000000503047212 */ /* 0x000fc800078e9604 */
[----:B------:R-:W-:Y:S01]  /*29a0*/  LOP3.LUT R12, R4, R15, RZ, 0x3c, !PT ;  /* 0x0000000f040c7212 */ /* 0x000fe200078e3cff */
[----:B------:R-:W-:-:S04]  /*29b0*/  IMAD.MOV.U32 R4, RZ, RZ, 0x3f800000 ;  /* 0x3f800000ff047424 */ /* 0x000fc800078e00ff */
[----:B------:R-:W-:-:S05]  /*29c0*/  IMAD.IADD R3, R12, 0x1, R11 ;  /* 0x000000010c037824 */ /* 0x000fca00078e020b */
[----:B------:R-:W-:-:S05]  /*29d0*/  I2FP.F32.U32 R3, R3 ;  /* 0x0000000300037245 */ /* 0x000fca0000201000 */
[----:B------:R-:W-:-:S05]  /*29e0*/  FFMA R0, R3, R0, 1.1641532182693481445e-10 ;  /* 0x2f00000003007423 */ /* 0x000fca0000000000 */
[----:B------:R-:W-:-:S13]  /*29f0*/  FSETP.GTU.AND P0, PT, R0, 0.5, PT ;  /* 0x3f0000000000780b */ /* 0x000fda0003f0c000 */
[----:B------:R-:W-:Y:S05]  /*2a00*/  @P0 BRA `(.L_x_18) ;  /* 0x0000000400180947 */ /* 0x000fea0003800000 */
[----:B------:R-:W-:-:S05]  /*2a10*/  FADD R0, R0, R0 ;  /* 0x0000000000007221 */ /* 0x000fca0000000000 */
[----:B------:R-:W-:-:S13]  /*2a20*/  FSETP.NEU.AND P0, PT, R0, 1, PT ;  /* 0x3f8000000000780b */ /* 0x000fda0003f0d000 */
[----:B------:R-:W-:Y:S05]  /*2a30*/  @!P0 BRA `(.L_x_19) ;  /* 0x0000000800648947 */ /* 0x000fea0003800000 */
[----:B------:R-:W-:-:S13]  /*2a40*/  FSETP.NAN.AND P0, PT, |R0|, |R0|, PT ;  /* 0x400000000000720b */ /* 0x000fda0003f08200 */
[----:B------:R-:W-:Y:S01]  /*2a50*/  @P0 FADD R4, R0, 0.3333333432674407959 ;  /* 0x3eaaaaab00040421 */ /* 0x000fe20000000000 */
[----:B------:R-:W-:Y:S06]  /*2a60*/  @P0 BRA `(.L_x_19) ;  /* 0x0000000800580947 */ /* 0x000fec0003800000 */
[C---:B------:R-:W-:Y:S01]  /*2a70*/  FMUL R3, |R0|.reuse, 16777216 ;  /* 0x4b80000000037820 */ /* 0x040fe20000400200 */
[C---:B------:R-:W-:Y:S01]  /*2a80*/  FSETP.GEU.AND P0, PT, |R0|.reuse, 1.175494350822287508e-38, PT ;  /* 0x008000000000780b */ /* 0x040fe20003f0e200 */
[----:B------:R-:W-:Y:S01]  /*2a90*/  IMAD.MOV.U32 R24, RZ, RZ, 0x3a2c32e4 ;  /* 0x3a2c32e4ff187424 */ /* 0x000fe200078e00ff */
[----:B------:R-:W-:Y:S02]  /*2aa0*/  FSETP.NEU.AND P3, PT, R0, RZ, PT ;  /* 0x000000ff0000720b */ /* 0x000fe40003f6d000 */
[----:B------:R-:W-:Y:S02]  /*2ab0*/  FSEL R3, R3, |R0|, !P0 ;  /* 0x4000000003037208 */ /* 0x000fe40004000000 */
[----:B------:R-:W-:Y:S02]  /*2ac0*/  FSEL R5, RZ, -24, P0 ;  /* 0xc1c00000ff057808 */ /* 0x000fe40000000000 */
[----:B------:R-:W-:-:S04]  /*2ad0*/  IADD3 R4, PT, PT, R3, -0x3f3504f3, RZ ;  /* 0xc0cafb0d03047810 */ /* 0x000fc80007ffe0ff */
[----:B------:R-:W-:-:S05]  /*2ae0*/  LOP3.LUT R4, R4, 0xff800000, RZ, 0xc0, !PT ;  /* 0xff80000004047812 */ /* 0x000fca00078ec0ff */
[----:B------:R-:W-:Y:S01]  /*2af0*/  IMAD.IADD R3, R3, 0x1, -R4 ;  /* 0x0000000103037824 */ /* 0x000fe200078e0a04 */
[----:B------:R-:W-:-:S03]  /*2b00*/  I2FP.F32.S32 R4, R4 ;  /* 0x0000000400047245 */ /* 0x000fc60000201400 */
[C---:B------:R-:W-:Y:S01]  /*2b10*/  FADD R13, R3.reuse, 1 ;  /* 0x3f800000030d7421 */ /* 0x040fe20000000000 */
[----:B------:R-:W-:-:S04]  /*2b20*/  FADD R10, R3, -1 ;  /* 0xbf800000030a7421 */ /* 0x000fc80000000000 */
[----:B------:R-:W-:Y:S01]  /*2b30*/  FADD R8, R10, R10 ;  /* 0x0000000a0a087221 */ /* 0x000fe20000000000 */
[----:B------:R-:W0:Y:S03]  /*2b40*/  MUFU.RCP R13, R13 ;  /* 0x0000000d000d7308 */ /* 0x000e260000001000 */
[----:B0-----:R-:W-:Y:S01]  /*2b50*/  FMUL R3, R13, R8 ;  /* 0x000000080d037220 */ /* 0x001fe20000400000 */
[----:B------:R-:W-:-:S03]  /*2b60*/  FFMA R8, R4, 1.1920928955078125e-07, R5 ;  /* 0x3400000004087823 */ /* 0x000fc60000000005 */
[----:B------:R-:W-:Y:S01]  /*2b70*/  FADD R16, R10, -R3 ;  /* 0x800000030a107221 */ /* 0x000fe20000000000 */
[CC--:B------:R-:W-:Y:S01]  /*2b80*/  FMUL R5, R3.reuse, R3.reuse ;  /* 0x0000000303057220 */ /* 0x0c0fe20000400000 */
[----:B------:R-:W-:Y:S02]  /*2b90*/  FFMA R4, R3, 1.4426950216293334961, R8 ;  /* 0x3fb8aa3b03047823 */ /* 0x000fe40000000008 */
[----:B------:R-:W-:Y:S01]  /*2ba0*/  FADD R25, R16, R16 ;  /* 0x0000001010197221 */ /* 0x000fe20000000000 */
[C---:B------:R-:W-:Y:S01]  /*2bb0*/  FFMA R16, R5.reuse, R24, 0.0032181653659790754318 ;  /* 0x3b52e7db05107423 */ /* 0x040fe20000000018 */
[----:B------:R-:W-:Y:S02]  /*2bc0*/  FADD R8, R8, -R4 ;  /* 0x8000000408087221 */ /* 0x000fe40000000000 */
[----:B------:R-:W-:Y:S01]  /*2bd0*/  FFMA R10, R10, -R3, R25 ;  /* 0x800000030a0a7223 */ /* 0x000fe20000000019 */
[----:B------:R-:W-:Y:S01]  /*2be0*/  FFMA R16, R5, R16, 0.018033718690276145935 ;  /* 0x3c93bb7305107423 */ /* 0x000fe20000000010 */
[----:B------:R-:W-:-:S02]  /*2bf0*/  FFMA R25, R3, 1.4426950216293334961, R8 ;  /* 0x3fb8aa3b03197823 */ /* 0x000fc40000000008 */
[----:B------:R-:W-:Y:S01]  /*2c00*/  FMUL R10, R13, R10 ;  /* 0x0000000a0d0a7220 */ /* 0x000fe20000400000 */
[----:B------:R-:W-:-:S03]  /*2c10*/  FFMA R16, R5, R16, 0.12022458761930465698 ;  /* 0x3df6384f05107423 */ /* 0x000fc60000000010 */
[----:B------:R-:W-:Y:S01]  /*2c20*/  FFMA R8, R10, 1.4426950216293334961, R25 ;  /* 0x3fb8aa3b0a087823 */ /* 0x000fe20000000019 */
[----:B------:R-:W-:-:S03]  /*2c30*/  FMUL R16, R5, R16 ;  /* 0x0000001005107220 */ /* 0x000fc60000400000 */
[----:B------:R-:W-:Y:S01]  /*2c40*/  FFMA R13, R3, 1.9251366722983220825e-08, R8 ;  /* 0x32a55e34030d7823 */ /* 0x000fe20000000008 */
[----:B------:R-:W-:-:S04]  /*2c50*/  FMUL R5, R16, 3 ;  /* 0x4040000010057820 */ /* 0x000fc80000400000 */
[----:B------:R-:W-:Y:S01]  /*2c60*/  FFMA R5, R10, R5, R13 ;  /* 0x000000050a057223 */ /* 0x000fe2000000000d */
[----:B------:R-:W-:-:S03]  /*2c70*/  IMAD.MOV.U32 R10, RZ, RZ, 0x391fcb8e ;  /* 0x391fcb8eff0a7424 */ /* 0x000fc600078e00ff */
[----:B------:R-:W-:-:S04]  /*2c80*/  FFMA R5, R3, R16, R5 ;  /* 0x0000001003057223 */ /* 0x000fc80000000005 */
[----:B------:R-:W-:-:S04]  /*2c90*/  FADD R3, R4, R5 ;  /* 0x0000000504037221 */ /* 0x000fc80000000000 */
[----:B------:R-:W-:Y:S01]  /*2ca0*/  FMUL R8, R3, 0.3333333432674407959 ;  /* 0x3eaaaaab03087820 */ /* 0x000fe20000400000 */
[----:B------:R-:W-:-:S03]  /*2cb0*/  FADD R4, -R4, R3 ;  /* 0x0000000304047221 */ /* 0x000fc60000000100 */
[----:B------:R-:W0:Y:S01]  /*2cc0*/  FRND R13, R8 ;  /* 0x00000008000d7307 */ /* 0x000e220000201000 */
[----:B------:R-:W-:Y:S01]  /*2cd0*/  FADD R4, R5, -R4 ;  /* 0x8000000405047221 */ /* 0x000fe20000000000 */
[----:B------:R-:W-:Y:S01]  /*2ce0*/  FFMA R3, R3, 0.3333333432674407959, -R8 ;  /* 0x3eaaaaab03037823 */ /* 0x000fe20000000808 */
[C---:B------:R-:W-:Y:S02]  /*2cf0*/  FSETP.GT.AND P1, PT, |R8|.reuse, 152, PT ;  /* 0x431800000800780b */ /* 0x040fe40003f24200 */
[----:B------:R-:W-:Y:S01]  /*2d00*/  FSETP.GEU.AND P2, PT, R8, RZ, PT ;  /* 0x000000ff0800720b */ /* 0x000fe20003f4e000 */
[----:B------:R-:W-:Y:S02]  /*2d10*/  FFMA R4, R4, 0.3333333432674407959, R3 ;  /* 0x3eaaaaab04047823 */ /* 0x000fe40000000003 */
[----:B------:R-:W3:Y:S01]  /*2d20*/  F2I.NTZ R5, R8 ;  /* 0x0000000800057305 */ /* 0x000ee20000203100 */
[----:B0-----:R-:W-:Y:S01]  /*2d30*/  FADD R3, R8, -R13 ;  /* 0x8000000d08037221 */ /* 0x001fe20000000000 */
[----:B------:R-:W-:-:S03]  /*2d40*/  FSETP.GT.AND P0, PT, R13, RZ, PT ;  /* 0x000000ff0d00720b */ /* 0x000fc60003f04000 */
[----:B------:R-:W-:-:S04]  /*2d50*/  FADD R3, R3, R4 ;  /* 0x0000000403037221 */ /* 0x000fc80000000000 */
[----:B------:R-:W-:-:S04]  /*2d60*/  FFMA R4, R3, R10, 0.0013391353422775864601 ;  /* 0x3aaf85ed03047423 */ /* 0x000fc8000000000a */
[----:B------:R-:W-:-:S04]  /*2d70*/  FFMA R4, R3, R4, 0.0096188392490148544312 ;  /* 0x3c1d985603047423 */ /* 0x000fc80000000004 */
[----:B------:R-:W-:-:S04]  /*2d80*/  FFMA R4, R3, R4, 0.055503588169813156128 ;  /* 0x3d6357bb03047423 */ /* 0x000fc80000000004 */
[C---:B------:R-:W-:Y:S01]  /*2d90*/  FFMA R10, R3.reuse, R4, 0.24022644758224487305 ;  /* 0x3e75fdec030a7423 */ /* 0x040fe20000000004 */
[----:B------:R-:W-:Y:S02]  /*2da0*/  SEL R4, RZ, 0x83000000, P0 ;  /* 0x83000000ff047807 */ /* 0x000fe40000000000 */
[----:B------:R-:W-:Y:S01]  /*2db0*/  FSETP.NEU.AND P0, PT, |R0|, +INF , PT ;  /* 0x7f8000000000780b */ /* 0x000fe20003f0d200 */
[----:B------:R-:W-:Y:S01]  /*2dc0*/  FFMA R16, R3, R10, 0.69314718246459960938 ;  /* 0x3f31721803107423 */ /* 0x000fe2000000000a */
[----:B------:R-:W-:Y:S01]  /*2dd0*/  IADD3 R10, PT, PT, R4, 0x7f000000, RZ ;  /* 0x7f000000040a7810 */ /* 0x000fe20007ffe0ff */
[----:B---3--:R-:W-:Y:S01]  /*2de0*/  IMAD R5, R5, 0x800000, -R4 ;  /* 0x0080000005057824 */ /* 0x008fe200078e0a04 */
[----:B------:R-:W-:Y:S01]  /*2df0*/  FSEL R4, RZ, +INF , !P2 ;  /* 0x7f800000ff047808 */ /* 0x000fe20005000000 */
[----:B------:R-:W-:-:S04]  /*2e00*/  FFMA R3, R3, R16, 1 ;  /* 0x3f80000003037423 */ /* 0x000fc80000000010 */
[----:B------:R-:W-:-:S04]  /*2e10*/  FMUL R10, R10, R3 ;  /* 0x000000030a0a7220 */ /* 0x000fc80000400000 */
[----:B------:R-:W-:Y:S01]  /*2e20*/  @!P1 FMUL R4, R5, R10 ;  /* 0x0000000a05049220 */ /* 0x000fe20000400000 */
[----:B------:R-:W-:Y:S06]  /*2e30*/  @P0 BRA P3, `(.L_x_19) ;  /* 0x0000000400640947 */ /* 0x000fec0001800000 */
[----:B------:R-:W-:-:S05]  /*2e40*/  FADD R0, R0, R0 ;  /* 0x0000000000007221 */ /* 0x000fca0000000000 */
[----:B------:R-:W-:Y:S01]  /*2e50*/  LOP3.LUT R4, R0, 0x7fffffff, RZ, 0xc0, !PT ;  /* 0x7fffffff00047812 */ /* 0x000fe200078ec0ff */
[----:B------:R-:W-:Y:S06]  /*2e60*/  BRA `(.L_x_19) ;  /* 0x0000000400587947 */ /* 0x000fec0003800000 */
.L_x_18:
[----:B------:R-:W-:Y:S01]  /*2e70*/  FADD R0, -R0, 1 ;  /* 0x3f80000000007421 */ /* 0x000fe20000000100 */
[----:B------:R-:W-:Y:S03]  /*2e80*/  BSSY.RECONVERGENT B2, `(.L_x_20) ;  /* 0x000000e000027945 */ /* 0x000fe60003800200 */
[----:B------:R-:W-:-:S04]  /*2e90*/  FADD R5, R0, R0 ;  /* 0x0000000000057221 */ /* 0x000fc80000000000 */
[----:B------:R-:W-:-:S05]  /*2ea0*/  VIADD R0, R5, 0x1800000 ;  /* 0x0180000005007836 */ /* 0x000fca0000000000 */
[----:B------:R-:W-:-:S04]  /*2eb0*/  LOP3.LUT R0, R0, 0x7f800000, RZ, 0xc0, !PT ;  /* 0x7f80000000007812 */ /* 0x000fc800078ec0ff */
[----:B------:R-:W-:-:S13]  /*2ec0*/  ISETP.GT.U32.AND P0, PT, R0, 0x1ffffff, PT ;  /* 0x01ffffff0000780c */ /* 0x000fda0003f04070 */
[----:B------:R-:W-:Y:S05]  /*2ed0*/  @P0 BRA `(.L_x_21) ;  /* 0x0000000000100947 */ /* 0x000fea0003800000 */
[----:B------:R-:W-:-:S07]  /*2ee0*/  MOV R8, 0x2f00 ;  /* 0x00002f0000087802 */ /* 0x000fce0000000f00 */
[----:B-12--5:R-:W-:Y:S05]  /*2ef0*/  CALL.REL.NOINC `($__internal_0_$__cuda_sm20_rcp_rn_f32_slowpath) ;  /* 0x0000005000107944 */ /* 0x026fea0003c00000 */
[----:B------:R-:W-:Y:S01]  /*2f00*/  IMAD.MOV.U32 R0, RZ, RZ, R5 ;  /* 0x000000ffff007224 */ /* 0x000fe200078e0005 */
[----:B------:R-:W-:Y:S06]  /*2f10*/  BRA `(.L_x_22) ;  /* 0x0000000000107947 */ /* 0x000fec0003800000 */
.L_x_21:
[----:B------:R-:W0:Y:S02]  /*2f20*/  MUFU.RCP R0, R5 ;  /* 0x0000000500007308 */ /* 0x000e240000001000 */
[----:B0-----:R-:W-:-:S04]  /*2f30*/  FFMA R3, R5, R0, -1 ;  /* 0xbf80000005037423 */ /* 0x001fc80000000000 */
[----:B------:R-:W-:-:S04]  /*2f40*/  FADD.FTZ R3, -R3, -RZ ;  /* 0x800000ff03037221 */ /* 0x000fc80000010100 */
[----:B------:R-:W-:-:S07]  /*2f50*/  FFMA R0, R0, R3, R0 ;  /* 0x0000000300007223 */ /* 0x000fce0000000000 */
.L_x_22:
[----:B------:R-:W-:Y:S05]  /*2f60*/  BSYNC.RECONVERGENT B2 ;  /* 0x0000000000027941 */ /* 0x000fea0003800200 */
.L_x_20:
[----:B------:R-:W-:-:S13]  /*2f70*/  FSETP.NEU.AND P0, PT, R0, 1, PT ;  /* 0x3f8000000000780b */ /* 0x000fda0003f0d000 */
[----:B------:R-:W-:Y:S05]  /*2f80*/  @!P0 BRA `(.L_x_19) ;  /* 0x0000000400108947 */ /* 0x000fea0003800000 */
[----:B------:R-:W-:-:S13]  /*2f90*/  FSETP.NAN.AND P0, PT, |R0|, |R0|, PT ;  /* 0x400000000000720b */ /* 0x000fda0003f08200 */
[----:B------:R-:W-:Y:S01]  /*2fa0*/  @P0 FADD R4, R0, 0.3333333432674407959 ;  /* 0x3eaaaaab00040421 */ /* 0x000fe20000000000 */
[----:B------:R-:W-:Y:S06]  /*2fb0*/  @P0 BRA `(.L_x_19) ;  /* 0x0000000400040947 */ /* 0x000fec0003800000 */
[----:B------:R-:W-:-:S04]  /*2fc0*/  FSETP.NEU.AND P0, PT, |R0|, +INF , PT ;  /* 0x7f8000000000780b */ /* 0x000fc80003f0d200 */
[----:B------:R-:W-:-:S13]  /*2fd0*/  FSETP.NEU.AND P0, PT, R0, RZ, P0 ;  /* 0x000000ff0000720b */ /* 0x000fda000070d000 */
[----:B------:R-:W-:-:S05]  /*2fe0*/  @!P0 FADD R4, R0, R0 ;  /* 0x0000000000048221 */ /* 0x000fca0000000000 */
[----:B------:R-:W-:Y:S01]  /*2ff0*/  @!P0 LOP3.LUT R4, R4, 0x7fffffff, RZ, 0xc0, !PT ;  /* 0x7fffffff04048812 */ /* 0x000fe200078ec0ff */
[----:B------:R-:W-:Y:S06]  /*3000*/  @!P0 BRA `(.L_x_19) ;  /* 0x0000000000f08947 */ /* 0x000fec0003800000 */
[C---:B------:R-:W-:Y:S01]  /*3010*/  FMUL R3, |R0|.reuse, 16777216 ;  /* 0x4b80000000037820 */ /* 0x040fe20000400200 */
[C---:B------:R-:W-:Y:S01]  /*3020*/  FSETP.GEU.AND P0, PT, |R0|.reuse, 1.175494350822287508e-38, PT ;  /* 0x008000000000780b */ /* 0x040fe20003f0e200 */
[----:B------:R-:W-:Y:S01]  /*3030*/  HFMA2 R24, -RZ, RZ, 0.771484375, 0.21533203125 ;  /* 0x3a2c32e4ff187431 */ /* 0x000fe200000001ff */
[----:B------:R-:W-:Y:S02]  /*3040*/  FSETP.GEU.AND P2, PT, R0, RZ, PT ;  /* 0x000000ff0000720b */ /* 0x000fe40003f4e000 */
[----:B------:R-:W-:Y:S02]  /*3050*/  FSEL R3, R3, |R0|, !P0 ;  /* 0x4000000003037208 */ /* 0x000fe40004000000 */
[----:B------:R-:W-:-:S03]  /*3060*/  FSEL R5, RZ, -24, P0 ;  /* 0xc1c00000ff057808 */ /* 0x000fc60000000000 */
[----:B------:R-:W-:-:S05]  /*3070*/  VIADD R4, R3, 0xc0cafb0d ;  /* 0xc0cafb0d03047836 */ /* 0x000fca0000000000 */
        /* <DEDUP_REMOVED lines=33> */
[----:B------:R-:W-:-:S03]  /*3290*/  FSETP.GT.AND P1, PT, |R8|, 152, PT ;  /* 0x431800000800780b */ /* 0x000fc60003f24200 */
        /* <DEDUP_REMOVED lines=10> */
[----:B------:R-:W-:Y:S01]  /*3340*/  FSETP.GEU.AND P0, PT, R8, RZ, PT ;  /* 0x000000ff0800720b */ /* 0x000fe20003f0e000 */
[C---:B------:R-:W-:Y:S02]  /*3350*/  FFMA R10, R3.reuse, R10, 0.69314718246459960938 ;  /* 0x3f317218030a7423 */ /* 0x040fe4000000000a */
[----:B------:R-:W-:Y:S02]  /*3360*/  VIADD R0, R4, 0x7f000000 ;  /* 0x7f00000004007836 */ /* 0x000fe40000000000 */
[----:B------:R-:W-:Y:S01]  /*3370*/  FFMA R3, R3, R10, 1 ;  /* 0x3f80000003037423 */ /* 0x000fe2000000000a */
[----:B---3--:R-:W-:Y:S01]  /*3380*/  IMAD R5, R5, 0x800000, -R4 ;  /* 0x0080000005057824 */ /* 0x008fe200078e0a04 */
[----:B------:R-:W-:-:S02]  /*3390*/  FSEL R4, RZ, +INF , !P0 ;  /* 0x7f800000ff047808 */ /* 0x000fc40004000000 */
[----:B------:R-:W-:-:S04]  /*33a0*/  FMUL R0, R0, R3 ;  /* 0x0000000300007220 */ /* 0x000fc80000400000 */
[----:B------:R-:W-:Y:S01]  /*33b0*/  @!P1 FMUL R4, R5, R0 ;  /* 0x0000000005049220 */ /* 0x000fe20000400000 */
[----:B------:R-:W-:-:S07]  /*33c0*/  @!P2 IMAD.MOV.U32 R4, RZ, RZ, 0x7fffffff ;  /* 0x7fffffffff04a424 */ /* 0x000fce00078e00ff */
.L_x_19:
[----:B------:R-:W-:Y:S05]  /*33d0*/  BSYNC.RECONVERGENT B1 ;  /* 0x0000000000017941 */ /* 0x000fea0003800200 */
.L_x_17:
[----:B------:R-:W2:Y:S02]  /*33e0*/  LDC.64 R26, c[0x0][0x380] ;  /* 0x0000e000ff1a7b82 */ /* 0x000ea40000000a00 */
[----:B--2---:R-:W-:-:S04]  /*33f0*/  IMAD.WIDE R24, R7, 0x14, R26 ;  /* 0x0000001407187825 */ /* 0x004fc800078e021a */
[----:B-1----:R-:W-:Y:S01]  /*3400*/  IMAD.WIDE R6, R6, 0x14, R26 ;  /* 0x0000001406067825 */ /* 0x002fe200078e021a */
[----:B------:R-:W2:Y:S04]  /*3410*/  LDG.E R5, desc[UR10][R24.64] ;  /* 0x0000000a18057981 */ /* 0x000ea8000c1e1900 */
[----:B------:R-:W3:Y:S04]  /*3420*/  LDG.E R27, desc[UR10][R24.64+0x4] ;  /* 0x0000040a181b7981 */ /* 0x000ee8000c1e1900 */
[----:B------:R-:W4:Y:S04]  /*3430*/  LDG.E R31, desc[UR10][R24.64+0x8] ;  /* 0x0000080a181f7981 */ /* 0x000f28000c1e1900 */
[----:B-----5:R-:W4:Y:S04]  /*3440*/  LDG.E R35, desc[UR10][R24.64+0xc] ;  /* 0x00000c0a18237981 */ /* 0x020f28000c1e1900 */
[----:B------:R-:W4:Y:S04]  /*3450*/  LDG.E R3, desc[UR10][R6.64] ;  /* 0x0000000a06037981 */ /* 0x000f28000c1e1900 */
[----:B------:R-:W4:Y:S04]  /*3460*/  LDG.E R13, desc[UR10][R6.64+0x4] ;  /* 0x0000040a060d7981 */ /* 0x000f28000c1e1900 */
[----:B------:R-:W4:Y:S04]  /*3470*/  LDG.E R29, desc[UR10][R6.64+0x8] ;  /* 0x0000080a061d7981 */ /* 0x000f28000c1e1900 */
[----:B------:R-:W4:Y:S01]  /*3480*/  LDG.E R33, desc[UR10][R6.64+0xc] ;  /* 0x00000c0a06217981 */ /* 0x000f22000c1e1900 */
[C---:B------:R-:W-:Y:S01]  /*3490*/  FADD R0, -R4.reuse, 1 ;  /* 0x3f80000004007421 */ /* 0x040fe20000000100 */
[----:B------:R-:W-:-:S03]  /*34a0*/  FADD R4, R4, 1 ;  /* 0x3f80000004047421 */ /* 0x000fc60000000000 */
[C---:B--2---:R-:W-:Y:S01]  /*34b0*/  FMUL R5, R0.reuse, R5 ;  /* 0x0000000500057220 */ /* 0x044fe20000400000 */
[C---:B---3--:R-:W-:Y:S01]  /*34c0*/  FMUL R8, R0.reuse, R27 ;  /* 0x0000001b00087220 */ /* 0x048fe20000400000 */
[C---:B----4-:R-:W-:Y:S01]  /*34d0*/  FMUL R10, R0.reuse, R31 ;  /* 0x0000001f000a7220 */ /* 0x050fe20000400000 */
[----:B------:R-:W-:Y:S01]  /*34e0*/  FMUL R0, R0, R35 ;  /* 0x0000002300007220 */ /* 0x000fe20000400000 */
[C---:B------:R-:W-:Y:S01]  /*34f0*/  FFMA R3, R4.reuse, R3, R5 ;  /* 0x0000000304037223 */ /* 0x040fe20000000005 */
[----:B------:R-:W-:-:S03]  /*3500*/  FFMA R8, R4, R13, R8 ;  /* 0x0000000d04087223 */ /* 0x000fc60000000008 */
[----:B------:R-:W-:Y:S01]  /*3510*/  FMUL R3, R3, 0.5 ;  /* 0x3f00000003037820 */ /* 0x000fe20000400000 */
[C---:B------:R-:W-:Y:S01]  /*3520*/  FFMA R10, R4.reuse, R29, R10 ;  /* 0x0000001d040a7223 */ /* 0x040fe2000000000a */
[----:B------:R-:W-:Y:S01]  /*3530*/  FFMA R0, R4, R33, R0 ;  /* 0x0000002104007223 */ /* 0x000fe20000000000 */
[----:B------:R-:W-:Y:S02]  /*3540*/  FMUL R4, R8, 0.5 ;  /* 0x3f00000008047820 */ /* 0x000fe40000400000 */
[----:B------:R-:W-:Y:S01]  /*3550*/  FMUL R5, R10, 0.5 ;  /* 0x3f0000000a057820 */ /* 0x000fe20000400000 */
[----:B------:R-:W-:Y:S01]  /*3560*/  FMUL R6, R0, 0.5 ;  /* 0x3f00000000067820 */ /* 0x000fe20000400000 */
[----:B------:R-:W-:Y:S06]  /*3570*/  BRA `(.L_x_23) ;  /* 0x00000000002c7947 */ /* 0x000fec0003800000 */
.L_x_16:
[----:B------:R-:W1:Y:S02]  /*3580*/  LDC.64 R4, c[0x0][0x380] ;  /* 0x0000e000ff047b82 */ /* 0x000e640000000a00 */
[----:B-1----:R-:W-:-:S05]  /*3590*/  IMAD.WIDE R24, R6, 0x14, R4 ;  /* 0x0000001406187825 */ /* 0x002fca00078e0204 */
[----:B------:R0:W5:Y:S04]  /*35a0*/  LDG.E R3, desc[UR10][R24.64] ;  /* 0x0000000a18037981 */ /* 0x000168000c1e1900 */
[----:B------:R0:W5:Y:S04]  /*35b0*/  LDG.E R4, desc[UR10][R24.64+0x4] ;  /* 0x0000040a18047981 */ /* 0x000168000c1e1900 */
[----:B------:R0:W5:Y:S04]  /*35c0*/  LDG.E R5, desc[UR10][R24.64+0x8] ;  /* 0x0000080a18057981 */ /* 0x000168000c1e1900 */
[----:B------:R0:W5:Y:S01]  /*35d0*/  LDG.E R6, desc[UR10][R24.64+0xc] ;  /* 0x00000c0a18067981 */ /* 0x000162000c1e1900 */
[----:B------:R-:W-:Y:S01]  /*35e0*/  MOV R12, R15 ;  /* 0x0000000f000c7202 */ /* 0x000fe20000000f00 */
[----:B------:R-:W-:-:S02]  /*35f0*/  IMAD.MOV.U32 R15, RZ, RZ, R14 ;  /* 0x000000ffff0f7224 */ /* 0x000fc400078e000e */
[----:B------:R-:W-:Y:S02]  /*3600*/  IMAD.MOV.U32 R14, RZ, RZ, R17 ;  /* 0x000000ffff0e7224 */ /* 0x000fe400078e0011 */
[----:B------:R-:W-:Y:S02]  /*3610*/  IMAD.MOV.U32 R17, RZ, RZ, R9 ;  /* 0x000000ffff117224 */ /* 0x000fe400078e0009 */
[----:B------:R-:W-:-:S07]  /*3620*/  IMAD.MOV.U32 R9, RZ, RZ, R8 ;  /* 0x000000ffff097224 */ /* 0x000fce00078e0008 */
.L_x_23:
[----:B------:R-:W-:Y:S05]  /*3630*/  BSYNC.RECONVERGENT B0 ;  /* 0x0000000000007941 */ /* 0x000fea0003800200 */
.L_x_15:
[----:B------:R-:W-:Y:S01]  /*3640*/  SHF.R.U32.HI R0, RZ, 0x2, R9 ;  /* 0x00000002ff007819 */ /* 0x000fe20000011609 */
[----:B------:R-:W-:Y:S01]  /*3650*/  VIADD R16, R11, 0x587c5 ;  /* 0x000587c50b107836 */ /* 0x000fe20000000000 */
[----:B--2---:R-:W-:Y:S01]  /*3660*/  SHF.L.U32 R7, R12, 0x4, RZ ;  /* 0x000000040c077819 */ /* 0x004fe200000006ff */
[----:B------:R-:W1:Y:S01]  /*3670*/  LDCU UR4, c[0x0][0x3b4] ;  /* 0x00007680ff0477ac */ /* 0x000e620008000800 */
[----:B------:R-:W-:Y:S01]  /*3680*/  LOP3.LUT R0, R0, R9, RZ, 0x3c, !PT ;  /* 0x0000000900007212 */ /* 0x000fe200078e3cff */
[----:B0-----:R-:W-:Y:S01]  /*3690*/  IMAD.MOV.U32 R25, RZ, RZ, 0x2f800000 ;  /* 0x2f800000ff197424 */ /* 0x001fe200078e00ff */
[----:B------:R-:W-:Y:S03]  /*36a0*/  BSSY.RECONVERGENT B0, `(.L_x_24) ;  /* 0x0000157000007945 */ /* 0x000fe60003800200 */
[----:B------:R-:W-:-:S05]  /*36b0*/  IMAD.SHL.U32 R8, R0, 0x2, RZ ;  /* 0x0000000200087824 */ /* 0x000fca00078e00ff */
[----:B------:R-:W-:-:S04]  /*36c0*/  LOP3.LUT R7, R12, R7, R8, 0x96, !PT ;  /* 0x000000070c077212 */ /* 0x000fc800078e9608 */
[----:B------:R-:W-:-:S05]  /*36d0*/  LOP3.LUT R13, R7, R0, RZ, 0x3c, !PT ;  /* 0x00000000070d7212 */ /* 0x000fca00078e3cff */
[----:B------:R-:W-:-:S05]  /*36e0*/  IMAD.IADD R0, R13, 0x1, R16 ;  /* 0x000000010d007824 */ /* 0x000fca00078e0210 */
[----:B------:R-:W-:-:S05]  /*36f0*/  I2FP.F32.U32 R0, R0 ;  /* 0x0000000000007245 */ /* 0x000fca0000201000 */
[----:B------:R-:W-:-:S05]  /*3700*/  FFMA R0, R0, R25, 1.1641532182693481445e-10 ;  /* 0x2f00000000007423 */ /* 0x000fca0000000019 */
[----:B-1----:R-:W-:-:S13]  /*3710*/  FSETP.GEU.AND P0, PT, R0, UR4, PT ;  /* 0x0000000400007c0b */ /* 0x002fda000bf0e000 */
[----:B------:R-:W-:Y:S05]  /*3720*/  @P0 BRA `(.L_x_25) ;  /* 0x0000001400380947 */ /* 0x000fea0003800000 */
[----:B------:R-:W-:Y:S01]  /*3730*/  ISETP.NE.AND P0, PT, R18, 0x1, PT ;  /* 0x000000011200780c */ /* 0x000fe20003f05270 */
[----:B------:R-:W-:Y:S01]  /*3740*/  BSSY.RECONVERGENT B1, `(.L_x_26) ;  /* 0x000004b000017945 */ /* 0x000fe20003800200 */
[----:B------:R-:W-:Y:S01]  /*3750*/  MOV R9, R13 ;  /* 0x0000000d00097202 */ /* 0x000fe20000000f00 */
[----:B------:R-:W-:Y:S02]  /*3760*/  IMAD.MOV.U32 R8, RZ, RZ, R12 ;  /* 0x000000ffff087224 */ /* 0x000fe400078e000c */
[----:B------:R-:W-:Y:S02]  /*3770*/  IMAD.MOV.U32 R7, RZ, RZ, R15 ;  /* 0x000000ffff077224 */ /* 0x000fe400078e000f */
[----:B------:R-:W-:-:S06]  /*3780*/  IMAD.MOV.U32 R0, RZ, RZ, R2 ;  /* 0x000000ffff007224 */ /* 0x000fcc00078e0002 */
[----:B------:R-:W-:Y:S05]  /*3790*/  @!P0 BRA `(.L_x_27) ;  /* 0x0000000400148947 */ /* 0x000fea0003800000 */
[----:B------:R-:W-:Y:S01]  /*37a0*/  SHF.R.U32.HI R0, RZ, 0x2, R17 ;  /* 0x00000002ff007819 */ /* 0x000fe20000011611 */
[----:B------:R-:W-:Y:S01]  /*37b0*/  IMAD.MOV.U32 R10, RZ, RZ, 0x3e055027 ;  /* 0x3e055027ff0a7424 */ /* 0x000fe200078e00ff */
[----:B------:R-:W-:Y:S01]  /*37c0*/  BSSY.RECONVERGENT B2, `(.L_x_28) ;  /* 0x000003a000027945 */ /* 0x000fe20003800200 */
[----:B------:R-:W-:Y:S01]  /*37d0*/  VIADD R16, R11, 0x10974f ;  /* 0x0010974f0b107836 */ /* 0x000fe20000000000 */
[----:B------:R-:W-:Y:S01]  /*37e0*/  LOP3.LUT R7, R0, R17, RZ, 0x3c, !PT ;  /* 0x0000001100077212 */ /* 0x000fe200078e3cff */
[----:B------:R-:W-:Y:S02]  /*37f0*/  IMAD.SHL.U32 R0, R13, 0x10, RZ ;  /* 0x000000100d007824 */ /* 0x000fe400078e00ff */
[----:B------:R-:W-:Y:S01]  /*3800*/  IMAD.MOV.U32 R17, RZ, RZ, 0x7f800000 ;  /* 0x7f800000ff117424 */ /* 0x000fe200078e00ff */
[----:B------:R-:W-:-:S04]  /*3810*/  SHF.L.U32 R2, R7, 0x1, RZ ;  /* 0x0000000107027819 */ /* 0x000fc800000006ff */
[----:B------:R-:W-:-:S04]  /*3820*/  LOP3.LUT R0, R7, R2, R0, 0x96, !PT ;  /* 0x0000000207007212 */ /* 0x000fc800078e9600 */
[----:B------:R-:W-:-:S04]  /*3830*/  LOP3.LUT R8, R0, R13, RZ, 0x3c, !PT ;  /* 0x0000000d00087212 */ /* 0x000fc800078e3cff */
[----:B------:R-:W-:-:S04]  /*3840*/  IADD3 R0, PT, PT, R11, 0xb0f8a, R8 ;  /* 0x000b0f8a0b007810 */ /* 0x000fc80007ffe008 */
[----:B------:R-:W-:-:S05]  /*3850*/  I2FP.F32.U32 R0, R0 ;  /* 0x0000000000007245 */ /* 0x000fca0000201000 */
[----:B------:R-:W-:-:S05]  /*3860*/  FFMA R0, R0, R25, 1.1641532182693481445e-10 ;  /* 0x2f00000000007423 */ /* 0x000fca0000000019 */
[----:B------:R-:W-:-:S13]  /*3870*/  FSETP.GEU.AND P0, PT, R0, 1.175494350822287508e-38, PT ;  /* 0x008000000000780b */ /* 0x000fda0003f0e000 */
[----:B------:R-:W-:-:S04]  /*3880*/  @!P0 FMUL R0, R0, 8388608 ;  /* 0x4b00000000008820 */ /* 0x000fc80000400000 */
[----:B------:R-:W-:-:S05]  /*3890*/  VIADD R2, R0, 0xc0d55555 ;  /* 0xc0d5555500027836 */ /* 0x000fca0000000000 */
[----:B------:R-:W-:-:S05]  /*38a0*/  LOP3.LUT R7, R2, 0xff800000, RZ, 0xc0, !PT ;  /* 0xff80000002077812 */ /* 0x000fca00078ec0ff */
[----:B------:R-:W-:Y:S01]  /*38b0*/  IMAD.IADD R2, R0, 0x1, -R7 ;  /* 0x0000000100027824 */ /* 0x000fe200078e0a07 */
[----:B------:R-:W-:-:S03]  /*38c0*/  I2FP.F32.S32 R7, R7 ;  /* 0x0000000700077245 */ /* 0x000fc60000201400 */
[----:B------:R-:W-:-:S04]  /*38d0*/  FADD R9, R2, -1 ;  /* 0xbf80000002097421 */ /* 0x000fc80000000000 */
[----:B------:R-:W-:-:S04]  /*38e0*/  FFMA R2, R9, -R10, 0.14084610342979431152 ;  /* 0x3e1039f609027423 */ /* 0x000fc8000000080a */
[----:B------:R-:W-:-:S04]  /*38f0*/  FFMA R2, R9, R2, -0.12148627638816833496 ;  /* 0xbdf8cdcc09027423 */ /* 0x000fc80000000002 */
[----:B------:R-:W-:-:S04]  /*3900*/  FFMA R2, R9, R2, 0.13980610668659210205 ;  /* 0x3e0f295509027423 */ /* 0x000fc80000000002 */
[----:B------:R-:W-:-:S04]  /*3910*/  FFMA R2, R9, R2, -0.16684235632419586182 ;  /* 0xbe2ad8b909027423 */ /* 0x000fc80000000002 */
[----:B------:R-:W-:-:S04]  /*3920*/  FFMA R2, R9, R2, 0.20012299716472625732 ;  /* 0x3e4ced0b09027423 */ /* 0x000fc80000000002 */
[----:B------:R-:W-:-:S04]  /*3930*/  FFMA R2, R9, R2, -0.24999669194221496582 ;  /* 0xbe7fff2209027423 */ /* 0x000fc80000000002 */
[----:B------:R-:W-:-:S04]  /*3940*/  FFMA R2, R9, R2, 0.33333182334899902344 ;  /* 0x3eaaaa7809027423 */ /* 0x000fc80000000002 */
[C---:B------:R-:W-:Y:S01]  /*3950*/  FFMA R10, R9.reuse, R2, -0.5 ;  /* 0xbf000000090a7423 */ /* 0x040fe20000000002 */
[----:B------:R-:W-:Y:S02]  /*3960*/  FSEL R2, RZ, -23, P0 ;  /* 0xc1b80000ff027808 */ /* 0x000fe40000000000 */
[----:B------:R-:W-:Y:S01]  /*3970*/  ISETP.GT.U32.AND P0, PT, R0, 0x7f7fffff, PT ;  /* 0x7f7fffff0000780c */ /* 0x000fe20003f04070 */
[----:B------:R-:W-:Y:S02]  /*3980*/  FMUL R10, R9, R10 ;  /* 0x0000000a090a7220 */ /* 0x000fe40000400000 */
[----:B------:R-:W-:Y:S01]  /*3990*/  FFMA R2, R7, 1.1920928955078125e-07, R2 ;  /* 0x3400000007027823 */ /* 0x000fe20000000002 */
[----:B------:R-:W-:Y:S01]  /*39a0*/  SHF.R.U32.HI R7, RZ, 0x2, R14 ;  /* 0x00000002ff077819 */ /* 0x000fe2000001160e */
[----:B------:R-:W-:-:S03]  /*39b0*/  FFMA R9, R9, R10, R9 ;  /* 0x0000000a09097223 */ /* 0x000fc60000000009 */
[----:B------:R-:W-:Y:S01]  /*39c0*/  LOP3.LUT R7, R7, R14, RZ, 0x3c, !PT ;  /* 0x0000000e07077212 */ /* 0x000fe200078e3cff */
[----:B------:R-:W-:Y:S01]  /*39d0*/  FFMA R10, R2, 0.69314718246459960938, R9 ;  /* 0x3f317218020a7823 */ /* 0x000fe20000000009 */
[----:B------:R-:W-:Y:S02]  /*39e0*/  IMAD.SHL.U32 R2, R8, 0x10, RZ ;  /* 0x0000001008027824 */ /* 0x000fe400078e00ff */
[C---:B------:R-:W-:Y:S01]  /*39f0*/  SHF.L.U32 R9, R7.reuse, 0x1, RZ ;  /* 0x0000000107097819 */ /* 0x040fe200000006ff */
[C---:B------:R-:W-:Y:S01]  /*3a00*/  @P0 FFMA R10, R0.reuse, R17, +INF ;  /* 0x7f800000000a0423 */ /* 0x040fe20000000011 */
[----:B------:R-:W-:Y:S02]  /*3a10*/  FSETP.NEU.AND P0, PT, R0, RZ, PT ;  /* 0x000000ff0000720b */ /* 0x000fe40003f0d000 */
[----:B------:R-:W-:Y:S01]  /*3a20*/  LOP3.LUT R9, R7, R9, R2, 0x96, !PT ;  /* 0x0000000907097212 */ /* 0x000fe200078e9602 */
[----:B------:R-:W-:Y:S01]  /*3a30*/  FMUL R10, R10, -2 ;  /* 0xc00000000a0a7820 */ /* 0x000fe20000400000 */
[----:B------:R-:W-:-:S02]  /*3a40*/  HFMA2 R7, -RZ, RZ, 0.1495361328125, 0.0004794597625732421875 ;  /* 0x30c90fdbff077431 */ /* 0x000fc400000001ff */
[----:B------:R-:W-:Y:S02]  /*3a50*/  LOP3.LUT R9, R9, R8, RZ, 0x3c, !PT ;  /* 0x0000000809097212 */ /* 0x000fe400078e3cff */
[----:B------:R-:W-:-:S03]  /*3a60*/  FSEL R10, R10, +INF , P0 ;  /* 0x7f8000000a0a7808 */ /* 0x000fc60000000000 */
[----:B------:R-:W-:Y:S01]  /*3a70*/  IMAD.IADD R0, R9, 0x1, R16 ;  /* 0x0000000109007824 */ /* 0x000fe200078e0210 */
[----:B------:R0:W1:Y:S01]  /*3a80*/  MUFU.RSQ R11, R10 ;  /* 0x0000000a000b7308 */ /* 0x0000620000001400 */
[----:B------:R-:W-:-:S03]  /*3a90*/  VIADD R2, R10, 0xf3000000 ;  /* 0xf30000000a027836 */ /* 0x000fc60000000000 */
[----:B------:R-:W-:Y:S02]  /*3aa0*/  I2FP.F32.U32 R0, R0 ;  /* 0x0000000000007245 */ /* 0x000fe40000201000 */
[----:B------:R-:W-:-:S03]  /*3ab0*/  ISETP.GT.U32.AND P0, PT, R2, 0x727fffff, PT ;  /* 0x727fffff0200780c */ /* 0x000fc60003f04070 */
[----:B------:R-:W-:-:S10]  /*3ac0*/  FFMA R7, R0, R7, 7.314590599882819788e-10 ;  /* 0x30490fdb00077423 */ /* 0x000fd40000000007 */
[----:B01----:R-:W-:Y:S05]  /*3ad0*/  @!P0 BRA `(.L_x_29) ;  /* 0x0000000000108947 */ /* 0x003fea0003800000 */
[----:B------:R-:W-:Y:S01]  /*3ae0*/  IMAD.MOV.U32 R0, RZ, RZ, R10 ;  /* 0x000000ffff007224 */ /* 0x000fe200078e000a */
[----:B------:R-:W-:-:S07]  /*3af0*/  MOV R24, 0x3b10 ;  /* 0x00003b1000187802 */ /* 0x000fce0000000f00 */
[----:B-----5:R-:W-:Y:S05]  /*3b00*/  CALL.REL.NOINC `($__internal_1_$__cuda_sm20_sqrt_rn_f32_slowpath) ;  /* 0x0000004400e47944 */ /* 0x020fea0003c00000 */
[----:B------:R-:W-:Y:S05]  /*3b10*/  BRA `(.L_x_30) ;  /* 0x0000000000107947 */ /* 0x000fea0003800000 */
.L_x_29:
[----:B------:R-:W-:Y:S01]  /*3b20*/  FMUL.FTZ R29, R10, R11 ;  /* 0x0000000b0a1d7220 */ /* 0x000fe20000410000 */
[----:B------:R-:W-:-:S03]  /*3b30*/  FMUL.FTZ R2, R11, 0.5 ;  /* 0x3f0000000b027820 */ /* 0x000fc60000410000 */
[----:B------:R-:W-:-:S04]  /*3b40*/  FFMA R0, -R29, R29, R10 ;  /* 0x0000001d1d007223 */ /* 0x000fc8000000010a */
[----:B------:R-:W-:-:S07]  /*3b50*/  FFMA R29, R0, R2, R29 ;  /* 0x00000002001d7223 */ /* 0x000fce000000001d */
.L_x_30:
[----:B------:R-:W-:Y:S05]  /*3b60*/  BSYNC.RECONVERGENT B2 ;  /* 0x0000000000027941 */ /* 0x000fea0003800200 */
.L_x_28:
[----:B------:R-:W-:Y:S01]  /*3b70*/  FMUL.RZ R10, R7, 0.15915493667125701904 ;  /* 0x3e22f983070a7820 */ /* 0x000fe2000040c000 */
[----:B------:R-:W-:Y:S02]  /*3b80*/  IMAD.MOV.U32 R7, RZ, RZ, R13 ;  /* 0x000000ffff077224 */ /* 0x000fe400078e000d */
[----:B------:R-:W-:Y:S01]  /*3b90*/  IMAD.MOV.U32 R14, RZ, RZ, R12 ;  /* 0x000000ffff0e7224 */ /* 0x000fe200078e000c */
[----:B------:R-:W0:Y:S01]  /*3ba0*/  MUFU.SIN R0, R10 ;  /* 0x0000000a00007308 */ /* 0x000e220000000400 */
[----:B------:R-:W-:-:S07]  /*3bb0*/  IMAD.MOV.U32 R17, RZ, RZ, R15 ;  /* 0x000000ffff117224 */ /* 0x000fce00078e000f */
[----:B------:R-:W1:Y:S01]  /*3bc0*/  MUFU.COS R2, R10 ;  /* 0x0000000a00027308 */ /* 0x000e620000000000 */
[-C--:B0-----:R-:W-:Y:S01]  /*3bd0*/  FMUL R0, R0, R29.reuse ;  /* 0x0000001d00007220 */ /* 0x081fe20000400000 */
[----:B-1----:R-:W-:-:S07]  /*3be0*/  FMUL R2, R2, R29 ;  /* 0x0000001d02027220 */ /* 0x002fce0000400000 */
.L_x_27:
[----:B------:R-:W-:Y:S05]  /*3bf0*/  BSYNC.RECONVERGENT B1 ;  /* 0x0000000000017941 */ /* 0x000fea0003800200 */
.L_x_26:
[----:B------:R-:W0:Y:S01]  /*3c00*/  LDC.64 R10, c[0x0][0x398] ;  /* 0x0000e600ff0a7b82 */ /* 0x000e220000000a00 */
[----:B------:R-:W-:Y:S01]  /*3c10*/  ISETP.NE.AND P0, PT, R18, 0x1, PT ;  /* 0x000000011200780c */ /* 0x000fe20003f05270 */
[----:B------:R-:W-:Y:S01]  /*3c20*/  BSSY.RECONVERGENT B1, `(.L_x_31) ;  /* 0x000004f000017945 */ /* 0x000fe20003800200 */
[----:B------:R-:W-:Y:S02]  /*3c30*/  IMAD.MOV.U32 R13, RZ, RZ, R8 ;  /* 0x000000ffff0d7224 */ /* 0x000fe400078e0008 */
[----:B0-----:R-:W-:Y:S01]  /*3c40*/  FADD R11, R11, -R10 ;  /* 0x8000000a0b0b7221 */ /* 0x001fe20000000000 */
[----:B------:R-:W-:-:S03]  /*3c50*/  IMAD.MOV.U32 R10, RZ, RZ, R7 ;  /* 0x000000ffff0a7224 */ /* 0x000fc600078e0007 */
[----:B------:R-:W-:Y:S01]  /*3c60*/  FMUL R0, R11, R0 ;  /* 0x000000000b007220 */ /* 0x000fe20000400000 */
[----:B------:R-:W-:-:S03]  /*3c70*/  MOV R11, R9 ;  /* 0x00000009000b7202 */ /* 0x000fc60000000f00 */
[----:B-----5:R-:W-:Y:S01]  /*3c80*/  FFMA R3, R0, 0.10000000149011611938, R3 ;  /* 0x3dcccccd00037823 */ /* 0x020fe20000000003 */
[----:B------:R-:W-:Y:S01]  /*3c90*/  IMAD.MOV.U32 R0, RZ, RZ, R2 ;  /* 0x000000ffff007224 */ /* 0x000fe200078e0002 */
[----:B------:R-:W-:Y:S06]  /*3ca0*/  @P0 BRA `(.L_x_32) ;  /* 0x0000000400180947 */ /* 0x000fec0003800000 */
[----:B------:R-:W-:Y:S01]  /*3cb0*/  SHF.R.U32.HI R0, RZ, 0x2, R17 ;  /* 0x00000002ff007819 */ /* 0x000fe20000011611 */
[----:B------:R-:W-:Y:S01]  /*3cc0*/  IMAD.MOV.U32 R11, RZ, RZ, 0x2f800000 ;  /* 0x2f800000ff0b7424 */ /* 0x000fe200078e00ff */
[----:B------:R-:W-:Y:S01]  /*3cd0*/  BSSY.RECONVERGENT B2, `(.L_x_33) ;  /* 0x000003b000027945 */ /* 0x000fe20003800200 */
[----:B------:R-:W-:Y:S01]  /*3ce0*/  IMAD.MOV.U32 R15, RZ, RZ, 0x3e055027 ;  /* 0x3e055027ff0f7424 */ /* 0x000fe200078e00ff */
[----:B------:R-:W-:Y:S01]  /*3cf0*/  LOP3.LUT R13, R0, R17, RZ, 0x3c, !PT ;  /* 0x00000011000d7212 */ /* 0x000fe200078e3cff */
[----:B------:R-:W-:Y:S01]  /*3d00*/  IMAD.SHL.U32 R0, R9, 0x10, RZ ;  /* 0x0000001009007824 */ /* 0x000fe200078e00ff */
[----:B------:R-:W-:Y:S02]  /*3d10*/  MOV R17, 0x7f800000 ;  /* 0x7f80000000117802 */ /* 0x000fe40000000f00 */
[----:B------:R-:W-:-:S04]  /*3d20*/  SHF.L.U32 R2, R13, 0x1, RZ ;  /* 0x000000010d027819 */ /* 0x000fc800000006ff */
[----:B------:R-:W-:-:S04]  /*3d30*/  LOP3.LUT R0, R9, R0, R2, 0x96, !PT ;  /* 0x0000000009007212 */ /* 0x000fc800078e9602 */
[----:B------:R-:W-:-:S04]  /*3d40*/  LOP3.LUT R13, R0, R13, RZ, 0x3c, !PT ;  /* 0x0000000d000d7212 */ /* 0x000fc800078e3cff */
[C---:B------:R-:W-:Y:S01]  /*3d50*/  IADD3 R0, PT, PT, R16.reuse, 0x587c5, R13 ;  /* 0x000587c510007810 */ /* 0x040fe20007ffe00d */
[----:B------:R-:W-:-:S03]  /*3d60*/  VIADD R16, R16, 0xb0f8a ;  /* 0x000b0f8a10107836 */ /* 0x000fc60000000000 */
        /* <DEDUP_REMOVED lines=8> */
[----:B------:R-:W-:Y:S01]  /*3df0*/  FADD R10, R2, -1 ;  /* 0xbf800000020a7421 */ /* 0x000fe20000000000 */
[----:B------:R-:W-:Y:S02]  /*3e00*/  FSEL R2, RZ, -23, P0 ;  /* 0xc1b80000ff027808 */ /* 0x000fe40000000000 */
[----:B------:R-:W-:Y:S01]  /*3e10*/  ISETP.GT.U32.AND P0, PT, R0, 0x7f7fffff, PT ;  /* 0x7f7fffff0000780c */ /* 0x000fe20003f04070 */
[C---:B------:R-:W-:Y:S02]  /*3e20*/  FFMA R15, R10.reuse, -R15, 0.14084610342979431152 ;  /* 0x3e1039f60a0f7423 */ /* 0x040fe4000000080f */
[----:B------:R-:W-:Y:S01]  /*3e30*/  FFMA R2, R11, 1.1920928955078125e-07, R2 ;  /* 0x340000000b027823 */ /* 0x000fe20000000002 */
[----:B------:R-:W-:Y:S01]  /*3e40*/  SHF.R.U32.HI R11, RZ, 0x2, R14 ;  /* 0x00000002ff0b7819 */ /* 0x000fe2000001160e */
[----:B------:R-:W-:-:S03]  /*3e50*/  FFMA R15, R10, R15, -0.12148627638816833496 ;  /* 0xbdf8cdcc0a0f7423 */ /* 0x000fc6000000000f */
[----:B------:R-:W-:Y:S01]  /*3e60*/  LOP3.LUT R11, R11, R14, RZ, 0x3c, !PT ;  /* 0x0000000e0b0b7212 */ /* 0x000fe200078e3cff */
[----:B------:R-:W-:-:S04]  /*3e70*/  FFMA R15, R10, R15, 0.13980610668659210205 ;  /* 0x3e0f29550a0f7423 */ /* 0x000fc8000000000f */
[----:B------:R-:W-:-:S04]  /*3e80*/  FFMA R15, R10, R15, -0.16684235632419586182 ;  /* 0xbe2ad8b90a0f7423 */ /* 0x000fc8000000000f */
[----:B------:R-:W-:-:S04]  /*3e90*/  FFMA R15, R10, R15, 0.20012299716472625732 ;  /* 0x3e4ced0b0a0f7423 */ /* 0x000fc8000000000f */
[----:B------:R-:W-:-:S04]  /*3ea0*/  FFMA R15, R10, R15, -0.24999669194221496582 ;  /* 0xbe7fff220a0f7423 */ /* 0x000fc8000000000f */
[----:B------:R-:W-:-:S04]  /*3eb0*/  FFMA R15, R10, R15, 0.33333182334899902344 ;  /* 0x3eaaaa780a0f7423 */ /* 0x000fc8000000000f */
[----:B------:R-:W-:-:S04]  /*3ec0*/  FFMA R15, R10, R15, -0.5 ;  /* 0xbf0000000a0f7423 */ /* 0x000fc8000000000f */
[----:B------:R-:W-:-:S04]  /*3ed0*/  FMUL R15, R10, R15 ;  /* 0x0000000f0a0f7220 */ /* 0x000fc80000400000 */
[----:B------:R-:W-:Y:S01]  /*3ee0*/  FFMA R15, R10, R15, R10 ;  /* 0x0000000f0a0f7223 */ /* 0x000fe2000000000a */
[----:B------:R-:W-:-:S03]  /*3ef0*/  IMAD.SHL.U32 R10, R11, 0x2, RZ ;  /* 0x000000020b0a7824 */ /* 0x000fc600078e00ff */
[----:B------:R-:W-:Y:S01]  /*3f00*/  FFMA R15, R2, 0.69314718246459960938, R15 ;  /* 0x3f317218020f7823 */ /* 0x000fe2000000000f */
[C---:B------:R-:W-:Y:S01]  /*3f10*/  @P0 FFMA R15, R0.reuse, R17, +INF ;  /* 0x7f800000000f0423 */ /* 0x040fe20000000011 */
[----:B------:R-:W-:Y:S01]  /*3f20*/  IMAD.SHL.U32 R2, R13, 0x10, RZ ;  /* 0x000000100d027824 */ /* 0x000fe200078e00ff */
[----:B------:R-:W-:Y:S01]  /*3f30*/  FSETP.NEU.AND P0, PT, R0, RZ, PT ;  /* 0x000000ff0000720b */ /* 0x000fe20003f0d000 */
[----:B------:R-:W-:Y:S02]  /*3f40*/  IMAD.MOV.U32 R17, RZ, RZ, 0x30c90fdb ;  /* 0x30c90fdbff117424 */ /* 0x000fe400078e00ff */
[----:B------:R-:W-:Y:S01]  /*3f50*/  FMUL R15, R15, -2 ;  /* 0xc00000000f0f7820 */ /* 0x000fe20000400000 */
[----:B------:R-:W-:-:S04]  /*3f60*/  LOP3.LUT R2, R11, R10, R2, 0x96, !PT ;  /* 0x0000000a0b027212 */ /* 0x000fc800078e9602 */
[----:B------:R-:W-:Y:S02]  /*3f70*/  FSEL R10, R15, +INF , P0 ;  /* 0x7f8000000f0a7808 */ /* 0x000fe40000000000 */
[----:B------:R-:W-:Y:S02]  /*3f80*/  LOP3.LUT R11, R2, R13, RZ, 0x3c, !PT ;  /* 0x0000000d020b7212 */ /* 0x000fe400078e3cff */
[----:B------:R0:W1:Y:S01]  /*3f90*/  MUFU.RSQ R15, R10 ;  /* 0x0000000a000f7308 */ /* 0x0000620000001400 */
[----:B------:R-:W-:Y:S01]  /*3fa0*/  VIADD R2, R10, 0xf3000000 ;  /* 0xf30000000a027836 */ /* 0x000fe20000000000 */
[----:B------:R-:W-:-:S04]  /*3fb0*/  IADD3 R0, PT, PT, R11, R16, RZ ;  /* 0x000000100b007210 */ /* 0x000fc80007ffe0ff */
[----:B------:R-:W-:Y:S02]  /*3fc0*/  ISETP.GT.U32.AND P0, PT, R2, 0x727fffff, PT ;  /* 0x727fffff0200780c */ /* 0x000fe40003f04070 */
[----:B------:R-:W-:-:S05]  /*3fd0*/  I2FP.F32.U32 R0, R0 ;  /* 0x0000000000007245 */ /* 0x000fca0000201000 */
[----:B------:R-:W-:-:S06]  /*3fe0*/  FFMA R12, R0, R17, 7.314590599882819788e-10 ;  /* 0x30490fdb000c7423 */ /* 0x000fcc0000000011 */
[----:B01----:R-:W-:Y:S05]  /*3ff0*/  @!P0 BRA `(.L_x_34) ;  /* 0x0000000000108947 */ /* 0x003fea0003800000 */
[----:B------:R-:W-:Y:S01]  /*4000*/  IMAD.MOV.U32 R0, RZ, RZ, R10 ;  /* 0x000000ffff007224 */ /* 0x000fe200078e000a */
[----:B------:R-:W-:-:S07]  /*4010*/  MOV R24, 0x4030 ;  /* 0x0000403000187802 */ /* 0x000fce0000000f00 */
[----:B------:R-:W-:Y:S05]  /*4020*/  CALL.REL.NOINC `($__internal_1_$__cuda_sm20_sqrt_rn_f32_slowpath) ;  /* 0x00000040009c7944 */ /* 0x000fea0003c00000 */
[----:B------:R-:W-:Y:S05]  /*4030*/  BRA `(.L_x_35) ;  /* 0x0000000000107947 */ /* 0x000fea0003800000 */
.L_x_34:
[----:B------:R-:W-:Y:S01]  /*4040*/  FMUL.FTZ R29, R10, R15 ;  /* 0x0000000f0a1d7220 */ /* 0x000fe20000410000 */
[----:B------:R-:W-:-:S03]  /*4050*/  FMUL.FTZ R2, R15, 0.5 ;  /* 0x3f0000000f027820 */ /* 0x000fc60000410000 */
[----:B------:R-:W-:-:S04]  /*4060*/  FFMA R0, -R29, R29, R10 ;  /* 0x0000001d1d007223 */ /* 0x000fc8000000010a */
[----:B------:R-:W-:-:S07]  /*4070*/  FFMA R29, R0, R2, R29 ;  /* 0x00000002001d7223 */ /* 0x000fce000000001d */
.L_x_35:
[----:B------:R-:W-:Y:S05]  /*4080*/  BSYNC.RECONVERGENT B2 ;  /* 0x0000000000027941 */ /* 0x000fea0003800200 */
.L_x_33:
[----:B------:R-:W-:Y:S01]  /*4090*/  FMUL.RZ R12, R12, 0.15915493667125701904 ;  /* 0x3e22f9830c0c7820 */ /* 0x000fe2000040c000 */
[----:B------:R-:W-:Y:S01]  /*40a0*/  IMAD.MOV.U32 R10, RZ, RZ, R9 ;  /* 0x000000ffff0a7224 */ /* 0x000fe200078e0009 */
[----:B------:R-:W-:Y:S01]  /*40b0*/  MOV R17, R7 ;  /* 0x0000000700117202 */ /* 0x000fe20000000f00 */
[----:B------:R-:W-:Y:S01]  /*40c0*/  IMAD.MOV.U32 R14, RZ, RZ, R8 ;  /* 0x000000ffff0e7224 */ /* 0x000fe200078e0008 */
[----:B------:R-:W0:Y:S08]  /*40d0*/  MUFU.SIN R0, R12 ;  /* 0x0000000c00007308 */ /* 0x000e300000000400 */
[----:B------:R-:W1:Y:S01]  /*40e0*/  MUFU.COS R2, R12 ;  /* 0x0000000c00027308 */ /* 0x000e620000000000 */
[-C--:B0-----:R-:W-:Y:S01]  /*40f0*/  FMUL R0, R0, R29.reuse ;  /* 0x0000001d00007220 */ /* 0x081fe20000400000 */
[----:B-1----:R-:W-:-:S07]  /*4100*/  FMUL R2, R2, R29 ;  /* 0x0000001d02027220 */ /* 0x002fce0000400000 */
.L_x_32:
[----:B------:R-:W-:Y:S05]  /*4110*/  BSYNC.RECONVERGENT B1 ;  /* 0x0000000000017941 */ /* 0x000fea0003800200 */
.L_x_31:
[----:B------:R-:W0:Y:S01]  /*4120*/  LDC.64 R8, c[0x0][0x3a0] ;  /* 0x0000e800ff087b82 */ /* 0x000e220000000a00 */
[----:B------:R-:W-:Y:S01]  /*4130*/  ISETP.NE.AND P0, PT, R18, 0x1, PT ;  /* 0x000000011200780c */ /* 0x000fe20003f05270 */
[----:B------:R-:W-:Y:S01]  /*4140*/  BSSY.RECONVERGENT B1, `(.L_x_36) ;  /* 0x000004f000017945 */ /* 0x000fe20003800200 */
[----:B0-----:R-:W-:Y:S01]  /*4150*/  FADD R7, R9, -R8 ;  /* 0x8000000809077221 */ /* 0x001fe20000000000 */
[----:B------:R-:W-:-:S03]  /*4160*/  IMAD.MOV.U32 R8, RZ, RZ, R10 ;  /* 0x000000ffff087224 */ /* 0x000fc600078e000a */
[----:B------:R-:W-:Y:S01]  /*4170*/  FMUL R9, R7, R0 ;  /* 0x0000000007097220 */ /* 0x000fe20000400000 */
[----:B------:R-:W-:Y:S02]  /*4180*/  IMAD.MOV.U32 R7, RZ, RZ, R11 ;  /* 0x000000ffff077224 */ /* 0x000fe400078e000b */
[----:B------:R-:W-:Y:S02]  /*4190*/  IMAD.MOV.U32 R0, RZ, RZ, R2 ;  /* 0x000000ffff007224 */ /* 0x000fe400078e0002 */
[----:B------:R-:W-:Y:S01]  /*41a0*/  FFMA R4, R9, 0.10000000149011611938, R4 ;  /* 0x3dcccccd09047823 */ /* 0x000fe20000000004 */
[----:B------:R-:W-:Y:S01]  /*41b0*/  IMAD.MOV.U32 R9, RZ, RZ, R13 ;  /* 0x000000ffff097224 */ /* 0x000fe200078e000d */
[----:B------:R-:W-:Y:S06]  /*41c0*/  @!P0 BRA `(.L_x_37) ;  /* 0x0000000400188947 */ /* 0x000fec0003800000 */
[----:B------:R-:W-:Y:S01]  /*41d0*/  SHF.R.U32.HI R0, RZ, 0x2, R17 ;  /* 0x00000002ff007819 */ /* 0x000fe20000011611 */
[----:B------:R-:W-:Y:S02]  /*41e0*/  IMAD.MOV.U32 R7, RZ, RZ, 0x2f800000 ;  /* 0x2f800000ff077424 */ /* 0x000fe400078e00ff */
[----:B------:R-:W-:Y:S01]  /*41f0*/  HFMA2 R15, -RZ, RZ, 1.5048828125, 33.21875 ;  /* 0x3e055027ff0f7431 */ /* 0x000fe200000001ff */
[----:B------:R-:W-:Y:S01]  /*4200*/  BSSY.RECONVERGENT B2, `(.L_x_38) ;  /* 0x000003a000027945 */ /* 0x000fe20003800200 */
[----:B------:R-:W-:Y:S01]  /*4210*/  LOP3.LUT R9, R0, R17, RZ, 0x3c, !PT ;  /* 0x0000001100097212 */ /* 0x000fe200078e3cff */
[----:B------:R-:W-:Y:S01]  /*4220*/  IMAD.MOV.U32 R17, RZ, RZ, 0x7f800000 ;  /* 0x7f800000ff117424 */ /* 0x000fe200078e00ff */
[----:B------:R-:W-:-:S03]  /*4230*/  SHF.L.U32 R0, R11, 0x4, RZ ;  /* 0x000000040b007819 */ /* 0x000fc600000006ff */
[----:B------:R-:W-:-:S05]  /*4240*/  IMAD.SHL.U32 R2, R9, 0x2, RZ ;  /* 0x0000000209027824 */ /* 0x000fca00078e00ff */
[----:B------:R-:W-:-:S04]  /*4250*/  LOP3.LUT R0, R11, R0, R2, 0x96, !PT ;  /* 0x000000000b007212 */ /* 0x000fc800078e9602 */
[----:B------:R-:W-:-:S04]  /*4260*/  LOP3.LUT R9, R0, R9, RZ, 0x3c, !PT ;  /* 0x0000000900097212 */ /* 0x000fc800078e3cff */
[C---:B------:R-:W-:Y:S02]  /*4270*/  IADD3 R0, PT, PT, R16.reuse, 0x587c5, R9 ;  /* 0x000587c510007810 */ /* 0x040fe40007ffe009 */
[----:B------:R-:W-:Y:S02]  /*4280*/  IADD3 R16, PT, PT, R16, 0xb0f8a, RZ ;  /* 0x000b0f8a10107810 */ /* 0x000fe40007ffe0ff */
        /* <DEDUP_REMOVED lines=35> */
[----:B------:R-:W-:Y:S02]  /*44c0*/  VIADD R2, R8, 0xf3000000 ;  /* 0xf300000008027836 */ /* 0x000fe40000000000 */
[----:B------:R-:W-:-:S03]  /*44d0*/  IMAD.IADD R0, R16, 0x1, R7 ;  /* 0x0000000110007824 */ /* 0x000fc600078e0207 */
[----:B------:R-:W-:Y:S02]  /*44e0*/  ISETP.GT.U32.AND P0, PT, R2, 0x727fffff, PT ;  /* 0x727fffff0200780c */ /* 0x000fe40003f04070 */
[----:B------:R-:W-:-:S05]  /*44f0*/  I2FP.F32.U32 R0, R0 ;  /* 0x0000000000007245 */ /* 0x000fca0000201000 */
[----:B------:R-:W-:-:S06]  /*4500*/  FFMA R12, R0, R17, 7.314590599882819788e-10 ;  /* 0x30490fdb000c7423 */ /* 0x000fcc0000000011 */
[----:B01----:R-:W-:Y:S05]  /*4510*/  @!P0 BRA `(.L_x_39) ;  /* 0x0000000000108947 */ /* 0x003fea0003800000 */
[----:B------:R-:W-:Y:S02]  /*4520*/  MOV R0, R8 ;  /* 0x0000000800007202 */ /* 0x000fe40000000f00 */
[----:B------:R-:W-:-:S07]  /*4530*/  MOV R24, 0x4550 ;  /* 0x0000455000187802 */ /* 0x000fce0000000f00 */
[----:B------:R-:W-:Y:S05]  /*4540*/  CALL.REL.NOINC `($__internal_1_$__cuda_sm20_sqrt_rn_f32_slowpath) ;  /* 0x0000003c00547944 */ /* 0x000fea0003c00000 */
[----:B------:R-:W-:Y:S05]  /*4550*/  BRA `(.L_x_40) ;  /* 0x0000000000107947 */ /* 0x000fea0003800000 */
.L_x_39:
[----:B------:R-:W-:Y:S01]  /*4560*/  FMUL.FTZ R29, R8, R15 ;  /* 0x0000000f081d7220 */ /* 0x000fe20000410000 */
[----:B------:R-:W-:-:S03]  /*4570*/  FMUL.FTZ R2, R15, 0.5 ;  /* 0x3f0000000f027820 */ /* 0x000fc60000410000 */
[----:B------:R-:W-:-:S04]  /*4580*/  FFMA R0, -R29, R29, R8 ;  /* 0x0000001d1d007223 */ /* 0x000fc80000000108 */
[----:B------:R-:W-:-:S07]  /*4590*/  FFMA R29, R0, R2, R29 ;  /* 0x00000002001d7223 */ /* 0x000fce000000001d */
.L_x_40:
[----:B------:R-:W-:Y:S05]  /*45a0*/  BSYNC.RECONVERGENT B2 ;  /* 0x0000000000027941 */ /* 0x000fea0003800200 */
.L_x_38:
        /* <DEDUP_REMOVED lines=8> */
.L_x_37:
[----:B------:R-:W-:Y:S05]  /*4630*/  BSYNC.RECONVERGENT B1 ;  /* 0x0000000000017941 */ /* 0x000fea0003800200 */
.L_x_36:
[----:B------:R-:W0:Y:S01]  /*4640*/  LDC.64 R10, c[0x0][0x3a8] ;  /* 0x0000ea00ff0a7b82 */ /* 0x000e220000000a00 */
[----:B------:R-:W-:Y:S01]  /*4650*/  ISETP.NE.AND P0, PT, R18, 0x1, PT ;  /* 0x000000011200780c */ /* 0x000fe20003f05270 */
[----:B------:R-:W-:Y:S01]  /*4660*/  BSSY.RECONVERGENT B1, `(.L_x_41) ;  /* 0x0000051000017945 */ /* 0x000fe20003800200 */
[----:B------:R-:W-:Y:S02]  /*4670*/  HFMA2 R18, -RZ, RZ, 0, 0 ;  /* 0x00000000ff127431 */ /* 0x000fe400000001ff */
[----:B------:R-:W-:Y:S02]  /*4680*/  IMAD.MOV.U32 R13, RZ, RZ, R7 ;  /* 0x000000ffff0d7224 */ /* 0x000fe400078e0007 */
[----:B------:R-:W-:Y:S02]  /*4690*/  IMAD.MOV.U32 R12, RZ, RZ, R9 ;  /* 0x000000ffff0c7224 */ /* 0x000fe400078e0009 */
[----:B------:R-:W-:Y:S02]  /*46a0*/  IMAD.MOV.U32 R15, RZ, RZ, R8 ;  /* 0x000000ffff0f7224 */ /* 0x000fe400078e0008 */
[----:B0-----:R-:W-:-:S04]  /*46b0*/  FADD R11, R11, -R10 ;  /* 0x8000000a0b0b7221 */ /* 0x001fc80000000000 */
[----:B------:R-:W-:Y:S01]  /*46c0*/  FMUL R0, R11, R0 ;  /* 0x000000000b007220 */ /* 0x000fe20000400000 */
[----:B------:R-:W-:-:S03]  /*46d0*/  MOV R11, R2 ;  /* 0x00000002000b7202 */ /* 0x000fc60000000f00 */
[----:B------:R-:W-:Y:S01]  /*46e0*/  FFMA R5, R0, 0.10000000149011611938, R5 ;  /* 0x3dcccccd00057823 */ /* 0x000fe20000000005 */
[----:B------:R-:W-:Y:S06]  /*46f0*/  @P0 BRA `(.L_x_42) ;  /* 0x00000004001c0947 */ /* 0x000fec0003800000 */
[----:B------:R-:W-:Y:S01]  /*4700*/  SHF.R.U32.HI R0, RZ, 0x2, R17 ;  /* 0x00000002ff007819 */ /* 0x000fe20000011611 */
[----:B------:R-:W-:Y:S01]  /*4710*/  IMAD.MOV.U32 R13, RZ, RZ, 0x3e055027 ;  /* 0x3e055027ff0d7424 */ /* 0x000fe200078e00ff */
[----:B------:R-:W-:Y:S01]  /*4720*/  BSSY.RECONVERGENT B2, `(.L_x_43) ;  /* 0x000003b000027945 */ /* 0x000fe20003800200 */
[----:B------:R-:W-:Y:S01]  /*4730*/  IMAD.MOV.U32 R15, RZ, RZ, 0x7f800000 ;  /* 0x7f800000ff0f7424 */ /* 0x000fe200078e00ff */
[----:B------:R-:W-:Y:S01]  /*4740*/  LOP3.LUT R11, R0, R17, RZ, 0x3c, !PT ;  /* 0x00000011000b7212 */ /* 0x000fe200078e3cff */
[----:B------:R-:W-:-:S04]  /*4750*/  IMAD.SHL.U32 R0, R7, 0x10, RZ ;  /* 0x0000001007007824 */ /* 0x000fc800078e00ff */
[----:B------:R-:W-:-:S05]  /*4760*/  IMAD.SHL.U32 R2, R11, 0x2, RZ ;  /* 0x000000020b027824 */ /* 0x000fca00078e00ff */
[----:B------:R-:W-:-:S04]  /*4770*/  LOP3.LUT R0, R7, R0, R2, 0x96, !PT ;  /* 0x0000000007007212 */ /* 0x000fc800078e9602 */
[----:B------:R-:W-:Y:S01]  /*4780*/  LOP3.LUT R12, R0, R11, RZ, 0x3c, !PT ;  /* 0x0000000b000c7212 */ /* 0x000fe200078e3cff */
[----:B------:R-:W-:-:S03]  /*4790*/  IMAD.MOV.U32 R11, RZ, RZ, 0x2f800000 ;  /* 0x2f800000ff0b7424 */ /* 0x000fc600078e00ff */
[C---:B------:R-:W-:Y:S01]  /*47a0*/  IADD3 R0, PT, PT, R16.reuse, 0x587c5, R12 ;  /* 0x000587c510007810 */ /* 0x040fe20007ffe00c */
[----:B------:R-:W-:-:S03]  /*47b0*/  VIADD R16, R16, 0xb0f8a ;  /* 0x000b0f8a10107836 */ /* 0x000fc60000000000 */
[----:B------:R-:W-:-:S05]  /*47c0*/  I2FP.F32.U32 R0, R0 ;  /* 0x0000000000007245 */ /* 0x000fca0000201000 */
[----:B------:R-:W-:-:S05]  /*47d0*/  FFMA R0, R0, R11, 1.1641532182693481445e-10 ;  /* 0x2f00000000007423 */ /* 0x000fca000000000b */
[----:B------:R-:W-:-:S13]  /*47e0*/  FSETP.GEU.AND P0, PT, R0, 1.175494350822287508e-38, PT ;  /* 0x008000000000780b */ /* 0x000fda0003f0e000 */
[----:B------:R-:W-:-:S05]  /*47f0*/  @!P0 FMUL R0, R0, 8388608 ;  /* 0x4b00000000008820 */ /* 0x000fca0000400000 */
[----:B------:R-:W-:-:S04]  /*4800*/  IADD3 R2, PT, PT, R0, -0x3f2aaaab, RZ ;  /* 0xc0d5555500027810 */ /* 0x000fc80007ffe0ff */
        /* <DEDUP_REMOVED lines=11> */
[----:B------:R-:W-:-:S03]  /*48c0*/  FFMA R13, R10, R13, 0.13980610668659210205 ;  /* 0x3e0f29550a0d7423 */ /* 0x000fc6000000000d */
[----:B------:R-:W-:Y:S01]  /*48d0*/  SHF.L.U32 R14, R11, 0x1, RZ ;  /* 0x000000010b0e7819 */ /* 0x000fe200000006ff */
[----:B------:R-:W-:-:S04]  /*48e0*/  FFMA R13, R10, R13, -0.16684235632419586182 ;  /* 0xbe2ad8b90a0d7423 */ /* 0x000fc8000000000d */
[----:B------:R-:W-:-:S04]  /*48f0*/  FFMA R13, R10, R13, 0.20012299716472625732 ;  /* 0x3e4ced0b0a0d7423 */ /* 0x000fc8000000000d */
[----:B------:R-:W-:-:S04]  /*4900*/  FFMA R13, R10, R13, -0.24999669194221496582 ;  /* 0xbe7fff220a0d7423 */ /* 0x000fc8000000000d */
[----:B------:R-:W-:-:S04]  /*4910*/  FFMA R13, R10, R13, 0.33333182334899902344 ;  /* 0x3eaaaa780a0d7423 */ /* 0x000fc8000000000d */
[----:B------:R-:W-:-:S04]  /*4920*/  FFMA R13, R10, R13, -0.5 ;  /* 0xbf0000000a0d7423 */ /* 0x000fc8000000000d */
[----:B------:R-:W-:-:S04]  /*4930*/  FMUL R13, R10, R13 ;  /* 0x0000000d0a0d7220 */ /* 0x000fc80000400000 */
[----:B------:R-:W-:-:S04]  /*4940*/  FFMA R13, R10, R13, R10 ;  /* 0x0000000d0a0d7223 */ /* 0x000fc8000000000a */
[----:B------:R-:W-:Y:S01]  /*4950*/  FFMA R13, R2, 0.69314718246459960938, R13 ;  /* 0x3f317218020d7823 */ /* 0x000fe2000000000d */
[----:B------:R-:W-:Y:S01]  /*4960*/  @P0 FFMA R13, R0, R15, +INF ;  /* 0x7f800000000d0423 */ /* 0x000fe2000000000f */
        /* <DEDUP_REMOVED lines=18> */
.L_x_44:
[----:B------:R-:W-:Y:S01]  /*4a90*/  FMUL.FTZ R29, R14, R11 ;  /* 0x0000000b0e1d7220 */ /* 0x000fe20000410000 */
[----:B------:R-:W-:-:S03]  /*4aa0*/  FMUL.FTZ R2, R11, 0.5 ;  /* 0x3f0000000b027820 */ /* 0x000fc60000410000 */
[----:B------:R-:W-:-:S04]  /*4ab0*/  FFMA R0, -R29, R29, R14 ;  /* 0x0000001d1d007223 */ /* 0x000fc8000000010e */
[----:B------:R-:W-:-:S07]  /*4ac0*/  FFMA R29, R0, R2, R29 ;  /* 0x00000002001d7223 */ /* 0x000fce000000001d */
.L_x_45:
[----:B------:R-:W-:Y:S05]  /*4ad0*/  BSYNC.RECONVERGENT B2 ;  /* 0x0000000000027941 */ /* 0x000fea0003800200 */
.L_x_43:
[----:B------:R-:W-:Y:S01]  /*4ae0*/  FMUL.RZ R10, R10, 0.15915493667125701904 ;  /* 0x3e22f9830a0a7820 */ /* 0x000fe2000040c000 */
[----:B------:R-:W-:Y:S01]  /*4af0*/  IMAD.MOV.U32 R15, RZ, RZ, R7 ;  /* 0x000000ffff0f7224 */ /* 0x000fe200078e0007 */
[----:B------:R-:W-:Y:S01]  /*4b00*/  MOV R14, R9 ;  /* 0x00000009000e7202 */ /* 0x000fe20000000f00 */
[----:B------:R-:W-:Y:S01]  /*4b10*/  IMAD.MOV.U32 R17, RZ, RZ, R8 ;  /* 0x000000ffff117224 */ /* 0x000fe200078e0008 */
[----:B------:R-:W0:Y:S01]  /*4b20*/  MUFU.SIN R0, R10 ;  /* 0x0000000a00007308 */ /* 0x000e220000000400 */
[----:B------:R-:W-:-:S07]  /*4b30*/  IMAD.MOV.U32 R18, RZ, RZ, 0x1 ;  /* 0x00000001ff127424 */ /* 0x000fce00078e00ff */
[----:B------:R-:W1:Y:S01]  /*4b40*/  MUFU.COS R2, R10 ;  /* 0x0000000a00027308 */ /* 0x000e620000000000 */
[-C--:B0-----:R-:W-:Y:S01]  /*4b50*/  FMUL R11, R0, R29.reuse ;  /* 0x0000001d000b7220 */ /* 0x081fe20000400000 */
[----:B-1----:R-:W-:-:S07]  /*4b60*/  FMUL R2, R2, R29 ;  /* 0x0000001d02027220 */ /* 0x002fce0000400000 */
.L_x_42:
[----:B------:R-:W-:Y:S05]  /*4b70*/  BSYNC.RECONVERGENT B1 ;  /* 0x0000000000017941 */ /* 0x000fea0003800200 */
.L_x_41:
[----:B------:R-:W0:Y:S01]  /*4b80*/  LDCU.128 UR12, c[0x0][0x3a0] ;  /* 0x00007400ff0c77ac */ /* 0x000e220008000c00 */
[----:B------:R-:W-:Y:S01]  /*4b90*/  FFMA R6, R11, 10, R6 ;  /* 0x412000000b067823 */ /* 0x000fe20000000006 */
[----:B------:R-:W1:Y:S01]  /*4ba0*/  LDCU.64 UR4, c[0x0][0x398] ;  /* 0x00007300ff0477ac */ /* 0x000e620008000a00 */
[----:B0-----:R-:W-:Y:S02]  /*4bb0*/  FMNMX R4, R4, UR13, PT ;  /* 0x0000000d04047c09 */ /* 0x001fe4000b800000 */
[----:B------:R-:W-:Y:S02]  /*4bc0*/  FMNMX R5, R5, UR15, PT ;  /* 0x0000000f05057c09 */ /* 0x000fe4000b800000 */
[----:B-1----:R-:W-:Y:S02]  /*4bd0*/  FMNMX R3, R3, UR5, PT ;  /* 0x0000000503037c09 */ /* 0x002fe4000b800000 */
[----:B------:R-:W-:Y:S02]  /*4be0*/  FMNMX R4, R4, UR12, !PT ;  /* 0x0000000c04047c09 */ /* 0x000fe4000f800000 */
[----:B------:R-:W-:-:S02]  /*4bf0*/  FMNMX R5, R5, UR14, !PT ;  /* 0x0000000e05057c09 */ /* 0x000fc4000f800000 */
[----:B------:R-:W-:-:S07]  /*4c00*/  FMNMX R3, R3, UR4, !PT ;  /* 0x0000000403037c09 */ /* 0x000fce000f800000 */
.L_x_25:
[----:B------:R-:W-:Y:S05]  /*4c10*/  BSYNC.RECONVERGENT B0 ;  /* 0x0000000000007941 */ /* 0x000fea0003800200 */
.L_x_24:
[----:B------:R-:W0:Y:S01]  /*4c20*/  LDCU UR4, c[0x0][0x390] ;  /* 0x00007200ff0477ac */ /* 0x000e220008000800 */
[----:B------:R-:W-:Y:S01]  /*4c30*/  IMAD.MOV.U32 R7, RZ, RZ, RZ ;  /* 0x000000ffff077224 */ /* 0x000fe200078e00ff */
[----:B0-----:R-:W-:-:S09]  /*4c40*/  UISETP.GE.AND UP0, UPT, UR4, 0x1, UPT ;  /* 0x000000010400788c */ /* 0x001fd2000bf06270 */
[----:B------:R-:W-:Y:S05]  /*4c50*/  BRA.U !UP0, `(.L_x_46) ;  /* 0x0000002508307547 */ /* 0x000fea000b800000 */
[----:B------:R-:W0:Y:S02]  /*4c60*/  LDCU UR4, c[0x3][0x48] ;  /* 0x00c00900ff0477ac */ /* 0x000e240008000800 */
[----:B0----5:R-:W-:Y:S01]  /*4c70*/  FMUL R8, R4, UR4 ;  /* 0x0000000404087c20 */ /* 0x021fe20008400000 */
[----:B------:R-:W-:-:S03]  /*4c80*/  UMOV UR4, URZ ;  /* 0x000000ff00047c82 */ /* 0x000fc60008000000 */
[C---:B------:R-:W-:Y:S01]  /*4c90*/  FMUL R0, R8.reuse, 0.63661974668502807617 ;  /* 0x3f22f98308007820 */ /* 0x040fe20000400000 */
[----:B------:R-:W-:Y:S02]  /*4ca0*/  SHF.R.U32.HI R11, RZ, 0x17, R8 ;  /* 0x00000017ff0b7819 */ /* 0x000fe40000011608 */
[C---:B------:R-:W-:Y:S02]  /*4cb0*/  FSETP.GE.AND P0, PT, |R8|.reuse, 105615, PT ;  /* 0x47ce47800800780b */ /* 0x040fe40003f06200 */
[----:B------:R-:W-:Y:S01]  /*4cc0*/  LOP3.LUT R7, R11, 0xe0, RZ, 0xc0, !PT ;  /* 0x000000e00b077812 */ /* 0x000fe200078ec0ff */
[----:B------:R-:W0:Y:S01]  /*4cd0*/  F2I.NTZ R0, R0 ;  /* 0x0000000000007305 */ /* 0x000e220000203100 */
[----:B------:R-:W-:Y:S02]  /*4ce0*/  FSETP.EQ.OR P2, PT, |R8|, +INF , !P0 ;  /* 0x7f8000000800780b */ /* 0x000fe40004742600 */
[----:B------:R-:W-:-:S04]  /*4cf0*/  IADD3 R7, PT, PT, R7, -0x80, RZ ;  /* 0xffffff8007077810 */ /* 0x000fc80007ffe0ff */
[----:B------:R-:W-:Y:S01]  /*4d00*/  SHF.R.U32.HI R26, RZ, 0x5, R7 ;  /* 0x00000005ff1a7819 */ /* 0x000fe20000011607 */
[----:B------:R-:W-:-:S04]  /*4d10*/  IMAD.MOV.U32 R7, RZ, RZ, RZ ;  /* 0x000000ffff077224 */ /* 0x000fc800078e00ff */
[----:B------:R-:W-:Y:S01]  /*4d20*/  IMAD R26, R26, -0x4, R1 ;  /* 0xfffffffc1a1a7824 */ /* 0x000fe200078e0201 */
[----:B0-----:R-:W-:-:S05]  /*4d30*/  I2FP.F32.S32 R9, R0 ;  /* 0x0000000000097245 */ /* 0x001fca0000201400 */
[----:B------:R-:W-:-:S04]  /*4d40*/  FFMA R10, R9, -1.5707962512969970703, R8 ;  /* 0xbfc90fda090a7823 */ /* 0x000fc80000000008 */
[----:B------:R-:W-:-:S04]  /*4d50*/  FFMA R10, R9, -7.5497894158615963534e-08, R10 ;  /* 0xb3a22168090a7823 */ /* 0x000fc8000000000a */
[----:B------:R-:W-:Y:S01]  /*4d60*/  FFMA R9, R9, -5.3903029534742383927e-15, R10 ;  /* 0xa7c234c509097823 */ /* 0x000fe2000000000a */
[----:B------:R-:W-:Y:S01]  /*4d70*/  LOP3.LUT R10, R11, 0x1f, RZ, 0xc0, !PT ;  /* 0x0000001f0b0a7812 */ /* 0x000fe200078ec0ff */
[----:B------:R-:W-:Y:S01]  /*4d80*/  @P0 FMUL R9, RZ, R8 ;  /* 0x00000008ff090220 */ /* 0x000fe20000400000 */
[----:B------:R-:W-:-:S07]  /*4d90*/  SEL R11, R0, RZ, !P0 ;  /* 0x000000ff000b7207 */ /* 0x000fce0004000000 */
.L_x_77:
[----:B------:R-:W0:Y:S01]  /*4da0*/  LDCU.64 UR6, c[0x0][0x388] ;  /* 0x00007100ff0677ac */ /* 0x000e220008000a00 */
[----:B------:R-:W1:Y:S01]  /*4db0*/  LDCU UR14, c[0x3][0x48] ;  /* 0x00c00900ff0e77ac */ /* 0x000e620008000800 */
[----:B------:R-:W2:Y:S01]  /*4dc0*/  LDCU UR5, c[0x0][0x390] ;  /* 0x00007200ff0577ac */ /* 0x000ea20008000800 */
[----:B0-----:R-:W-:-:S06]  /*4dd0*/  UIMAD.WIDE.U32 UR8, UR4, 0xc, UR6 ;  /* 0x0000000c040878a5 */ /* 0x001fcc000f8e0006 */
[----:B------:R-:W-:Y:S02]  /*4de0*/  IMAD.U32 R29, RZ, RZ, UR9 ;  /* 0x00000009ff1d7e24 */ /* 0x000fe4000f8e00ff */
[----:B------:R-:W-:-:S05]  /*4df0*/  IMAD.U32 R28, RZ, RZ, UR8 ;  /* 0x00000008ff1c7e24 */ /* 0x000fca000f8e00ff */
[----:B------:R-:W3:Y:S01]  /*4e00*/  LDG.E R29, desc[UR10][R28.64] ;  /* 0x0000000a1c1d7981 */ /* 0x000ee2000c1e1900 */
[----:B------:R-:W-:Y:S01]  /*4e10*/  MOV R24, UR8 ;  /* 0x0000000800187c02 */ /* 0x000fe20008000f00 */
[----:B------:R-:W-:-:S05]  /*4e20*/  IMAD.U32 R25, RZ, RZ, UR9 ;  /* 0x00000009ff197e24 */ /* 0x000fca000f8e00ff */
[----:B------:R-:W4:Y:S01]  /*4e30*/  LDG.E R24, desc[UR10][R24.64+0x4] ;  /* 0x0000040a18187981 */ /* 0x000f22000c1e1900 */
[----:B------:R-:W-:Y:S01]  /*4e40*/  UIADD3 UR4, UPT, UPT, UR4, 0x1, URZ ;  /* 0x0000000104047890 */ /* 0x000fe2000fffe0ff */
[----:B------:R-:W-:Y:S03]  /*4e50*/  BSSY.RECONVERGENT B0, `(.L_x_47) ;  /* 0x0000047000007945 */ /* 0x000fe60003800200 */
[----:B--2---:R-:W-:Y:S01]  /*4e60*/  UISETP.NE.AND UP1, UPT, UR4, UR5, UPT ;  /* 0x000000050400728c */ /* 0x004fe2000bf25270 */
[----:B---3--:R-:W-:-:S04]  /*4e70*/  FADD R30, R29, -R4 ;  /* 0x800000041d1e7221 */ /* 0x008fc80000000000 */
[----:B-1----:R-:W-:Y:S01]  /*4e80*/  FMUL.D2 R30, R30, UR14 ;  /* 0x0000000e1e1e7c20 */ /* 0x002fe20008300000 */
[----:B----4-:R-:W-:-:S03]  /*4e90*/  FADD R32, R24, -R3 ;  /* 0x8000000318207221 */ /* 0x010fc60000000000 */
[C---:B------:R-:W-:Y:S01]  /*4ea0*/  FMUL R27, R30.reuse, 0.63661974668502807617 ;  /* 0x3f22f9831e1b7820 */ /* 0x040fe20000400000 */
[----:B------:R-:W-:-:S05]  /*4eb0*/  FSETP.GE.AND P0, PT, |R30|, 105615, PT ;  /* 0x47ce47801e00780b */ /* 0x000fca0003f06200 */
[----:B------:R-:W0:Y:S02]  /*4ec0*/  F2I.NTZ R27, R27 ;  /* 0x0000001b001b7305 */ /* 0x000e240000203100 */
[----:B0-----:R-:W-:-:S05]  /*4ed0*/  I2FP.F32.S32 R31, R27 ;  /* 0x0000001b001f7245 */ /* 0x001fca0000201400 */
[----:B------:R-:W-:-:S04]  /*4ee0*/  FFMA R0, R31, -1.5707962512969970703, R30 ;  /* 0xbfc90fda1f007823 */ /* 0x000fc8000000001e */
[----:B------:R-:W-:-:S04]  /*4ef0*/  FFMA R0, R31, -7.5497894158615963534e-08, R0 ;  /* 0xb3a221681f007823 */ /* 0x000fc80000000000 */
[----:B------:R-:W-:Y:S01]  /*4f00*/  FFMA R36, R31, -5.3903029534742383927e-15, R0 ;  /* 0xa7c234c51f247823 */ /* 0x000fe20000000000 */
[----:B------:R-:W-:Y:S01]  /*4f10*/  FMUL R31, R29, UR14 ;  /* 0x0000000e1d1f7c20 */ /* 0x000fe20008400000 */
[----:B------:R-:W-:Y:S02]  /*4f20*/  IMAD.MOV.U32 R0, RZ, RZ, R27 ;  /* 0x000000ffff007224 */ /* 0x000fe400078e001b */
[----:B------:R-:W-:Y:S01]  /*4f30*/  IMAD.MOV.U32 R24, RZ, RZ, R36 ;  /* 0x000000ffff187224 */ /* 0x000fe200078e0024 */
[----:B------:R-:W-:Y:S06]  /*4f40*/  @!P0 BRA `(.L_x_48) ;  /* 0x0000000000dc8947 */ /* 0x000fec0003800000 */
[----:B------:R-:W-:-:S13]  /*4f50*/  FSETP.NEU.AND P1, PT, |R30|, +INF , PT ;  /* 0x7f8000001e00780b */ /* 0x000fda0003f2d200 */
[----:B------:R-:W-:Y:S01]  /*4f60*/  @!P1 FMUL R24, RZ, R30 ;  /* 0x0000001eff189220 */ /* 0x000fe20000400000 */
[----:B------:R-:W-:Y:S01]  /*4f70*/  @!P1 MOV R27, RZ ;  /* 0x000000ff001b9202 */ /* 0x000fe20000000f00 */
[----:B------:R-:W-:Y:S06]  /*4f80*/  @!P1 BRA `(.L_x_48) ;  /* 0x0000000000cc9947 */ /* 0x000fec0003800000 */
[----:B------:R-:W-:Y:S01]  /*4f90*/  IMAD.SHL.U32 R24, R30, 0x100, RZ ;  /* 0x000001001e187824 */ /* 0x000fe200078e00ff */
[----:B------:R-:W0:Y:S01]  /*4fa0*/  LDCU.64 UR12, c[0x4][0x40] ;  /* 0x01000800ff0c77ac */ /* 0x000e220008000a00 */
[----:B------:R-:W-:Y:S02]  /*4fb0*/  IMAD.MOV.U32 R34, RZ, RZ, RZ ;  /* 0x000000ffff227224 */ /* 0x000fe400078e00ff */
[----:B------:R-:W-:Y:S01]  /*4fc0*/  IMAD.MOV.U32 R27, RZ, RZ, R1 ;  /* 0x000000ffff1b7224 */ /* 0x000fe200078e0001 */
[----:B------:R-:W-:Y:S01]  /*4fd0*/  LOP3.LUT R33, R24, 0x80000000, RZ, 0xfc, !PT ;  /* 0x8000000018217812 */ /* 0x000fe200078efcff */
[----:B------:R-:W-:Y:S01]  /*4fe0*/  UMOV UR6, URZ ;  /* 0x000000ff00067c82 */ /* 0x000fe20008000000 */
[----:B------:R-:W-:-:S05]  /*4ff0*/  UMOV UR5, URZ ;  /* 0x000000ff00057c82 */ /* 0x000fca0008000000 */
.L_x_49:
[----:B0-----:R-:W-:Y:S01]  /*5000*/  MOV R24, UR12 ;  /* 0x0000000c00187c02 */ /* 0x001fe20008000f00 */
[----:B------:R-:W-:-:S05]  /*5010*/  IMAD.U32 R25, RZ, RZ, UR13 ;  /* 0x0000000dff197e24 */ /* 0x000fca000f8e00ff */
[----:B------:R-:W2:Y:S01]  /*5020*/  LDG.E.CONSTANT R24, desc[UR10][R24.64] ;  /* 0x0000000a18187981 */ /* 0x000ea2000c1e9900 */
[----:B------:R-:W-:Y:S02]  /*5030*/  UIADD3 UR12, UP0, UPT, UR12, 0x4, URZ ;  /* 0x000000040c0c7890 */ /* 0x000fe4000ff1e0ff */
[----:B------:R-:W-:Y:S02]  /*5040*/  UIADD3 UR5, UPT, UPT, UR5, 0x1, URZ ;  /* 0x0000000105057890 */ /* 0x000fe4000fffe0ff */
[----:B------:R-:W-:Y:S02]  /*5050*/  UIADD3.X UR13, UPT, UPT, URZ, UR13, URZ, UP0, !UPT ;  /* 0x0000000dff0d7290 */ /* 0x000fe400087fe4ff */
[----:B------:R-:W-:Y:S01]  /*5060*/  UISETP.NE.AND UP0, UPT, UR5, 0x6, UPT ;  /* 0x000000060500788c */ /* 0x000fe2000bf05270 */
[----:B--2---:R-:W-:-:S03]  /*5070*/  IMAD.WIDE.U32 R28, R24, R33, RZ ;  /* 0x00000021181c7225 */ /* 0x004fc600078e00ff */
[----:B------:R-:W-:-:S04]  /*5080*/  IADD3 R28, P1, PT, R28, R34, RZ ;  /* 0x000000221c1c7210 */ /* 0x000fc80007f3e0ff */
[----:B------:R-:W-:Y:S01]  /*5090*/  IADD3.X R34, PT, PT, R29, UR6, RZ, P1, !PT ;  /* 0x000000061d227c10 */ /* 0x000fe20008ffe4ff */
[----:B------:R0:W-:Y:S02]  /*50a0*/  STL [R27], R28 ;  /* 0x0000001c1b007387 */ /* 0x0001e40000100800 */
[----:B0-----:R-:W-:Y:S01]  /*50b0*/  VIADD R27, R27, 0x4 ;  /* 0x000000041b1b7836 */ /* 0x001fe20000000000 */
[----:B------:R-:W-:Y:S06]  /*50c0*/  BRA.U UP0, `(.L_x_49) ;  /* 0xfffffffd00cc7547 */ /* 0x000fec000b83ffff */
[----:B------:R-:W-:Y:S01]  /*50d0*/  SHF.R.U32.HI R28, RZ, 0x17, R30 ;  /* 0x00000017ff1c7819 */ /* 0x000fe2000001161e */
[----:B------:R0:W-:Y:S03]  /*50e0*/  STL [R1+0x18], R34 ;  /* 0x0000182201007387 */ /* 0x0001e60000100800 */
[C---:B------:R-:W-:Y:S02]  /*50f0*/  LOP3.LUT R24, R28.reuse, 0xe0, RZ, 0xc0, !PT ;  /* 0x000000e01c187812 */ /* 0x040fe400078ec0ff */
[----:B------:R-:W-:-:S03]  /*5100*/  LOP3.LUT P1, RZ, R28, 0x1f, RZ, 0xc0, !PT ;  /* 0x0000001f1cff7812 */ /* 0x000fc6000782c0ff */
[----:B------:R-:W-:-:S05]  /*5110*/  VIADD R24, R24, 0xffffff80 ;  /* 0xffffff8018187836 */ /* 0x000fca0000000000 */
[----:B------:R-:W-:-:S05]  /*5120*/  SHF.R.U32.HI R24, RZ, 0x5, R24 ;  /* 0x00000005ff187819 */ /* 0x000fca0000011618 */
[----:B------:R-:W-:-:S05]  /*5130*/  IMAD R29, R24, -0x4, R1 ;  /* 0xfffffffc181d7824 */ /* 0x000fca00078e0201 */
[----:B------:R-:W2:Y:S04]  /*5140*/  LDL R27, [R29+0x18] ;  /* 0x000018001d1b7983 */ /* 0x000ea80000100800 */
[----:B------:R-:W2:Y:S04]  /*5150*/  LDL R24, [R29+0x14] ;  /* 0x000014001d187983 */ /* 0x000ea80000100800 */
[----:B------:R-:W3:Y:S01]  /*5160*/  @P1 LDL R25, [R29+0x10] ;  /* 0x000010001d191983 */ /* 0x000ee20000100800 */
[----:B------:R-:W-:Y:S01]  /*5170*/  LOP3.LUT R28, R28, 0x1f, RZ, 0xc0, !PT ;  /* 0x0000001f1c1c7812 */ /* 0x000fe200078ec0ff */
[----:B------:R-:W-:Y:S01]  /*5180*/  UMOV UR6, 0x54442d19 ;  /* 0x54442d1900067882 */ /* 0x000fe20000000000 */
[----:B------:R-:W-:-:S02]  /*5190*/  UMOV UR7, 0x3bf921fb ;  /* 0x3bf921fb00077882 */ /* 0x000fc40000000000 */
[-C--:B--2---:R-:W-:Y:S02]  /*51a0*/  @P1 SHF.L.W.U32.HI R27, R24, R28.reuse, R27 ;  /* 0x0000001c181b1219 */ /* 0x084fe40000010e1b */
[----:B---3--:R-:W-:Y:S02]  /*51b0*/  @P1 SHF.L.W.U32.HI R24, R25, R28, R24 ;  /* 0x0000001c19181219 */ /* 0x008fe40000010e18 */
[--C-:B0-----:R-:W-:Y:S02]  /*51c0*/  SHF.R.U32.HI R34, RZ, 0x1e, R27.reuse ;  /* 0x0000001eff227819 */ /* 0x101fe4000001161b */
[C---:B------:R-:W-:Y:S02]  /*51d0*/  SHF.L.W.U32.HI R33, R24.reuse, 0x2, R27 ;  /* 0x0000000218217819 */ /* 0x040fe40000010e1b */
[----:B------:R-:W-:Y:S02]  /*51e0*/  SHF.L.U32 R24, R24, 0x2, RZ ;  /* 0x0000000218187819 */ /* 0x000fe400000006ff */
[----:B------:R-:W-:-:S02]  /*51f0*/  SHF.R.S32.HI R25, RZ, 0x1f, R33 ;  /* 0x0000001fff197819 */ /* 0x000fc40000011421 */
[----:B------:R-:W-:Y:S02]  /*5200*/  ISETP.GE.AND P1, PT, R30, RZ, PT ;  /* 0x000000ff1e00720c */ /* 0x000fe40003f26270 */
[C---:B------:R-:W-:Y:S02]  /*5210*/  LOP3.LUT R24, R25.reuse, R24, RZ, 0x3c, !PT ;  /* 0x0000001819187212 */ /* 0x040fe400078e3cff */
[----:B------:R-:W-:Y:S02]  /*5220*/  LOP3.LUT R25, R25, R33, RZ, 0x3c, !PT ;  /* 0x0000002119197212 */ /* 0x000fe400078e3cff */
[C---:B------:R-:W-:Y:S02]  /*5230*/  LEA.HI R27, R33.reuse, R34, RZ, 0x1 ;  /* 0x00000022211b7211 */ /* 0x040fe400078f08ff */
[----:B------:R-:W-:Y:S02]  /*5240*/  LOP3.LUT R33, R33, R30, RZ, 0x3c, !PT ;  /* 0x0000001e21217212 */ /* 0x000fe400078e3cff */
[----:B------:R-:W0:Y:S02]  /*5250*/  I2F.F64.S64 R24, R24 ;  /* 0x0000001800187312 */ /* 0x000e240000301c00 */
[----:B------:R-:W-:Y:S01]  /*5260*/  ISETP.GE.AND P3, PT, R33, RZ, PT ;  /* 0x000000ff2100720c */ /* 0x000fe20003f66270 */
[----:B------:R-:W-:-:S04]  /*5270*/  IMAD.MOV R33, RZ, RZ, -R27 ;  /* 0x000000ffff217224 */ /* 0x000fc800078e0a1b */
[----:B------:R-:W-:Y:S01]  /*5280*/  @!P1 IMAD.MOV.U32 R27, RZ, RZ, R33 ;  /* 0x000000ffff1b9224 */ /* 0x000fe200078e0021 */
[----:B0-----:R-:W-:-:S10]  /*5290*/  DMUL R28, R24, UR6 ;  /* 0x00000006181c7c28 */ /* 0x001fd40008000000 */
[----:B------:R-:W0:Y:S02]  /*52a0*/  F2F.F32.F64 R28, R28 ;  /* 0x0000001c001c7310 */ /* 0x000e240000301000 */
[----:B0-----:R-:W-:-:S07]  /*52b0*/  FSEL R24, -R28, R28, !P3 ;  /* 0x0000001c1c187208 */ /* 0x001fce0005800100 */
.L_x_48:
[----:B------:R-:W-:Y:S05]  /*52c0*/  BSYNC.RECONVERGENT B0 ;  /* 0x0000000000007941 */ /* 0x000fea0003800200 */
.L_x_47:
[C---:B------:R-:W-:Y:S01]  /*52d0*/  LOP3.LUT P3, RZ, R27.reuse, 0x2, RZ, 0xc0, !PT ;  /* 0x000000021bff7812 */ /* 0x040fe2000786c0ff */
[----:B------:R-:W-:Y:S01]  /*52e0*/  FMUL R34, R24, R24 ;  /* 0x0000001818227220 */ /* 0x000fe20000400000 */
[----:B------:R-:W-:Y:S01]  /*52f0*/  LOP3.LUT R25, R27, 0x1, RZ, 0xc0, !PT ;  /* 0x000000011b197812 */ /* 0x000fe200078ec0ff */
[----:B------:R-:W-:Y:S01]  /*5300*/  IMAD.MOV.U32 R27, RZ, RZ, 0x37cbac00 ;  /* 0x37cbac00ff1b7424 */ /* 0x000fe200078e00ff */
[----:B------:R-:W-:Y:S01]  /*5310*/  MOV R28, 0x3d2aaabb ;  /* 0x3d2aaabb001c7802 */ /* 0x000fe20000000f00 */
[----:B------:R-:W-:Y:S01]  /*5320*/  BSSY.RECONVERGENT B0, `(.L_x_50) ;  /* 0x0000041000007945 */ /* 0x000fe20003800200 */
[----:B------:R-:W-:Y:S01]  /*5330*/  ISETP.NE.U32.AND P1, PT, R25, 0x1, PT ;  /* 0x000000011900780c */ /* 0x000fe20003f25070 */
[----:B------:R-:W-:-:S03]  /*5340*/  FFMA R25, R34, R27, -0.0013887860113754868507 ;  /* 0xbab607ed22197423 */ /* 0x000fc6000000001b */
[----:B------:R-:W-:Y:S02]  /*5350*/  FSEL R29, R28, 0.0083327032625675201416, !P1 ;  /* 0x3c0885e41c1d7808 */ /* 0x000fe40004800000 */
[----:B------:R-:W-:Y:S02]  /*5360*/  FSEL R25, R25, -0.00019574658654164522886, !P1 ;  /* 0xb94d415319197808 */ /* 0x000fe40004800000 */
[----:B------:R-:W-:-:S03]  /*5370*/  FSEL R33, R24, 1, P1 ;  /* 0x3f80000018217808 */ /* 0x000fc60000800000 */
[----:B------:R-:W-:Y:S01]  /*5380*/  FFMA R25, R34, R25, R29 ;  /* 0x0000001922197223 */ /* 0x000fe2000000001d */
[----:B------:R-:W-:-:S05]  /*5390*/  IMAD.MOV.U32 R29, RZ, RZ, 0x3effffff ;  /* 0x3effffffff1d7424 */ /* 0x000fca00078e00ff */
[----:B------:R-:W-:-:S05]  /*53a0*/  FSEL R35, -R29, -0.16666662693023681641, !P1 ;  /* 0xbe2aaaa81d237808 */ /* 0x000fca0004800100 */
[C---:B------:R-:W-:Y:S01]  /*53b0*/  FFMA R25, R34.reuse, R25, R35 ;  /* 0x0000001922197223 */ /* 0x040fe20000000023 */
[----:B------:R-:W-:-:S04]  /*53c0*/  FFMA R34, R34, R33, RZ ;  /* 0x0000002122227223 */ /* 0x000fc800000000ff */
[----:B------:R-:W-:-:S04]  /*53d0*/  FFMA R33, R34, R25, R33 ;  /* 0x0000001922217223 */ /* 0x000fc80000000021 */
[----:B------:R-:W-:Y:S01]  /*53e0*/  @P3 FADD R33, RZ, -R33 ;  /* 0x80000021ff213221 */ /* 0x000fe20000000000 */
[----:B------:R-:W-:Y:S06]  /*53f0*/  @!P0 BRA `(.L_x_51) ;  /* 0x0000000000cc8947 */ /* 0x000fec0003800000 */
[----:B------:R-:W-:-:S13]  /*5400*/  FSETP.NEU.AND P0, PT, |R30|, +INF , PT ;  /* 0x7f8000001e00780b */ /* 0x000fda0003f0d200 */
[----:B------:R-:W-:Y:S01]  /*5410*/  @!P0 FMUL R36, RZ, R30 ;  /* 0x0000001eff248220 */ /* 0x000fe20000400000 */
[----:B------:R-:W-:Y:S01]  /*5420*/  @!P0 IMAD.MOV.U32 R0, RZ, RZ, RZ ;  /* 0x000000ffff008224 */ /* 0x000fe200078e00ff */
[----:B------:R-:W-:Y:S06]  /*5430*/  @!P0 BRA `(.L_x_51) ;  /* 0x0000000000bc8947 */ /* 0x000fec0003800000 */
[----:B------:R-:W-:Y:S02]  /*5440*/  IMAD.SHL.U32 R34, R30, 0x100, RZ ;  /* 0x000001001e227824 */ /* 0x000fe400078e00ff */
[----:B------:R-:W-:Y:S02]  /*5450*/  HFMA2 R0, -RZ, RZ, 0, 0 ;  /* 0x00000000ff007431 */ /* 0x000fe400000001ff */
[----:B------:R-:W-:Y:S01]  /*5460*/  IMAD.MOV.U32 R35, RZ, RZ, RZ ;  /* 0x000000ffff237224 */ /* 0x000fe200078e00ff */
[----:B------:R-:W-:Y:S01]  /*5470*/  UMOV UR5, URZ ;  /* 0x000000ff00057c82 */ /* 0x000fe20008000000 */
[----:B------:R-:W-:-:S07]  /*5480*/  LOP3.LUT R34, R34, 0x80000000, RZ, 0xfc, !PT ;  /* 0x8000000022227812 */ /* 0x000fce00078efcff */
.L_x_52:
[----:B------:R-:W0:Y:S02]  /*5490*/  LDC.64 R24, c[0x4][0x40] ;  /* 0x01001000ff187b82 */ /* 0x000e240000000a00 */
[----:B0-----:R-:W-:-:S05]  /*54a0*/  IMAD.WIDE.U32 R36, R35, 0x4, R24 ;  /* 0x0000000423247825 */ /* 0x001fca00078e0018 */
[----:B------:R-:W2:Y:S02]  /*54b0*/  LDG.E.CONSTANT R25, desc[UR10][R36.64] ;  /* 0x0000000a24197981 */ /* 0x000ea4000c1e9900 */
[----:B--2---:R-:W-:-:S03]  /*54c0*/  IMAD.WIDE.U32 R24, R25, R34, RZ ;  /* 0x0000002219187225 */ /* 0x004fc600078e00ff */
[----:B------:R-:W-:-:S04]  /*54d0*/  IADD3 R24, P0, PT, R24, R0, RZ ;  /* 0x0000000018187210 */ /* 0x000fc80007f1e0ff */
[----:B------:R-:W-:Y:S01]  /*54e0*/  IADD3.X R0, PT, PT, R25, UR5, RZ, P0, !PT ;  /* 0x0000000519007c10 */ /* 0x000fe200087fe4ff */
[C---:B------:R-:W-:Y:S02]  /*54f0*/  IMAD R25, R35.reuse, 0x4, R1 ;  /* 0x0000000423197824 */ /* 0x040fe400078e0201 */
[----:B------:R-:W-:-:S03]  /*5500*/  VIADD R35, R35, 0x1 ;  /* 0x0000000123237836 */ /* 0x000fc60000000000 */
[----:B------:R0:W-:Y:S02]  /*5510*/  STL [R25], R24 ;  /* 0x0000001819007387 */ /* 0x0001e40000100800 */
[----:B------:R-:W-:-:S13]  /*5520*/  ISETP.NE.AND P0, PT, R35, 0x6, PT ;  /* 0x000000062300780c */ /* 0x000fda0003f05270 */
[----:B0-----:R-:W-:Y:S05]  /*5530*/  @P0 BRA `(.L_x_52) ;  /* 0xfffffffc00d40947 */ /* 0x001fea000383ffff */
[----:B------:R-:W-:Y:S01]  /*5540*/  SHF.R.U32.HI R34, RZ, 0x17, R30 ;  /* 0x00000017ff227819 */ /* 0x000fe2000001161e */
[----:B------:R0:W-:Y:S03]  /*5550*/  STL [R1+0x18], R0 ;  /* 0x0000180001007387 */ /* 0x0001e60000100800 */
[C---:B------:R-:W-:Y:S02]  /*5560*/  LOP3.LUT R24, R34.reuse, 0xe0, RZ, 0xc0, !PT ;  /* 0x000000e022187812 */ /* 0x040fe400078ec0ff */
[----:B------:R-:W-:Y:S02]  /*5570*/  LOP3.LUT P0, RZ, R34, 0x1f, RZ, 0xc0, !PT ;  /* 0x0000001f22ff7812 */ /* 0x000fe4000780c0ff */
[----:B------:R-:W-:-:S04]  /*5580*/  IADD3 R24, PT, PT, R24, -0x80, RZ ;  /* 0xffffff8018187810 */ /* 0x000fc80007ffe0ff */
[----:B------:R-:W-:-:S05]  /*5590*/  SHF.R.U32.HI R24, RZ, 0x5, R24 ;  /* 0x00000005ff187819 */ /* 0x000fca0000011618 */
[----:B------:R-:W-:-:S05]  /*55a0*/  IMAD R37, R24, -0x4, R1 ;  /* 0xfffffffc18257824 */ /* 0x000fca00078e0201 */
[----:B------:R-:W2:Y:S04]  /*55b0*/  LDL R35, [R37+0x18] ;  /* 0x0000180025237983 */ /* 0x000ea80000100800 */
[----:B------:R-:W2:Y:S04]  /*55c0*/  LDL R24, [R37+0x14] ;  /* 0x0000140025187983 */ /* 0x000ea80000100800 */
[----:B------:R-:W3:Y:S01]  /*55d0*/  @P0 LDL R25, [R37+0x10] ;  /* 0x0000100025190983 */ /* 0x000ee20000100800 */
[----:B------:R-:W-:Y:S01]  /*55e0*/  LOP3.LUT R34, R34, 0x1f, RZ, 0xc0, !PT ;  /* 0x0000001f22227812 */ /* 0x000fe200078ec0ff */
[----:B------:R-:W-:Y:S01]  /*55f0*/  UMOV UR6, 0x54442d19 ;  /* 0x54442d1900067882 */ /* 0x000fe20000000000 */
[----:B------:R-:W-:Y:S01]  /*5600*/  ISETP.GE.AND P1, PT, R30, RZ, PT ;  /* 0x000000ff1e00720c */ /* 0x000fe20003f26270 */
[----:B------:R-:W-:Y:S01]  /*5610*/  UMOV UR7, 0x3bf921fb ;  /* 0x3bf921fb00077882 */ /* 0x000fe20000000000 */
[----:B--2---:R-:W-:-:S02]  /*5620*/  @P0 SHF.L.W.U32.HI R35, R24, R34, R35 ;  /* 0x0000002218230219 */ /* 0x004fc40000010e23 */
[----:B---3--:R-:W-:Y:S02]  /*5630*/  @P0 SHF.L.W.U32.HI R24, R25, R34, R24 ;  /* 0x0000002219180219 */ /* 0x008fe40000010e18 */
[--C-:B------:R-:W-:Y:S02]  /*5640*/  SHF.R.U32.HI R36, RZ, 0x1e, R35.reuse ;  /* 0x0000001eff247819 */ /* 0x100fe40000011623 */
[C---:B------:R-:W-:Y:S01]  /*5650*/  SHF.L.W.U32.HI R25, R24.reuse, 0x2, R35 ;  /* 0x0000000218197819 */ /* 0x040fe20000010e23 */
[----:B------:R-:W-:-:S03]  /*5660*/  IMAD.SHL.U32 R24, R24, 0x4, RZ ;  /* 0x0000000418187824 */ /* 0x000fc600078e00ff */
[----:B------:R-:W-:Y:S02]  /*5670*/  SHF.R.S32.HI R34, RZ, 0x1f, R25 ;  /* 0x0000001fff227819 */ /* 0x000fe40000011419 */
[C---:B------:R-:W-:Y:S02]  /*5680*/  LOP3.LUT R30, R25.reuse, R30, RZ, 0x3c, !PT ;  /* 0x0000001e191e7212 */ /* 0x040fe400078e3cff */
[----:B0-----:R-:W-:Y:S02]  /*5690*/  LEA.HI R0, R25, R36, RZ, 0x1 ;  /* 0x0000002419007211 */ /* 0x001fe400078f08ff */
[C---:B------:R-:W-:Y:S02]  /*56a0*/  LOP3.LUT R25, R34.reuse, R25, RZ, 0x3c, !PT ;  /* 0x0000001922197212 */ /* 0x040fe400078e3cff */
[----:B------:R-:W-:Y:S02]  /*56b0*/  LOP3.LUT R24, R34, R24, RZ, 0x3c, !PT ;  /* 0x0000001822187212 */ /* 0x000fe400078e3cff */
[----:B------:R-:W-:Y:S01]  /*56c0*/  ISETP.GE.AND P0, PT, R30, RZ, PT ;  /* 0x000000ff1e00720c */ /* 0x000fe20003f06270 */
[----:B------:R-:W-:-:S03]  /*56d0*/  IMAD.MOV R30, RZ, RZ, -R0 ;  /* 0x000000ffff1e7224 */ /* 0x000fc600078e0a00 */
[----:B------:R-:W0:Y:S01]  /*56e0*/  I2F.F64.S64 R24, R24 ;  /* 0x0000001800187312 */ /* 0x000e220000301c00 */
[----:B------:R-:W-:Y:S01]  /*56f0*/  @!P1 IMAD.MOV.U32 R0, RZ, RZ, R30 ;  /* 0x000000ffff009224 */ /* 0x000fe200078e001e */
[----:B0-----:R-:W-:-:S10]  /*5700*/  DMUL R34, R24, UR6 ;  /* 0x0000000618227c28 */ /* 0x001fd40008000000 */
[----:B------:R-:W0:Y:S02]  /*5710*/  F2F.F32.F64 R34, R34 ;  /* 0x0000002200227310 */ /* 0x000e240000301000 */
[----:B0-----:R-:W-:-:S07]  /*5720*/  FSEL R36, -R34, R34, !P0 ;  /* 0x0000002222247208 */ /* 0x001fce0004000100 */
.L_x_51:
[----:B------:R-:W-:Y:S05]  /*5730*/  BSYNC.RECONVERGENT B0 ;  /* 0x0000000000007941 */ /* 0x000fea0003800200 */
.L_x_50:
[----:B------:R-:W-:Y:S01]  /*5740*/  LOP3.LUT R25, R0, 0x1, RZ, 0xc0, !PT ;  /* 0x0000000100197812 */ /* 0x000fe200078ec0ff */
[----:B------:R-:W-:Y:S01]  /*5750*/  FMUL R24, R36, R36 ;  /* 0x0000002424187220 */ /* 0x000fe20000400000 */
[----:B------:R-:W-:Y:S01]  /*5760*/  LOP3.LUT P1, RZ, R0, 0x2, RZ, 0xc0, !PT ;  /* 0x0000000200ff7812 */ /* 0x000fe2000782c0ff */
[----:B------:R-:W-:Y:S01]  /*5770*/  BSSY.RECONVERGENT B0, `(.L_x_53) ;  /* 0x0000038000007945 */ /* 0x000fe20003800200 */
[----:B------:R-:W-:Y:S01]  /*5780*/  ISETP.NE.U32.AND P0, PT, R25, 0x1, PT ;  /* 0x000000011900780c */ /* 0x000fe20003f05070 */
[----:B------:R-:W-:Y:S01]  /*5790*/  FFMA R25, R24, R27, -0.0013887860113754868507 ;  /* 0xbab607ed18197423 */ /* 0x000fe2000000001b */
[----:B------:R-:W-:Y:S02]  /*57a0*/  MOV R37, R11 ;  /* 0x0000000b00257202 */ /* 0x000fe40000000f00 */
[----:B------:R-:W-:Y:S02]  /*57b0*/  FSEL R35, R28, 0.0083327032625675201416, !P0 ;  /* 0x3c0885e41c237808 */ /* 0x000fe40004000000 */
[----:B------:R-:W-:-:S02]  /*57c0*/  FSEL R25, R25, -0.00019574658654164522886, !P0 ;  /* 0xb94d415319197808 */ /* 0x000fc40004000000 */
[----:B------:R-:W-:Y:S02]  /*57d0*/  FSEL R0, -R29, -0.16666662693023681641, !P0 ;  /* 0xbe2aaaa81d007808 */ /* 0x000fe40004000100 */
[----:B------:R-:W-:Y:S01]  /*57e0*/  FSEL R36, R36, 1, P0 ;  /* 0x3f80000024247808 */ /* 0x000fe20000000000 */
[----:B------:R-:W-:-:S04]  /*57f0*/  FFMA R25, R24, R25, R35 ;  /* 0x0000001918197223 */ /* 0x000fc80000000023 */
[C---:B------:R-:W-:Y:S01]  /*5800*/  FFMA R0, R24.reuse, R25, R0 ;  /* 0x0000001918007223 */ /* 0x040fe20000000000 */
[----:B------:R-:W-:-:S04]  /*5810*/  FFMA R25, R24, R36, RZ ;  /* 0x0000002418197223 */ /* 0x000fc800000000ff */
[----:B------:R-:W-:-:S04]  /*5820*/  FFMA R0, R25, R0, R36 ;  /* 0x0000000019007223 */ /* 0x000fc80000000024 */
[----:B------:R-:W-:-:S04]  /*5830*/  @P1 FADD R0, RZ, -R0 ;  /* 0x80000000ff001221 */ /* 0x000fc80000000000 */
[----:B------:R-:W-:Y:S01]  /*5840*/  FMUL R30, R33, R0 ;  /* 0x00000000211e7220 */ /* 0x000fe20000400000 */
[----:B------:R-:W-:Y:S01]  /*5850*/  IMAD.MOV.U32 R33, RZ, RZ, R9 ;  /* 0x000000ffff217224 */ /* 0x000fe200078e0009 */
[----:B------:R-:W-:Y:S06]  /*5860*/  @P2 BRA `(.L_x_54) ;  /* 0x0000000000a02947 */ /* 0x000fec0003800000 */
[----:B------:R-:W-:Y:S02]  /*5870*/  IMAD.SHL.U32 R33, R8, 0x100, RZ ;  /* 0x0000010008217824 */ /* 0x000fe400078e00ff */
[----:B------:R-:W-:Y:S02]  /*5880*/  HFMA2 R35, -RZ, RZ, 0, 0 ;  /* 0x00000000ff237431 */ /* 0x000fe400000001ff */
[----:B------:R-:W-:Y:S01]  /*5890*/  IMAD.MOV.U32 R0, RZ, RZ, RZ ;  /* 0x000000ffff007224 */ /* 0x000fe200078e00ff */
[----:B------:R-:W-:Y:S01]  /*58a0*/  UMOV UR5, URZ ;  /* 0x000000ff00057c82 */ /* 0x000fe20008000000 */
[----:B------:R-:W-:-:S07]  /*58b0*/  LOP3.LUT R33, R33, 0x80000000, RZ, 0xfc, !PT ;  /* 0x8000000021217812 */ /* 0x000fce00078efcff */
.L_x_55:
[----:B------:R-:W0:Y:S02]  /*58c0*/  LDC.64 R24, c[0x4][0x40] ;  /* 0x01001000ff187b82 */ /* 0x000e240000000a00 */
[----:B0-----:R-:W-:-:S05]  /*58d0*/  IMAD.WIDE.U32 R36, R35, 0x4, R24 ;  /* 0x0000000423247825 */ /* 0x001fca00078e0018 */
[----:B------:R-:W2:Y:S02]  /*58e0*/  LDG.E.CONSTANT R24, desc[UR10][R36.64] ;  /* 0x0000000a24187981 */ /* 0x000ea4000c1e9900 */
[----:B--2---:R-:W-:-:S03]  /*58f0*/  IMAD.WIDE.U32 R24, R24, R33, RZ ;  /* 0x0000002118187225 */ /* 0x004fc600078e00ff */
[----:B------:R-:W-:Y:S01]  /*5900*/  IADD3 R34, P0, PT, R24, R0, RZ ;  /* 0x0000000018227210 */ /* 0x000fe20007f1e0ff */
[C---:B------:R-:W-:Y:S02]  /*5910*/  IMAD R24, R35.reuse, 0x4, R1 ;  /* 0x0000000423187824 */ /* 0x040fe400078e0201 */
[----:B------:R-:W-:Y:S01]  /*5920*/  VIADD R35, R35, 0x1 ;  /* 0x0000000123237836 */ /* 0x000fe20000000000 */
[----:B------:R-:W-:Y:S02]  /*5930*/  IADD3.X R0, PT, PT, R25, UR5, RZ, P0, !PT ;  /* 0x0000000519007c10 */ /* 0x000fe400087fe4ff */
[----:B------:R0:W-:Y:S02]  /*5940*/  STL [R24], R34 ;  /* 0x0000002218007387 */ /* 0x0001e40000100800 */
[----:B------:R-:W-:-:S13]  /*5950*/  ISETP.NE.AND P0, PT, R35, 0x6, PT ;  /* 0x000000062300780c */ /* 0x000fda0003f05270 */
[----:B0-----:R-:W-:Y:S05]  /*5960*/  @P0 BRA `(.L_x_55) ;  /* 0xfffffffc00d40947 */ /* 0x001fea000383ffff */
[----:B------:R-:W-:Y:S01]  /*5970*/  ISETP.NE.AND P0, PT, R10, RZ, PT ;  /* 0x000000ff0a00720c */ /* 0x000fe20003f05270 */
[----:B------:R0:W-:Y:S04]  /*5980*/  STL [R1+0x18], R0 ;  /* 0x0000180001007387 */ /* 0x0001e80000100800 */
[----:B------:R-:W2:Y:S04]  /*5990*/  LDL R33, [R26+0x18] ;  /* 0x000018001a217983 */ /* 0x000ea80000100800 */
[----:B------:R-:W2:Y:S04]  /*59a0*/  LDL R24, [R26+0x14] ;  /* 0x000014001a187983 */ /* 0x000ea80000100800 */
[----:B------:R-:W3:Y:S01]  /*59b0*/  @P0 LDL R25, [R26+0x10] ;  /* 0x000010001a190983 */ /* 0x000ee20000100800 */
[----:B------:R-:W-:Y:S01]  /*59c0*/  UMOV UR6, 0x54442d19 ;  /* 0x54442d1900067882 */ /* 0x000fe20000000000 */
[----:B------:R-:W-:Y:S01]  /*59d0*/  UMOV UR7, 0x3bf921fb ;  /* 0x3bf921fb00077882 */ /* 0x000fe20000000000 */
[----:B--2---:R-:W-:-:S02]  /*59e0*/  @P0 SHF.L.W.U32.HI R33, R24, R10, R33 ;  /* 0x0000000a18210219 */ /* 0x004fc40000010e21 */
[----:B---3--:R-:W-:Y:S02]  /*59f0*/  @P0 SHF.L.W.U32.HI R24, R25, R10, R24 ;  /* 0x0000000a19180219 */ /* 0x008fe40000010e18 */
[----:B------:R-:W-:Y:S02]  /*5a00*/  ISETP.GE.AND P0, PT, R8, RZ, PT ;  /* 0x000000ff0800720c */ /* 0x000fe40003f06270 */
[C-C-:B------:R-:W-:Y:S01]  /*5a10*/  SHF.L.W.U32.HI R37, R24.reuse, 0x2, R33.reuse ;  /* 0x0000000218257819 */ /* 0x140fe20000010e21 */
[----:B------:R-:W-:Y:S01]  /*5a20*/  IMAD.SHL.U32 R24, R24, 0x4, RZ ;  /* 0x0000000418187824 */ /* 0x000fe200078e00ff */
[----:B0-----:R-:W-:Y:S02]  /*5a30*/  SHF.R.U32.HI R0, RZ, 0x1e, R33 ;  /* 0x0000001eff007819 */ /* 0x001fe40000011621 */
[----:B------:R-:W-:-:S04]  /*5a40*/  LOP3.LUT R25, R37, R8, RZ, 0x3c, !PT ;  /* 0x0000000825197212 */ /* 0x000fc800078e3cff */
[----:B------:R-:W-:Y:S02]  /*5a50*/  ISETP.GE.AND P1, PT, R25, RZ, PT ;  /* 0x000000ff1900720c */ /* 0x000fe40003f26270 */
[----:B------:R-:W-:-:S04]  /*5a60*/  SHF.R.S32.HI R25, RZ, 0x1f, R37 ;  /* 0x0000001fff197819 */ /* 0x000fc80000011425 */
[C---:B------:R-:W-:Y:S02]  /*5a70*/  LOP3.LUT R24, R25.reuse, R24, RZ, 0x3c, !PT ;  /* 0x0000001819187212 */ /* 0x040fe400078e3cff */
[----:B------:R-:W-:Y:S02]  /*5a80*/  LOP3.LUT R25, R25, R37, RZ, 0x3c, !PT ;  /* 0x0000002519197212 */ /* 0x000fe400078e3cff */
[----:B------:R-:W-:-:S04]  /*5a90*/  LEA.HI R37, R37, R0, RZ, 0x1 ;  /* 0x0000000025257211 */ /* 0x000fc800078f08ff */
[----:B------:R-:W0:Y:S01]  /*5aa0*/  I2F.F64.S64 R24, R24 ;  /* 0x0000001800187312 */ /* 0x000e220000301c00 */
[----:B------:R-:W-:Y:S01]  /*5ab0*/  @!P0 IADD3 R37, PT, PT, -R37, RZ, RZ ;  /* 0x000000ff25258210 */ /* 0x000fe20007ffe1ff */
[----:B0-----:R-:W-:-:S10]  /*5ac0*/  DMUL R34, R24, UR6 ;  /* 0x0000000618227c28 */ /* 0x001fd40008000000 */
[----:B------:R-:W0:Y:S02]  /*5ad0*/  F2F.F32.F64 R34, R34 ;  /* 0x0000002200227310 */ /* 0x000e240000301000 */
[----:B0-----:R-:W-:-:S07]  /*5ae0*/  FSEL R33, -R34, R34, !P1 ;  /* 0x0000002222217208 */ /* 0x001fce0004800100 */
.L_x_54:
[----:B------:R-:W-:Y:S05]  /*5af0*/  BSYNC.RECONVERGENT B0 ;  /* 0x0000000000007941 */ /* 0x000fea0003800200 */
.L_x_53:
[----:B------:R-:W-:Y:S01]  /*5b00*/  LOP3.LUT R0, R37, 0x1, RZ, 0xc0, !PT ;  /* 0x0000000125007812 */ /* 0x000fe200078ec0ff */
[----:B------:R-:W-:Y:S01]  /*5b10*/  FMUL R24, R33, R33 ;  /* 0x0000002121187220 */ /* 0x000fe20000400000 */
[----:B------:R-:W-:Y:S02]  /*5b20*/  VIADD R25, R37, 0x1 ;  /* 0x0000000125197836 */ /* 0x000fe40000000000 */
[----:B------:R-:W-:Y:S01]  /*5b30*/  ISETP.NE.U32.AND P0, PT, R0, 0x1, PT ;  /* 0x000000010000780c */ /* 0x000fe20003f05070 */
[----:B------:R-:W-:Y:S02]  /*5b40*/  FFMA R0, R24, R27, -0.0013887860113754868507 ;  /* 0xbab607ed18007423 */ /* 0x000fe4000000001b */
[----:B------:R-:W-:Y:S02]  /*5b50*/  LOP3.LUT P1, RZ, R25, 0x2, RZ, 0xc0, !PT ;  /* 0x0000000219ff7812 */ /* 0x000fe4000782c0ff */
[----:B------:R-:W-:Y:S02]  /*5b60*/  FSEL R35, R28, 0.0083327032625675201416, P0 ;  /* 0x3c0885e41c237808 */ /* 0x000fe40000000000 */
[----:B------:R-:W-:Y:S01]  /*5b70*/  FSEL R25, R0, -0.00019574658654164522886, P0 ;  /* 0xb94d415300197808 */ /* 0x000fe20000000000 */
[----:B------:R-:W-:Y:S01]  /*5b80*/  FMUL R0, R31, 0.63661974668502807617 ;  /* 0x3f22f9831f007820 */ /* 0x000fe20000400000 */
[----:B------:R-:W-:-:S02]  /*5b90*/  FSEL R34, -R29, -0.16666662693023681641, P0 ;  /* 0xbe2aaaa81d227808 */ /* 0x000fc40000000100 */
[----:B------:R-:W-:Y:S01]  /*5ba0*/  FSEL R33, R33, 1, !P0 ;  /* 0x3f80000021217808 */ /* 0x000fe20004000000 */
[C---:B------:R-:W-:Y:S01]  /*5bb0*/  FFMA R25, R24.reuse, R25, R35 ;  /* 0x0000001918197223 */ /* 0x040fe20000000023 */
[----:B------:R-:W-:Y:S01]  /*5bc0*/  FSETP.GE.AND P0, PT, |R31|, 105615, PT ;  /* 0x47ce47801f00780b */ /* 0x000fe20003f06200 */
[----:B------:R-:W0:Y:S02]  /*5bd0*/  F2I.NTZ R0, R0 ;  /* 0x0000000000007305 */ /* 0x000e240000203100 */
[C---:B------:R-:W-:Y:S01]  /*5be0*/  FFMA R25, R24.reuse, R25, R34 ;  /* 0x0000001918197223 */ /* 0x040fe20000000022 */
[----:B------:R-:W-:-:S04]  /*5bf0*/  FFMA R24, R24, R33, RZ ;  /* 0x0000002118187223 */ /* 0x000fc800000000ff */
[----:B------:R-:W-:-:S04]  /*5c00*/  FFMA R33, R24, R25, R33 ;  /* 0x0000001918217223 */ /* 0x000fc80000000021 */
[----:B------:R-:W-:Y:S01]  /*5c10*/  @P1 FADD R33, RZ, -R33 ;  /* 0x80000021ff211221 */ /* 0x000fe20000000000 */
[----:B0-----:R-:W-:-:S05]  /*5c20*/  I2FP.F32.S32 R36, R0 ;  /* 0x0000000000247245 */ /* 0x001fca0000201400 */
[----:B------:R-:W-:-:S04]  /*5c30*/  FFMA R25, R36, -1.5707962512969970703, R31 ;  /* 0xbfc90fda24197823 */ /* 0x000fc8000000001f */
[----:B------:R-:W-:-:S04]  /*5c40*/  FFMA R25, R36, -7.5497894158615963534e-08, R25 ;  /* 0xb3a2216824197823 */ /* 0x000fc80000000019 */
[----:B------:R-:W-:Y:S01]  /*5c50*/  FFMA R36, R36, -5.3903029534742383927e-15, R25 ;  /* 0xa7c234c524247823 */ /* 0x000fe20000000019 */
[----:B------:R-:W-:Y:S06]  /*5c60*/  @!P0 BRA `(.L_x_56) ;  /* 0x0000000000cc8947 */ /* 0x000fec0003800000 */
[----:B------:R-:W-:-:S13]  /*5c70*/  FSETP.NEU.AND P0, PT, |R31|, +INF , PT ;  /* 0x7f8000001f00780b */ /* 0x000fda0003f0d200 */
[----:B------:R-:W-:Y:S01]  /*5c80*/  @!P0 FMUL R36, RZ, R31 ;  /* 0x0000001fff248220 */ /* 0x000fe20000400000 */
[----:B------:R-:W-:Y:S01]  /*5c90*/  @!P0 IMAD.MOV.U32 R0, RZ, RZ, RZ ;  /* 0x000000ffff008224 */ /* 0x000fe200078e00ff */
[----:B------:R-:W-:Y:S06]  /*5ca0*/  @!P0 BRA `(.L_x_56) ;  /* 0x0000000000bc8947 */ /* 0x000fec0003800000 */
[----:B------:R-:W-:Y:S01]  /*5cb0*/  IMAD.SHL.U32 R34, R31, 0x100, RZ ;  /* 0x000001001f227824 */ /* 0x000fe200078e00ff */
[----:B------:R-:W-:Y:S01]  /*5cc0*/  MOV R0, RZ ;  /* 0x000000ff00007202 */ /* 0x000fe20000000f00 */
[----:B------:R-:W-:Y:S02]  /*5cd0*/  IMAD.MOV.U32 R35, RZ, RZ, RZ ;  /* 0x000000ffff237224 */ /* 0x000fe400078e00ff */
[----:B------:R-:W-:Y:S01]  /*5ce0*/  IMAD.MOV.U32 R37, RZ, RZ, RZ ;  /* 0x000000ffff257224 */ /* 0x000fe200078e00ff */
[----:B------:R-:W-:-:S07]  /*5cf0*/  LOP3.LUT R34, R34, 0x80000000, RZ, 0xfc, !PT ;  /* 0x8000000022227812 */ /* 0x000fce00078efcff */
.L_x_57:
[----:B------:R-:W0:Y:S02]  /*5d00*/  LDC.64 R24, c[0x4][0x40] ;  /* 0x01001000ff187b82 */ /* 0x000e240000000a00 */
[----:B0-----:R-:W-:-:S06]  /*5d10*/  IMAD.WIDE.U32 R24, R37, 0x4, R24 ;  /* 0x0000000425187825 */ /* 0x001fcc00078e0018 */
[----:B------:R-:W2:Y:S02]  /*5d20*/  LDG.E.CONSTANT R25, desc[UR10][R24.64] ;  /* 0x0000000a18197981 */ /* 0x000ea4000c1e9900 */
[----:B--2---:R-:W-:-:S03]  /*5d30*/  IMAD.WIDE.U32 R24, R25, R34, RZ ;  /* 0x0000002219187225 */ /* 0x004fc600078e00ff */
[----:B------:R-:W-:-:S05]  /*5d40*/  IADD3 R36, P0, PT, R24, R0, RZ ;  /* 0x0000000018247210 */ /* 0x000fca0007f1e0ff */
[----:B------:R-:W-:Y:S01]  /*5d50*/  IMAD.X R0, R25, 0x1, R35, P0 ;  /* 0x0000000119007824 */ /* 0x000fe200000e0623 */
[C---:B------:R-:W-:Y:S01]  /*5d60*/  LEA R25, R37.reuse, R1, 0x2 ;  /* 0x0000000125197211 */ /* 0x040fe200078e10ff */
[----:B------:R-:W-:-:S04]  /*5d70*/  VIADD R37, R37, 0x1 ;  /* 0x0000000125257836 */ /* 0x000fc80000000000 */
[----:B------:R0:W-:Y:S01]  /*5d80*/  STL [R25], R36 ;  /* 0x0000002419007387 */ /* 0x0001e20000100800 */
[----:B------:R-:W-:-:S13]  /*5d90*/  ISETP.NE.AND P0, PT, R37, 0x6, PT ;  /* 0x000000062500780c */ /* 0x000fda0003f05270 */
[----:B0-----:R-:W-:Y:S05]  /*5da0*/  @P0 BRA `(.L_x_57) ;  /* 0xfffffffc00d40947 */ /* 0x001fea000383ffff */
        /* <DEDUP_REMOVED lines=15> */
[----:B------:R-:W-:Y:S02]  /*5ea0*/  ISETP.GE.AND P0, PT, R31, RZ, PT ;  /* 0x000000ff1f00720c */ /* 0x000fe40003f06270 */
[C-C-:B------:R-:W-:Y:S01]  /*5eb0*/  SHF.L.W.U32.HI R24, R34.reuse, 0x2, R25.reuse ;  /* 0x0000000222187819 */ /* 0x140fe20000010e19 */
[----:B------:R-:W-:Y:S01]  /*5ec0*/  IMAD.SHL.U32 R34, R34, 0x4, RZ ;  /* 0x0000000422227824 */ /* 0x000fe200078e00ff */
[----:B------:R-:W-:Y:S02]  /*5ed0*/  SHF.R.U32.HI R25, RZ, 0x1e, R25 ;  /* 0x0000001eff197819 */ /* 0x000fe40000011619 */
[----:B------:R-:W-:-:S02]  /*5ee0*/  SHF.R.S32.HI R35, RZ, 0x1f, R24 ;  /* 0x0000001fff237819 */ /* 0x000fc40000011418 */
[C---:B0-----:R-:W-:Y:S02]  /*5ef0*/  LEA.HI R0, R24.reuse, R25, RZ, 0x1 ;  /* 0x0000001918007211 */ /* 0x041fe400078f08ff */
[----:B------:R-:W-:Y:S02]  /*5f00*/  LOP3.LUT R31, R24, R31, RZ, 0x3c, !PT ;  /* 0x0000001f181f7212 */ /* 0x000fe400078e3cff */
[C---:B------:R-:W-:Y:S02]  /*5f10*/  LOP3.LUT R25, R35.reuse, R24, RZ, 0x3c, !PT ;  /* 0x0000001823197212 */ /* 0x040fe400078e3cff */
[----:B------:R-:W-:Y:S02]  /*5f20*/  LOP3.LUT R24, R35, R34, RZ, 0x3c, !PT ;  /* 0x0000002223187212 */ /* 0x000fe400078e3cff */
[----:B------:R-:W-:Y:S02]  /*5f30*/  ISETP.GE.AND P1, PT, R31, RZ, PT ;  /* 0x000000ff1f00720c */ /* 0x000fe40003f26270 */
[----:B------:R-:W-:-:S02]  /*5f40*/  IADD3 R31, PT, PT, -R0, RZ, RZ ;  /* 0x000000ff001f7210 */ /* 0x000fc40007ffe1ff */
[----:B------:R-:W0:Y:S03]  /*5f50*/  I2F.F64.S64 R24, R24 ;  /* 0x0000001800187312 */ /* 0x000e260000301c00 */
[----:B------:R-:W-:Y:S01]  /*5f60*/  @!P0 IMAD.MOV.U32 R0, RZ, RZ, R31 ;  /* 0x000000ffff008224 */ /* 0x000fe200078e001f */
[----:B0-----:R-:W-:-:S10]  /*5f70*/  DMUL R34, R24, UR6 ;  /* 0x0000000618227c28 */ /* 0x001fd40008000000 */
[----:B------:R-:W0:Y:S02]  /*5f80*/  F2F.F32.F64 R34, R34 ;  /* 0x0000002200227310 */ /* 0x000e240000301000 */
[----:B0-----:R-:W-:-:S07]  /*5f90*/  FSEL R36, -R34, R34, !P1 ;  /* 0x0000002222247208 */ /* 0x001fce0004800100 */
.L_x_56:
[C---:B------:R-:W-:Y:S01]  /*5fa0*/  LOP3.LUT R24, R0.reuse, 0x1, RZ, 0xc0, !PT ;  /* 0x0000000100187812 */ /* 0x040fe200078ec0ff */
[----:B------:R-:W-:Y:S02]  /*5fb0*/  VIADD R0, R0, 0x1 ;  /* 0x0000000100007836 */ /* 0x000fe40000000000 */
[----:B------:R-:W-:Y:S01]  /*5fc0*/  FMUL R25, R36, R36 ;  /* 0x0000002424197220 */ /* 0x000fe20000400000 */
[----:B------:R-:W-:Y:S01]  /*5fd0*/  FMUL.D2 R31, R32, UR14 ;  /* 0x0000000e201f7c20 */ /* 0x000fe20008300000 */
[----:B------:R-:W-:Y:S01]  /*5fe0*/  ISETP.NE.U32.AND P0, PT, R24, 0x1, PT ;  /* 0x000000011800780c */ /* 0x000fe20003f05070 */
[----:B------:R-:W-:Y:S01]  /*5ff0*/  BSSY.RECONVERGENT B0, `(.L_x_58) ;  /* 0x000004a000007945 */ /* 0x000fe20003800200 */
[----:B------:R-:W-:Y:S01]  /*6000*/  LOP3.LUT P1, RZ, R0, 0x2, RZ, 0xc0, !PT ;  /* 0x0000000200ff7812 */ /* 0x000fe2000782c0ff */
[----:B------:R-:W-:Y:S01]  /*6010*/  FFMA R0, R25, R27, -0.0013887860113754868507 ;  /* 0xbab607ed19007423 */ /* 0x000fe2000000001b */
[----:B------:R-:W-:Y:S02]  /*6020*/  FSEL R32, R28, 0.0083327032625675201416, P0 ;  /* 0x3c0885e41c207808 */ /* 0x000fe40000000000 */
[----:B------:R-:W-:-:S02]  /*6030*/  FSEL R35, -R29, -0.16666662693023681641, P0 ;  /* 0xbe2aaaa81d237808 */ /* 0x000fc40000000100 */
[----:B------:R-:W-:Y:S01]  /*6040*/  FSEL R24, R0, -0.00019574658654164522886, P0 ;  /* 0xb94d415300187808 */ /* 0x000fe20000000000 */
[----:B------:R-:W-:-:S04]  /*6050*/  FMUL R0, R31, 0.63661974668502807617 ;  /* 0x3f22f9831f007820 */ /* 0x000fc80000400000 */
[----:B------:R-:W-:Y:S01]  /*6060*/  FFMA R32, R25, R24, R32 ;  /* 0x0000001819207223 */ /* 0x000fe20000000020 */
[----:B------:R-:W-:Y:S01]  /*6070*/  FSEL R24, R36, 1, !P0 ;  /* 0x3f80000024187808 */ /* 0x000fe20004000000 */
[----:B------:R-:W0:Y:S01]  /*6080*/  F2I.NTZ R0, R0 ;  /* 0x0000000000007305 */ /* 0x000e220000203100 */
[----:B------:R-:W-:Y:S01]  /*6090*/  FSETP.GE.AND P0, PT, |R31|, 105615, PT ;  /* 0x47ce47801f00780b */ /* 0x000fe20003f06200 */
[C---:B------:R-:W-:Y:S02]  /*60a0*/  FFMA R32, R25.reuse, R32, R35 ;  /* 0x0000002019207223 */ /* 0x040fe40000000023 */
[----:B------:R-:W-:-:S04]  /*60b0*/  FFMA R25, R25, R24, RZ ;  /* 0x0000001819197223 */ /* 0x000fc800000000ff */
[----:B------:R-:W-:-:S04]  /*60c0*/  FFMA R24, R25, R32, R24 ;  /* 0x0000002019187223 */ /* 0x000fc80000000018 */
[----:B------:R-:W-:Y:S01]  /*60d0*/  @P1 FADD R24, RZ, -R24 ;  /* 0x80000018ff181221 */ /* 0x000fe20000000000 */
[----:B0-----:R-:W-:-:S03]  /*60e0*/  I2FP.F32.S32 R32, R0 ;  /* 0x0000000000207245 */ /* 0x001fc60000201400 */
[----:B------:R-:W-:Y:S01]  /*60f0*/  FMUL R33, R33, R24 ;  /* 0x0000001821217220 */ /* 0x000fe20000400000 */
[----:B------:R-:W-:Y:S02]  /*6100*/  IMAD.MOV.U32 R34, RZ, RZ, R0 ;  /* 0x000000ffff227224 */ /* 0x000fe400078e0000 */
[----:B------:R-:W-:-:S04]  /*6110*/  FFMA R25, R32, -1.5707962512969970703, R31 ;  /* 0xbfc90fda20197823 */ /* 0x000fc8000000001f */
[----:B------:R-:W-:-:S04]  /*6120*/  FFMA R25, R32, -7.5497894158615963534e-08, R25 ;  /* 0xb3a2216820197823 */ /* 0x000fc80000000019 */
[----:B------:R-:W-:-:S05]  /*6130*/  FFMA R32, R32, -5.3903029534742383927e-15, R25 ;  /* 0xa7c234c520207823 */ /* 0x000fca0000000019 */
[----:B------:R-:W-:Y:S01]  /*6140*/  MOV R35, R32 ;  /* 0x0000002000237202 */ /* 0x000fe20000000f00 */
[----:B------:R-:W-:Y:S06]  /*6150*/  @!P0 BRA `(.L_x_59) ;  /* 0x0000000000cc8947 */ /* 0x000fec0003800000 */
[----:B------:R-:W-:-:S13]  /*6160*/  FSETP.NEU.AND P1, PT, |R31|, +INF , PT ;  /* 0x7f8000001f00780b */ /* 0x000fda0003f2d200 */
[----:B------:R-:W-:Y:S01]  /*6170*/  @!P1 FMUL R35, RZ, R31 ;  /* 0x0000001fff239220 */ /* 0x000fe20000400000 */
[----:B------:R-:W-:Y:S01]  /*6180*/  @!P1 IMAD.MOV.U32 R0, RZ, RZ, RZ ;  /* 0x000000ffff009224 */ /* 0x000fe200078e00ff */
[----:B------:R-:W-:Y:S06]  /*6190*/  @!P1 BRA `(.L_x_59) ;  /* 0x0000000000bc9947 */ /* 0x000fec0003800000 */
[----:B------:R-:W-:Y:S01]  /*61a0*/  IMAD.SHL.U32 R35, R31, 0x100, RZ ;  /* 0x000001001f237824 */ /* 0x000fe200078e00ff */
[----:B------:R-:W-:Y:S01]  /*61b0*/  MOV R37, RZ ;  /* 0x000000ff00257202 */ /* 0x000fe20000000f00 */
[----:B------:R-:W-:Y:S01]  /*61c0*/  IMAD.MOV.U32 R0, RZ, RZ, RZ ;  /* 0x000000ffff007224 */ /* 0x000fe200078e00ff */
[----:B------:R-:W-:Y:S02]  /*61d0*/  UMOV UR5, URZ ;  /* 0x000000ff00057c82 */ /* 0x000fe40008000000 */
[----:B------:R-:W-:-:S07]  /*61e0*/  LOP3.LUT R35, R35, 0x80000000, RZ, 0xfc, !PT ;  /* 0x8000000023237812 */ /* 0x000fce00078efcff */
.L_x_60:
[----:B------:R-:W0:Y:S02]  /*61f0*/  LDC.64 R24, c[0x4][0x40] ;  /* 0x01001000ff187b82 */ /* 0x000e240000000a00 */
[----:B0-----:R-:W-:-:S06]  /*6200*/  IMAD.WIDE.U32 R24, R37, 0x4, R24 ;  /* 0x0000000425187825 */ /* 0x001fcc00078e0018 */
        /* <DEDUP_REMOVED lines=24> */
[--C-:B------:R-:W-:Y:S02]  /*6390*/  SHF.R.U32.HI R37, RZ, 0x1e, R36.reuse ;  /* 0x0000001eff257819 */ /* 0x100fe40000011624 */
[----:B------:R-:W-:Y:S02]  /*63a0*/  SHF.L.W.U32.HI R24, R25, 0x2, R36 ;  /* 0x0000000219187819 */ /* 0x000fe40000010e24 */
[----:B------:R-:W-:Y:S02]  /*63b0*/  ISETP.GE.AND P1, PT, R31, RZ, PT ;  /* 0x000000ff1f00720c */ /* 0x000fe40003f26270 */
[----:B------:R-:W-:-:S02]  /*63c0*/  LOP3.LUT R35, R24, R31, RZ, 0x3c, !PT ;  /* 0x0000001f18237212 */ /* 0x000fc400078e3cff */
[----:B------:R-:W-:Y:S02]  /*63d0*/  SHF.R.S32.HI R36, RZ, 0x1f, R24 ;  /* 0x0000001fff247819 */ /* 0x000fe40000011418 */
[----:B------:R-:W-:Y:S02]  /*63e0*/  ISETP.GE.AND P3, PT, R35, RZ, PT ;  /* 0x000000ff2300720c */ /* 0x000fe40003f66270 */
[----:B------:R-:W-:Y:S02]  /*63f0*/  SHF.L.U32 R35, R25, 0x2, RZ ;  /* 0x0000000219237819 */ /* 0x000fe400000006ff */
[----:B0-----:R-:W-:Y:S02]  /*6400*/  LEA.HI R0, R24, R37, RZ, 0x1 ;  /* 0x0000002518007211 */ /* 0x001fe400078f08ff */
[C---:B------:R-:W-:Y:S02]  /*6410*/  LOP3.LUT R25, R36.reuse, R24, RZ, 0x3c, !PT ;  /* 0x0000001824197212 */ /* 0x040fe400078e3cff */
[----:B------:R-:W-:Y:S01]  /*6420*/  LOP3.LUT R24, R36, R35, RZ, 0x3c, !PT ;  /* 0x0000002324187212 */ /* 0x000fe200078e3cff */
[----:B------:R-:W-:-:S04]  /*6430*/  IMAD.MOV R35, RZ, RZ, -R0 ;  /* 0x000000ffff237224 */ /* 0x000fc800078e0a00 */
[----:B------:R-:W-:Y:S01]  /*6440*/  @!P1 IMAD.MOV.U32 R0, RZ, RZ, R35 ;  /* 0x000000ffff009224 */ /* 0x000fe200078e0023 */
[----:B------:R-:W0:Y:S02]  /*6450*/  I2F.F64.S64 R24, R24 ;  /* 0x0000001800187312 */ /* 0x000e240000301c00 */
[----:B0-----:R-:W-:-:S10]  /*6460*/  DMUL R36, R24, UR6 ;  /* 0x0000000618247c28 */ /* 0x001fd40008000000 */
[----:B------:R-:W0:Y:S02]  /*6470*/  F2F.F32.F64 R36, R36 ;  /* 0x0000002400247310 */ /* 0x000e240000301000 */
[----:B0-----:R-:W-:-:S07]  /*6480*/  FSEL R35, -R36, R36, !P3 ;  /* 0x0000002424237208 */ /* 0x001fce0005800100 */
.L_x_59:
[----:B------:R-:W-:Y:S05]  /*6490*/  BSYNC.RECONVERGENT B0 ;  /* 0x0000000000007941 */ /* 0x000fea0003800200 */
.L_x_58:
[C---:B------:R-:W-:Y:S01]  /*64a0*/  LOP3.LUT R24, R0.reuse, 0x1, RZ, 0xc0, !PT ;  /* 0x0000000100187812 */ /* 0x040fe200078ec0ff */
[----:B------:R-:W-:Y:S01]  /*64b0*/  BSSY.RECONVERGENT B0, `(.L_x_61) ;  /* 0x0000043000007945 */ /* 0x000fe20003800200 */
[----:B------:R-:W-:Y:S02]  /*64c0*/  LOP3.LUT P3, RZ, R0, 0x2, RZ, 0xc0, !PT ;  /* 0x0000000200ff7812 */ /* 0x000fe4000786c0ff */
[----:B------:R-:W-:Y:S01]  /*64d0*/  ISETP.NE.U32.AND P1, PT, R24, 0x1, PT ;  /* 0x000000011800780c */ /* 0x000fe20003f25070 */
[----:B------:R-:W-:-:S03]  /*64e0*/  FMUL R24, R35, R35 ;  /* 0x0000002323187220 */ /* 0x000fc60000400000 */
[----:B------:R-:W-:Y:S01]  /*64f0*/  FSEL R36, -R29, -0.16666662693023681641, !P1 ;  /* 0xbe2aaaa81d247808 */ /* 0x000fe20004800100 */
[----:B------:R-:W-:-:S05]  /*6500*/  FFMA R0, R24, R27, -0.0013887860113754868507 ;  /* 0xbab607ed18007423 */ /* 0x000fca000000001b */
[----:B------:R-:W-:Y:S02]  /*6510*/  FSEL R25, R0, -0.00019574658654164522886, !P1 ;  /* 0xb94d415300197808 */ /* 0x000fe40004800000 */
[----:B------:R-:W-:-:S05]  /*6520*/  FSEL R0, R28, 0.0083327032625675201416, !P1 ;  /* 0x3c0885e41c007808 */ /* 0x000fca0004800000 */
[----:B------:R-:W-:Y:S01]  /*6530*/  FFMA R25, R24, R25, R0 ;  /* 0x0000001918197223 */ /* 0x000fe20000000000 */
[----:B------:R-:W-:-:S03]  /*6540*/  FSEL R0, R35, 1, P1 ;  /* 0x3f80000023007808 */ /* 0x000fc60000800000 */
[C---:B------:R-:W-:Y:S02]  /*6550*/  FFMA R36, R24.reuse, R25, R36 ;  /* 0x0000001918247223 */ /* 0x040fe40000000024 */
[----:B------:R-:W-:-:S04]  /*6560*/  FFMA R25, R24, R0, RZ ;  /* 0x0000000018197223 */ /* 0x000fc800000000ff */
[----:B------:R-:W-:-:S04]  /*6570*/  FFMA R0, R25, R36, R0 ;  /* 0x0000002419007223 */ /* 0x000fc80000000000 */
[----:B------:R-:W-:-:S04]  /*6580*/  @P3 FADD R0, RZ, -R0 ;  /* 0x80000000ff003221 */ /* 0x000fc80000000000 */
[----:B------:R-:W-:Y:S01]  /*6590*/  FMUL R33, R33, R0 ;  /* 0x0000000021217220 */ /* 0x000fe20000400000 */
[----:B------:R-:W-:Y:S06]  /*65a0*/  @!P0 BRA `(.L_x_62) ;  /* 0x0000000000cc8947 */ /* 0x000fec0003800000 */
[----:B------:R-:W-:-:S13]  /*65b0*/  FSETP.NEU.AND P0, PT, |R31|, +INF , PT ;  /* 0x7f8000001f00780b */ /* 0x000fda0003f0d200 */
[----:B------:R-:W-:Y:S01]  /*65c0*/  @!P0 FMUL R32, RZ, R31 ;  /* 0x0000001fff208220 */ /* 0x000fe20000400000 */
[----:B------:R-:W-:Y:S01]  /*65d0*/  @!P0 IMAD.MOV.U32 R34, RZ, RZ, RZ ;  /* 0x000000ffff228224 */ /* 0x000fe200078e00ff */
[----:B------:R-:W-:Y:S06]  /*65e0*/  @!P0 BRA `(.L_x_62) ;  /* 0x0000000000bc8947 */ /* 0x000fec0003800000 */
[----:B------:R-:W-:Y:S01]  /*65f0*/  SHF.L.U32 R32, R31, 0x8, RZ ;  /* 0x000000081f207819 */ /* 0x000fe200000006ff */
[----:B------:R-:W-:Y:S01]  /*6600*/  IMAD.MOV.U32 R0, RZ, RZ, RZ ;  /* 0x000000ffff007224 */ /* 0x000fe200078e00ff */
[----:B------:R-:W-:Y:S01]  /*6610*/  UMOV UR5, URZ ;  /* 0x000000ff00057c82 */ /* 0x000fe20008000000 */
[----:B------:R-:W-:Y:S01]  /*6620*/  IMAD.MOV.U32 R35, RZ, RZ, RZ ;  /* 0x000000ffff237224 */ /* 0x000fe200078e00ff */
[----:B------:R-:W-:-:S07]  /*6630*/  LOP3.LUT R32, R32, 0x80000000, RZ, 0xfc, !PT ;  /* 0x8000000020207812 */ /* 0x000fce00078efcff */
.L_x_63:
[----:B------:R-:W0:Y:S02]  /*6640*/  LDC.64 R24, c[0x4][0x40] ;  /* 0x01001000ff187b82 */ /* 0x000e240000000a00 */
[----:B0-----:R-:W-:-:S05]  /*6650*/  IMAD.WIDE.U32 R36, R35, 0x4, R24 ;  /* 0x0000000423247825 */ /* 0x001fca00078e0018 */
[----:B------:R-:W2:Y:S02]  /*6660*/  LDG.E.CONSTANT R25, desc[UR10][R36.64] ;  /* 0x0000000a24197981 */ /* 0x000ea4000c1e9900 */
[----:B--2---:R-:W-:-:S03]  /*6670*/  IMAD.WIDE.U32 R24, R25, R32, RZ ;  /* 0x0000002019187225 */ /* 0x004fc600078e00ff */
[----:B------:R-:W-:Y:S01]  /*6680*/  IADD3 R34, P0, PT, R24, R0, RZ ;  /* 0x0000000018227210 */ /* 0x000fe20007f1e0ff */
[C---:B------:R-:W-:Y:S01]  /*6690*/  IMAD R24, R35.reuse, 0x4, R1 ;  /* 0x0000000423187824 */ /* 0x040fe200078e0201 */
[----:B------:R-:W-:Y:S02]  /*66a0*/  IADD3 R35, PT, PT, R35, 0x1, RZ ;  /* 0x0000000123237810 */ /* 0x000fe40007ffe0ff */
[----:B------:R-:W-:Y:S02]  /*66b0*/  IADD3.X R0, PT, PT, R25, UR5, RZ, P0, !PT ;  /* 0x0000000519007c10 */ /* 0x000fe400087fe4ff */
        /* <DEDUP_REMOVED lines=15> */
[----:B------:R-:W-:Y:S01]  /*67b0*/  UMOV UR7, 0x3bf921fb ;  /* 0x3bf921fb00077882 */ /* 0x000fe20000000000 */
[----:B------:R-:W-:-:S02]  /*67c0*/  ISETP.GE.AND P1, PT, R31, RZ, PT ;  /* 0x000000ff1f00720c */ /* 0x000fc40003f26270 */
[-C--:B--2---:R-:W-:Y:S02]  /*67d0*/  @P0 SHF.L.W.U32.HI R32, R25, R34.reuse, R32 ;  /* 0x0000002219200219 */ /* 0x084fe40000010e20 */
[----:B---3--:R-:W-:-:S04]  /*67e0*/  @P0 SHF.L.W.U32.HI R25, R24, R34, R25 ;  /* 0x0000002218190219 */ /* 0x008fc80000010e19 */
[C---:B------:R-:W-:Y:S01]  /*67f0*/  SHF.L.W.U32.HI R34, R25.reuse, 0x2, R32 ;  /* 0x0000000219227819 */ /* 0x040fe20000010e20 */
[----:B------:R-:W-:-:S03]  /*6800*/  IMAD.SHL.U32 R25, R25, 0x4, RZ ;  /* 0x0000000419197824 */ /* 0x000fc600078e00ff */
[----:B------:R-:W-:Y:S02]  /*6810*/  SHF.R.S32.HI R35, RZ, 0x1f, R34 ;  /* 0x0000001fff237819 */ /* 0x000fe40000011422 */
[----:B------:R-:W-:Y:S02]  /*6820*/  LOP3.LUT R31, R34, R31, RZ, 0x3c, !PT ;  /* 0x0000001f221f7212 */ /* 0x000fe400078e3cff */
[C---:B------:R-:W-:Y:S02]  /*6830*/  LOP3.LUT R24, R35.reuse, R25, RZ, 0x3c, !PT ;  /* 0x0000001923187212 */ /* 0x040fe400078e3cff */
[----:B------:R-:W-:Y:S02]  /*6840*/  LOP3.LUT R25, R35, R34, RZ, 0x3c, !PT ;  /* 0x0000002223197212 */ /* 0x000fe400078e3cff */
[----:B------:R-:W-:Y:S02]  /*6850*/  SHF.R.U32.HI R35, RZ, 0x1e, R32 ;  /* 0x0000001eff237819 */ /* 0x000fe40000011620 */
[----:B------:R-:W-:-:S02]  /*6860*/  ISETP.GE.AND P0, PT, R31, RZ, PT ;  /* 0x000000ff1f00720c */ /* 0x000fc40003f06270 */
[----:B------:R-:W1:Y:S01]  /*6870*/  I2F.F64.S64 R24, R24 ;  /* 0x0000001800187312 */ /* 0x000e620000301c00 */
[----:B------:R-:W-:-:S05]  /*6880*/  LEA.HI R34, R34, R35, RZ, 0x1 ;  /* 0x0000002322227211 */ /* 0x000fca00078f08ff */
[----:B0-----:R-:W-:-:S05]  /*6890*/  IMAD.MOV R0, RZ, RZ, -R34 ;  /* 0x000000ffff007224 */ /* 0x001fca00078e0a22 */
[----:B------:R-:W-:Y:S01]  /*68a0*/  @!P1 MOV R34, R0 ;  /* 0x0000000000229202 */ /* 0x000fe20000000f00 */
[----:B-1----:R-:W-:-:S10]  /*68b0*/  DMUL R36, R24, UR6 ;  /* 0x0000000618247c28 */ /* 0x002fd40008000000 */
[----:B------:R-:W0:Y:S02]  /*68c0*/  F2F.F32.F64 R36, R36 ;  /* 0x0000002400247310 */ /* 0x000e240000301000 */
[----:B0-----:R-:W-:-:S07]  /*68d0*/  FSEL R32, -R36, R36, !P0 ;  /* 0x0000002424207208 */ /* 0x001fce0004000100 */
.L_x_62:
[----:B------:R-:W-:Y:S05]  /*68e0*/  BSYNC.RECONVERGENT B0 ;  /* 0x0000000000007941 */ /* 0x000fea0003800200 */
.L_x_61:
[----:B------:R-:W-:Y:S01]  /*68f0*/  FMUL R0, R32, R32 ;  /* 0x0000002020007220 */ /* 0x000fe20000400000 */
[C---:B------:R-:W-:Y:S01]  /*6900*/  LOP3.LUT R24, R34.reuse, 0x1, RZ, 0xc0, !PT ;  /* 0x0000000122187812 */ /* 0x040fe200078ec0ff */
[----:B------:R-:W-:Y:S01]  /*6910*/  BSSY.RECONVERGENT B0, `(.L_x_64) ;  /* 0x000001a000007945 */ /* 0x000fe20003800200 */
[----:B------:R-:W-:Y:S01]  /*6920*/  LOP3.LUT P1, RZ, R34, 0x2, RZ, 0xc0, !PT ;  /* 0x0000000222ff7812 */ /* 0x000fe2000782c0ff */
[----:B------:R-:W-:Y:S01]  /*6930*/  FFMA R27, R0, R27, -0.0013887860113754868507 ;  /* 0xbab607ed001b7423 */ /* 0x000fe2000000001b */
[----:B------:R-:W-:-:S04]  /*6940*/  ISETP.NE.U32.AND P0, PT, R24, 0x1, PT ;  /* 0x000000011800780c */ /* 0x000fc80003f05070 */
[----:B------:R-:W-:Y:S02]  /*6950*/  FSEL R25, R28, 0.0083327032625675201416, !P0 ;  /* 0x3c0885e41c197808 */ /* 0x000fe40004000000 */
[----:B------:R-:W-:Y:S02]  /*6960*/  FSEL R27, R27, -0.00019574658654164522886, !P0 ;  /* 0xb94d41531b1b7808 */ /* 0x000fe40004000000 */
[----:B------:R-:W-:Y:S02]  /*6970*/  FSEL R32, R32, 1, P0 ;  /* 0x3f80000020207808 */ /* 0x000fe40000000000 */
[----:B------:R-:W-:Y:S01]  /*6980*/  FSEL R24, -R29, -0.16666662693023681641, !P0 ;  /* 0xbe2aaaa81d187808 */ /* 0x000fe20004000100 */
[C---:B------:R-:W-:Y:S02]  /*6990*/  FFMA R27, R0.reuse, R27, R25 ;  /* 0x0000001b001b7223 */ /* 0x040fe40000000019 */
[C---:B------:R-:W-:Y:S02]  /*69a0*/  FFMA R25, R0.reuse, R32, RZ ;  /* 0x0000002000197223 */ /* 0x040fe400000000ff */
[----:B------:R-:W-:-:S04]  /*69b0*/  FFMA R24, R0, R27, R24 ;  /* 0x0000001b00187223 */ /* 0x000fc80000000018 */
[----:B------:R-:W-:-:S04]  /*69c0*/  FFMA R0, R25, R24, R32 ;  /* 0x0000001819007223 */ /* 0x000fc80000000020 */
[----:B------:R-:W-:-:S04]  /*69d0*/  @P1 FADD R0, RZ, -R0 ;  /* 0x80000000ff001221 */ /* 0x000fc80000000000 */
[----:B------:R-:W-:-:S04]  /*69e0*/  FFMA R0, R33, R0, R30 ;  /* 0x0000000021007223 */ /* 0x000fc8000000001e */
[----:B------:R-:W-:Y:S01]  /*69f0*/  VIADD R24, R0, 0xf3000000 ;  /* 0xf300000000187836 */ /* 0x000fe20000000000 */
[----:B------:R0:W1:Y:S04]  /*6a00*/  MUFU.RSQ R25, R0 ;  /* 0x0000000000197308 */ /* 0x0000680000001400 */
[----:B------:R-:W-:-:S13]  /*6a10*/  ISETP.GT.U32.AND P0, PT, R24, 0x727fffff, PT ;  /* 0x727fffff1800780c */ /* 0x000fda0003f04070 */
[----:B01----:R-:W-:Y:S05]  /*6a20*/  @!P0 BRA `(.L_x_65) ;  /* 0x0000000000108947 */ /* 0x003fea0003800000 */
[----:B------:R-:W-:-:S07]  /*6a30*/  MOV R24, 0x6a50 ;  /* 0x00006a5000187802 */ /* 0x000fce0000000f00 */
[----:B------:R-:W-:Y:S05]  /*6a40*/  CALL.REL.NOINC `($__internal_1_$__cuda_sm20_sqrt_rn_f32_slowpath) ;  /* 0x0000001800147944 */ /* 0x000fea0003c00000 */
[----:B------:R-:W-:Y:S01]  /*6a50*/  IMAD.MOV.U32 R27, RZ, RZ, R29 ;  /* 0x000000ffff1b7224 */ /* 0x000fe200078e001d */
[----:B------:R-:W-:Y:S06]  /*6a60*/  BRA `(.L_x_66) ;  /* 0x0000000000107947 */ /* 0x000fec0003800000 */
.L_x_65:
[----:B------:R-:W-:Y:S01]  /*6a70*/  FMUL.FTZ R27, R0, R25 ;  /* 0x00000019001b7220 */ /* 0x000fe20000410000 */
[----:B------:R-:W-:-:S03]  /*6a80*/  FMUL.FTZ R25, R25, 0.5 ;  /* 0x3f00000019197820 */ /* 0x000fc60000410000 */
[----:B------:R-:W-:-:S04]  /*6a90*/  FFMA R24, -R27, R27, R0 ;  /* 0x0000001b1b187223 */ /* 0x000fc80000000100 */
[----:B------:R-:W-:-:S07]  /*6aa0*/  FFMA R27, R24, R25, R27 ;  /* 0x00000019181b7223 */ /* 0x000fce000000001b */
.L_x_66:
[----:B------:R-:W-:Y:S05]  /*6ab0*/  BSYNC.RECONVERGENT B0 ;  /* 0x0000000000007941 */ /* 0x000fea0003800200 */
.L_x_64:
[----:B------:R-:W-:Y:S01]  /*6ac0*/  FADD R25, -R0, 1 ;  /* 0x3f80000000197421 */ /* 0x000fe20000000100 */
[----:B------:R-:W-:Y:S03]  /*6ad0*/  BSSY.RECONVERGENT B0, `(.L_x_67) ;  /* 0x000000e000007945 */ /* 0x000fe60003800200 */
[----:B------:R-:W-:Y:S01]  /*6ae0*/  VIADD R24, R25, 0xf3000000 ;  /* 0xf300000019187836 */ /* 0x000fe20000000000 */
[----:B------:R0:W1:Y:S04]  /*6af0*/  MUFU.RSQ R0, R25 ;  /* 0x0000001900007308 */ /* 0x0000680000001400 */
[----:B------:R-:W-:-:S13]  /*6b00*/  ISETP.GT.U32.AND P0, PT, R24, 0x727fffff, PT ;  /* 0x727fffff1800780c */ /* 0x000fda0003f04070 */
[----:B01----:R-:W-:Y:S05]  /*6b10*/  @!P0 BRA `(.L_x_68) ;  /* 0x0000000000148947 */ /* 0x003fea0003800000 */
[----:B------:R-:W-:Y:S02]  /*6b20*/  MOV R0, R25 ;  /* 0x0000001900007202 */ /* 0x000fe40000000f00 */
[----:B------:R-:W-:-:S07]  /*6b30*/  MOV R24, 0x6b50 ;  /* 0x00006b5000187802 */ /* 0x000fce0000000f00 */
[----:B------:R-:W-:Y:S05]  /*6b40*/  CALL.REL.NOINC `($__internal_1_$__cuda_sm20_sqrt_rn_f32_slowpath) ;  /* 0x0000001400d47944 */ /* 0x000fea0003c00000 */
[----:B------:R-:W-:Y:S01]  /*6b50*/  IMAD.MOV.U32 R28, RZ, RZ, R29 ;  /* 0x000000ffff1c7224 */ /* 0x000fe200078e001d */
[----:B------:R-:W-:Y:S06]  /*6b60*/  BRA `(.L_x_69) ;  /* 0x0000000000107947 */ /* 0x000fec0003800000 */
.L_x_68:
[----:B------:R-:W-:Y:S01]  /*6b70*/  FMUL.FTZ R28, R25, R0 ;  /* 0x00000000191c7220 */ /* 0x000fe20000410000 */
[----:B------:R-:W-:-:S03]  /*6b80*/  FMUL.FTZ R0, R0, 0.5 ;  /* 0x3f00000000007820 */ /* 0x000fc60000410000 */
[----:B------:R-:W-:-:S04]  /*6b90*/  FFMA R25, -R28, R28, R25 ;  /* 0x0000001c1c197223 */ /* 0x000fc80000000119 */
[----:B------:R-:W-:-:S07]  /*6ba0*/  FFMA R28, R25, R0, R28 ;  /* 0x00000000191c7223 */ /* 0x000fce000000001c */
.L_x_69:
[----:B------:R-:W-:Y:S05]  /*6bb0*/  BSYNC.RECONVERGENT B0 ;  /* 0x0000000000007941 */ /* 0x000fea0003800200 */
.L_x_67:
[CC--:B------:R-:W-:Y:S01]  /*6bc0*/  FSETP.GT.AND P3, PT, |R27|.reuse, |R28|.reuse, PT ;  /* 0x4000001c1b00720b */ /* 0x0c0fe20003f64200 */
[----:B------:R-:W-:Y:S03]  /*6bd0*/  BSSY.RECONVERGENT B0, `(.L_x_70) ;  /* 0x000000f000007945 */ /* 0x000fe60003800200 */
[----:B------:R-:W-:Y:S02]  /*6be0*/  FSEL R29, |R27|, |R28|, P3 ;  /* 0x4000001c1b1d7208 */ /* 0x000fe40001800200 */
[----:B------:R-:W-:Y:S02]  /*6bf0*/  FSEL R0, |R28|, |R27|, P3 ;  /* 0x4000001b1c007208 */ /* 0x000fe40001800200 */
[----:B------:R-:W0:Y:S08]  /*6c00*/  MUFU.RCP R24, R29 ;  /* 0x0000001d00187308 */ /* 0x000e300000001000 */
[----:B------:R-:W1:Y:S01]  /*6c10*/  FCHK P0, R0, R29 ;  /* 0x0000001d00007302 */ /* 0x000e620000000000 */
[----:B0-----:R-:W-:-:S04]  /*6c20*/  FFMA R25, -R29, R24, 1 ;  /* 0x3f8000001d197423 */ /* 0x001fc80000000118 */
[----:B------:R-:W-:-:S04]  /*6c30*/  FFMA R25, R24, R25, R24 ;  /* 0x0000001918197223 */ /* 0x000fc80000000018 */
[----:B------:R-:W-:-:S04]  /*6c40*/  FFMA R24, R0, R25, RZ ;  /* 0x0000001900187223 */ /* 0x000fc800000000ff */
[----:B------:R-:W-:-:S04]  /*6c50*/  FFMA R30, -R29, R24, R0 ;  /* 0x000000181d1e7223 */ /* 0x000fc80000000100 */
[----:B------:R-:W-:Y:S01]  /*6c60*/  FFMA R24, R25, R30, R24 ;  /* 0x0000001e19187223 */ /* 0x000fe20000000018 */
[----:B-1----:R-:W-:Y:S06]  /*6c70*/  @!P0 BRA `(.L_x_71) ;  /* 0x0000000000108947 */ /* 0x002fec0003800000 */
[----:B------:R-:W-:Y:S01]  /*6c80*/  IMAD.MOV.U32 R25, RZ, RZ, R29 ;  /* 0x000000ffff197224 */ /* 0x000fe200078e001d */
[----:B------:R-:W-:-:S07]  /*6c90*/  MOV R24, 0x6cb0 ;  /* 0x00006cb000187802 */ /* 0x000fce0000000f00 */
[----:B------:R-:W-:Y:S05]  /*6ca0*/  CALL.REL.NOINC `($__internal_2_$__cuda_sm3x_div_rn_noftz_f32_slowpath) ;  /* 0x0000001400d07944 */ /* 0x000fea0003c00000 */
[----:B------:R-:W-:-:S07]  /*6cb0*/  IMAD.MOV.U32 R24, RZ, RZ, R0 ;  /* 0x000000ffff187224 */ /* 0x000fce00078e0000 */
.L_x_71:
[----:B------:R-:W-:Y:S05]  /*6cc0*/  BSYNC.RECONVERGENT B0 ;  /* 0x0000000000007941 */ /* 0x000fea0003800200 */
.L_x_70:
[----:B------:R-:W-:Y:S02]  /*6cd0*/  HFMA2 R25, -RZ, RZ, 0.89990234375, 10328 ;  /* 0x3b33710bff197431 */ /* 0x000fe400000001ff */
[----:B------:R-:W-:Y:S01]  /*6ce0*/  FMUL R0, R24, R24 ;  /* 0x0000001818007220 */ /* 0x000fe20000400000 */
[----:B------:R-:W-:Y:S01]  /*6cf0*/  IMAD.MOV.U32 R30, RZ, RZ, 0x3f6ee581 ;  /* 0x3f6ee581ff1e7424 */ /* 0x000fe200078e00ff */
[C---:B------:R-:W-:Y:S01]  /*6d00*/  ISETP.GE.AND P0, PT, R28.reuse, RZ, PT ;  /* 0x000000ff1c00720c */ /* 0x040fe20003f06270 */
[----:B------:R-:W0:Y:S01]  /*6d10*/  LDCU UR5, c[0x3][0x4c] ;  /* 0x00c00980ff0577ac */ /* 0x000e220008000800 */
[C---:B------:R-:W-:Y:S01]  /*6d20*/  FSETP.NEU.AND P4, PT, |R28|.reuse, |R27|, PT ;  /* 0x4000001b1c00720b */ /* 0x040fe20003f8d200 */
[----:B------:R-:W-:Y:S01]  /*6d30*/  FADD R28, |R28|, |R27| ;  /* 0x4000001b1c1c7221 */ /* 0x000fe20000000200 */
[----:B------:R-:W-:Y:S01]  /*6d40*/  FSETP.NEU.AND P1, PT, R29, RZ, PT ;  /* 0x000000ff1d00720b */ /* 0x000fe20003f2d000 */
[----:B------:R-:W-:Y:S01]  /*6d50*/  BSSY.RECONVERGENT B0, `(.L_x_72) ;  /* 0x0000024000007945 */ /* 0x000fe20003800200 */
[----:B------:R-:W-:-:S04]  /*6d60*/  FFMA R25, R0, R25, -0.015681877732276916504 ;  /* 0xbc80774800197423 */ /* 0x000fc80000000019 */
[----:B------:R-:W-:-:S04]  /*6d70*/  FFMA R25, R0, R25, 0.042200751602649688721 ;  /* 0x3d2cdab200197423 */ /* 0x000fc80000000019 */
[----:B------:R-:W-:-:S04]  /*6d80*/  FFMA R25, R0, R25, -0.074792981147766113281 ;  /* 0xbd992d1000197423 */ /* 0x000fc80000000019 */
[----:B------:R-:W-:-:S04]  /*6d90*/  FFMA R25, R0, R25, 0.10640415549278259277 ;  /* 0x3dd9ea6c00197423 */ /* 0x000fc80000000019 */
[----:B------:R-:W-:-:S04]  /*6da0*/  FFMA R25, R0, R25, -0.14207722246646881104 ;  /* 0xbe117cb100197423 */ /* 0x000fc80000000019 */
[----:B------:R-:W-:-:S04]  /*6db0*/  FFMA R25, R0, R25, 0.19993925094604492188 ;  /* 0x3e4cbce000197423 */ /* 0x000fc80000000019 */
[----:B------:R-:W-:-:S04]  /*6dc0*/  FFMA R25, R0, R25, -0.33333197236061096191 ;  /* 0xbeaaaa7d00197423 */ /* 0x000fc80000000019 */
[----:B------:R-:W-:-:S04]  /*6dd0*/  FMUL R25, R0, R25 ;  /* 0x0000001900197220 */ /* 0x000fc80000400000 */
[----:B------:R-:W-:Y:S01]  /*6de0*/  FFMA R25, R25, R24, R24 ;  /* 0x0000001819197223 */ /* 0x000fe20000000018 */
[----:B------:R-:W-:-:S03]  /*6df0*/  FSEL R24, R30, 1.8663789033889770508, P3 ;  /* 0x3feee5811e187808 */ /* 0x000fc60001800000 */
[----:B------:R-:W-:-:S05]  /*6e00*/  FFMA R0, R30, 1.6832555532455444336, -R25 ;  /* 0x3fd774eb1e007823 */ /* 0x000fca0000000819 */
[-C--:B------:R-:W-:Y:S02]  /*6e10*/  FSEL R0, R0, R25.reuse, P3 ;  /* 0x0000001900007208 */ /* 0x080fe40001800000 */
[----:B------:R-:W-:-:S05]  /*6e20*/  FSEL R25, R25, -R25, P3 ;  /* 0x8000001919197208 */ /* 0x000fca0001800000 */
[----:B------:R-:W-:Y:S01]  /*6e30*/  @!P0 FFMA R0, R24, 1.6832555532455444336, R25 ;  /* 0x3fd774eb18008823 */ /* 0x000fe20000000019 */
[----:B------:R-:W-:-:S05]  /*6e40*/  IMAD.MOV.U32 R24, RZ, RZ, 0x4016cbe4 ;  /* 0x4016cbe4ff187424 */ /* 0x000fca00078e00ff */
[----:B------:R-:W-:Y:S02]  /*6e50*/  @!P4 FSEL R0, R24, 0.78539818525314331055, !P0 ;  /* 0x3f490fdb1800c808 */ /* 0x000fe40004000000 */
[----:B------:R-:W-:Y:S02]  /*6e60*/  @!P1 FSEL R0, RZ, 3.1415927410125732422, P0 ;  /* 0x40490fdbff009808 */ /* 0x000fe40000000000 */
[----:B------:R-:W-:Y:S02]  /*6e70*/  FSETP.NAN.AND P0, PT, R28, R28, PT ;  /* 0x0000001c1c00720b */ /* 0x000fe40003f08000 */
[----:B------:R-:W-:-:S04]  /*6e80*/  LOP3.LUT R27, R0, 0x80000000, R27, 0xb8, !PT ;  /* 0x80000000001b7812 */ /* 0x000fc800078eb81b */
[----:B------:R-:W-:-:S05]  /*6e90*/  FSEL R27, R28, R27, P0 ;  /* 0x0000001b1c1b7208 */ /* 0x000fca0000000000 */
[----:B------:R-:W-:-:S04]  /*6ea0*/  FADD R27, R27, R27 ;  /* 0x0000001b1b1b7221 */ /* 0x000fc80000000000 */
[----:B0-----:R-:W-:-:S04]  /*6eb0*/  FMUL R27, R27, UR5 ;  /* 0x000000051b1b7c20 */ /* 0x001fc80008400000 */
[----:B------:R-:W-:-:S04]  /*6ec0*/  FMUL R0, R27, R27 ;  /* 0x0000001b1b007220 */ /* 0x000fc80000400000 */
[----:B------:R-:W-:-:S04]  /*6ed0*/  FFMA R0, R5, R5, R0 ;  /* 0x0000000505007223 */ /* 0x000fc80000000000 */
[----:B------:R-:W-:Y:S01]  /*6ee0*/  VIADD R24, R0, 0xf3000000 ;  /* 0xf300000000187836 */ /* 0x000fe20000000000 */
[----:B------:R0:W1:Y:S04]  /*6ef0*/  MUFU.RSQ R25, R0 ;  /* 0x0000000000197308 */ /* 0x0000680000001400 */
[----:B------:R-:W-:-:S13]  /*6f00*/  ISETP.GT.U32.AND P0, PT, R24, 0x727fffff, PT ;  /* 0x727fffff1800780c */ /* 0x000fda0003f04070 */
[----:B01----:R-:W-:Y:S05]  /*6f10*/  @!P0 BRA `(.L_x_73) ;  /* 0x00000000000c8947 */ /* 0x003fea0003800000 */
[----:B------:R-:W-:-:S07]  /*6f20*/  MOV R24, 0x6f40 ;  /* 0x00006f4000187802 */ /* 0x000fce0000000f00 */
[----:B------:R-:W-:Y:S05]  /*6f30*/  CALL.REL.NOINC `($__internal_1_$__cuda_sm20_sqrt_rn_f32_slowpath) ;  /* 0x0000001000d87944 */ /* 0x000fea0003c00000 */
[----:B------:R-:W-:Y:S05]  /*6f40*/  BRA `(.L_x_74) ;  /* 0x0000000000107947 */ /* 0x000fea0003800000 */
.L_x_73:
[----:B------:R-:W-:Y:S01]  /*6f50*/  FMUL.FTZ R29, R0, R25 ;  /* 0x00000019001d7220 */ /* 0x000fe20000410000 */
[----:B------:R-:W-:-:S03]  /*6f60*/  FMUL.FTZ R24, R25, 0.5 ;  /* 0x3f00000019187820 */ /* 0x000fc60000410000 */
[----:B------:R-:W-:-:S04]  /*6f70*/  FFMA R0, -R29, R29, R0 ;  /* 0x0000001d1d007223 */ /* 0x000fc80000000100 */
[----:B------:R-:W-:-:S07]  /*6f80*/  FFMA R29, R0, R24, R29 ;  /* 0x00000018001d7223 */ /* 0x000fce000000001d */
.L_x_74:
[----:B------:R-:W-:Y:S05]  /*6f90*/  BSYNC.RECONVERGENT B0 ;  /* 0x0000000000007941 */ /* 0x000fea0003800200 */
.L_x_72:
[----:B------:R-:W0:Y:S01]  /*6fa0*/  LDC R28, c[0x0][0x394] ;  /* 0x0000e500ff1c7b82 */ /* 0x000e220000000800 */
[----:B------:R-:W-:Y:S01]  /*6fb0*/  BSSY.RECONVERGENT B0, `(.L_x_75) ;  /* 0x000000f000007945 */ /* 0x000fe20003800200 */
[----:B0-----:R-:W0:Y:S08]  /*6fc0*/  MUFU.RCP R0, R28 ;  /* 0x0000001c00007308 */ /* 0x001e300000001000 */
[----:B------:R-:W1:Y:S01]  /*6fd0*/  FCHK P0, R29, R28 ;  /* 0x0000001c1d007302 */ /* 0x000e620000000000 */
[----:B0-----:R-:W-:-:S04]  /*6fe0*/  FFMA R25, R0, -R28, 1 ;  /* 0x3f80000000197423 */ /* 0x001fc8000000081c */
[----:B------:R-:W-:-:S04]  /*6ff0*/  FFMA R0, R0, R25, R0 ;  /* 0x0000001900007223 */ /* 0x000fc80000000000 */
[----:B------:R-:W-:-:S04]  /*7000*/  FFMA R24, R0, R29, RZ ;  /* 0x0000001d00187223 */ /* 0x000fc800000000ff */
[----:B------:R-:W-:-:S04]  /*7010*/  FFMA R25, R24, -R28, R29 ;  /* 0x8000001c18197223 */ /* 0x000fc8000000001d */
[----:B------:R-:W-:Y:S01]  /*7020*/  FFMA R27, R0, R25, R24 ;  /* 0x00000019001b7223 */ /* 0x000fe20000000018 */
[----:B-1----:R-:W-:Y:S06]  /*7030*/  @!P0 BRA `(.L_x_76) ;  /* 0x0000000000188947 */ /* 0x002fec0003800000 */
[----:B------:R-:W0:Y:S01]  /*7040*/  LDCU UR5, c[0x0][0x394] ;  /* 0x00007280ff0577ac */ /* 0x000e220008000800 */
[----:B------:R-:W-:Y:S02]  /*7050*/  MOV R0, R29 ;  /* 0x0000001d00007202 */ /* 0x000fe40000000f00 */
[----:B------:R-:W-:Y:S01]  /*7060*/  MOV R24, 0x7090 ;  /* 0x0000709000187802 */ /* 0x000fe20000000f00 */
[----:B0-----:R-:W-:-:S07]  /*7070*/  IMAD.U32 R25, RZ, RZ, UR5 ;  /* 0x00000005ff197e24 */ /* 0x001fce000f8e00ff */
[----:B------:R-:W-:Y:S05]  /*7080*/  CALL.REL.NOINC `($__internal_2_$__cuda_sm3x_div_rn_noftz_f32_slowpath) ;  /* 0x0000001000d87944 */ /* 0x000fea0003c00000 */
[----:B------:R-:W-:-:S07]  /*7090*/  IMAD.MOV.U32 R27, RZ, RZ, R0 ;  /* 0x000000ffff1b7224 */ /* 0x000fce00078e0000 */
.L_x_76:
[----:B------:R-:W-:Y:S05]  /*70a0*/  BSYNC.RECONVERGENT B0 ;  /* 0x0000000000007941 */ /* 0x000fea0003800200 */
.L_x_75:
[----:B------:R-:W-:Y:S01]  /*70b0*/  IMAD.U32 R24, RZ, RZ, UR8 ;  /* 0x00000008ff187e24 */ /* 0x000fe2000f8e00ff */
[----:B------:R-:W-:-:S05]  /*70c0*/  MOV R25, UR9 ;  /* 0x0000000900197c02 */ /* 0x000fca0008000f00 */
[----:B------:R-:W2:Y:S01]  /*70d0*/  LDG.E R24, desc[UR10][R24.64+0x8] ;  /* 0x0000080a18187981 */ /* 0x000ea2000c1e1900 */
[----:B------:R-:W-:-:S04]  /*70e0*/  FADD R27, R27, R6 ;  /* 0x000000061b1b7221 */ /* 0x000fc80000000000 */
[----:B--2---:R-:W-:-:S04]  /*70f0*/  FADD R0, -R27, R24 ;  /* 0x000000181b007221 */ /* 0x004fc80000000100 */
[----:B------:R-:W-:Y:S01]  /*7100*/  FFMA R7, R0, R0, R7 ;  /* 0x0000000000077223 */ /* 0x000fe20000000007 */
[----:B------:R-:W-:Y:S06]  /*7110*/  BRA.U UP1, `(.L_x_77) ;  /* 0xffffffdd01207547 */ /* 0x000fec000b83ffff */
.L_x_46:
[----:B------:R-:W0:Y:S01]  /*7120*/  LDCU UR4, c[0x0][0x390] ;  /* 0x00007200ff0477ac */ /* 0x000e220008000800 */
[----:B------:R-:W-:Y:S01]  /*7130*/  BSSY.RECONVERGENT B0, `(.L_x_78) ;  /* 0x000000d000007945 */ /* 0x000fe20003800200 */
[----:B0-----:R-:W-:-:S04]  /*7140*/  I2FP.F32.S32 R25, UR4 ;  /* 0x0000000400197c45 */ /* 0x001fc80008201400 */
        /* <DEDUP_REMOVED lines=10> */
[----:B-----5:R-:W-:Y:S05]  /*71f0*/  CALL.REL.NOINC `($__internal_2_$__cuda_sm3x_div_rn_noftz_f32_slowpath) ;  /* 0x00000010007c7944 */ /* 0x020fea0003c00000 */
.L_x_79:
[----:B------:R-:W-:Y:S05]  /*7200*/  BSYNC.RECONVERGENT B0 ;  /* 0x0000000000007941 */ /* 0x000fea0003800200 */
.L_x_78:
[----:B------:R-:W-:Y:S01]  /*7210*/  VIADD R8, R0, 0xf3000000 ;  /* 0xf300000000087836 */ /* 0x000fe20000000000 */
[----:B------:R0:W1:Y:S01]  /*7220*/  MUFU.RSQ R7, R0 ;  /* 0x0000000000077308 */ /* 0x0000620000001400 */
[----:B------:R-:W-:Y:S03]  /*7230*/  BSSY.RECONVERGENT B0, `(.L_x_80) ;  /* 0x000000b000007945 */ /* 0x000fe60003800200 */
[----:B------:R-:W-:-:S13]  /*7240*/  ISETP.GT.U32.AND P0, PT, R8, 0x727fffff, PT ;  /* 0x727fffff0800780c */ /* 0x000fda0003f04070 */
[----:B01----:R-:W-:Y:S05]  /*7250*/  @!P0 BRA `(.L_x_81) ;  /* 0x0000000000108947 */ /* 0x003fea0003800000 */
[----:B------:R-:W-:-:S07]  /*7260*/  MOV R24, 0x7280 ;  /* 0x0000728000187802 */ /* 0x000fce0000000f00 */
[----:B-----5:R-:W-:Y:S05]  /*7270*/  CALL.REL.NOINC `($__internal_1_$__cuda_sm20_sqrt_rn_f32_slowpath) ;  /* 0x0000001000087944 */ /* 0x020fea0003c00000 */
[----:B------:R-:W-:Y:S01]  /*7280*/  IMAD.MOV.U32 R9, RZ, RZ, R29 ;  /* 0x000000ffff097224 */ /* 0x000fe200078e001d */
[----:B------:R-:W-:Y:S06]  /*7290*/  BRA `(.L_x_82) ;  /* 0x0000000000107947 */ /* 0x000fec0003800000 */
.L_x_81:
[C---:B------:R-:W-:Y:S01]  /*72a0*/  FMUL.FTZ R9, R7.reuse, R0 ;  /* 0x0000000007097220 */ /* 0x040fe20000410000 */
[----:B------:R-:W-:-:S03]  /*72b0*/  FMUL.FTZ R7, R7, 0.5 ;  /* 0x3f00000007077820 */ /* 0x000fc60000410000 */
[----:B------:R-:W-:-:S04]  /*72c0*/  FFMA R0, -R9, R9, R0 ;  /* 0x0000000909007223 */ /* 0x000fc80000000100 */
[----:B------:R-:W-:-:S07]  /*72d0*/  FFMA R9, R0, R7, R9 ;  /* 0x0000000700097223 */ /* 0x000fce0000000009 */
.L_x_82:
[----:B------:R-:W-:Y:S05]  /*72e0*/  BSYNC.RECONVERGENT B0 ;  /* 0x0000000000007941 */ /* 0x000fea0003800200 */
.L_x_80:
[----:B------:R-:W0:Y:S01]  /*72f0*/  LDC.64 R10, c[0x0][0x380] ;  /* 0x0000e000ff0a7b82 */ /* 0x000e220000000a00 */
[----:B------:R-:W1:Y:S01]  /*7300*/  LDCU UR5, c[0x0][0x3c8] ;  /* 0x00007900ff0577ac */ /* 0x000e620008000800 */
[----:B0-----:R0:W5:Y:S01]  /*7310*/  LDG.E R8, desc[UR10][R10.64+0x10] ;  /* 0x0000100a0a087981 */ /* 0x001162000c1e1900 */
[----:B-1----:R-:W-:Y:S01]  /*7320*/  UISETP.GE.AND UP0, UPT, UR5, 0x2, UPT ;  /* 0x000000020500788c */ /* 0x002fe2000bf06270 */
[----:B------:R-:W-:-:S08]  /*7330*/  CS2R R28, SRZ ;  /* 0x00000000001c7805 */ /* 0x000fd0000001ff00 */
[----:B0-----:R-:W-:Y:S05]  /*7340*/  BRA.U !UP0, `(.L_x_83) ;  /* 0x0000000908a47547 */ /* 0x001fea000b800000 */
[----:B------:R-:W-:Y:S01]  /*7350*/  UIADD3 UR4, UPT, UPT, UR5, -0x1, URZ ;  /* 0xffffffff05047890 */ /* 0x000fe2000fffe0ff */
[----:B------:R-:W-:Y:S01]  /*7360*/  HFMA2 R28, -RZ, RZ, 0, 0 ;  /* 0x00000000ff1c7431 */ /* 0x000fe200000001ff */
[----:B------:R-:W-:Y:S01]  /*7370*/  UIADD3 UR5, UPT, UPT, UR5, -0x2, URZ ;  /* 0xfffffffe05057890 */ /* 0x000fe2000fffe0ff */
[----:B------:R-:W-:Y:S01]  /*7380*/  IMAD.MOV.U32 R7, RZ, RZ, 0x1 ;  /* 0x00000001ff077424 */ /* 0x000fe200078e00ff */
[----:B------:R-:W-:Y:S02]  /*7390*/  ULOP3.LUT UR8, UR4, 0xf, URZ, 0xc0, !UPT ;  /* 0x0000000f04087892 */ /* 0x000fe4000f8ec0ff */
[----:B------:R-:W-:-:S09]  /*73a0*/  UISETP.GE.U32.AND UP0, UPT, UR5, 0xf, UPT ;  /* 0x0000000f0500788c */ /* 0x000fd2000bf06070 */
[----:B------:R-:W-:Y:S05]  /*73b0*/  BRA.U !UP0, `(.L_x_84) ;  /* 0x0000000508387547 */ /* 0x000fea000b800000 */
[----:B------:R-:W0:Y:S01]  /*73c0*/  LDCU.64 UR6, c[0x0][0x380] ;  /* 0x00007000ff0677ac */ /* 0x000e220008000a00 */
[----:B------:R-:W-:Y:S02]  /*73d0*/  IMAD.MOV.U32 R0, RZ, RZ, RZ ;  /* 0x000000ffff007224 */ /* 0x000fe400078e00ff */
[----:B------:R-:W-:Y:S01]  /*73e0*/  IMAD.MOV.U32 R28, RZ, RZ, RZ ;  /* 0x000000ffff1c7224 */ /* 0x000fe200078e00ff */
[----:B0-----:R-:W-:-:S04]  /*73f0*/  UIADD3 UR5, UP0, UPT, UR6, 0xb0, URZ ;  /* 0x000000b006057890 */ /* 0x001fc8000ff1e0ff */
[----:B------:R-:W-:Y:S02]  /*7400*/  UIADD3.X UR6, UPT, UPT, URZ, UR7, URZ, UP0, !UPT ;  /* 0x00000007ff067290 */ /* 0x000fe400087fe4ff */
[----:B------:R-:W-:Y:S01]  /*7410*/  MOV R10, UR5 ;  /* 0x00000005000a7c02 */ /* 0x000fe20008000f00 */
[----:B------:R-:W-:-:S03]  /*7420*/  ULOP3.LUT UR7, UR4, 0xfffffff0, URZ, 0xc0, !UPT ;  /* 0xfffffff004077892 */ /* 0x000fc6000f8ec0ff */
[----:B------:R-:W-:-:S09]  /*7430*/  IMAD.U32 R11, RZ, RZ, UR6 ;  /* 0x00000006ff0b7e24 */ /* 0x000fd2000f8e00ff */
.L_x_85:
[----:B------:R-:W2:Y:S04]  /*7440*/  LDG.E R33, desc[UR10][R10.64+-0x8c] ;  /* 0xffff740a0a217981 */ /* 0x000ea8000c1e1900 */
[----:B------:R-:W3:Y:S04]  /*7450*/  LDG.E R34, desc[UR10][R10.64+-0x78] ;  /* 0xffff880a0a227981 */ /* 0x000ee8000c1e1900 */
[----:B------:R-:W4:Y:S04]  /*7460*/  LDG.E R32, desc[UR10][R10.64+-0x64] ;  /* 0xffff9c0a0a207981 */ /* 0x000f28000c1e1900 */
[----:B------:R-:W4:Y:S04]  /*7470*/  LDG.E R31, desc[UR10][R10.64+-0x50] ;  /* 0xffffb00a0a1f7981 */ /* 0x000f28000c1e1900 */
[----:B------:R-:W4:Y:S04]  /*7480*/  LDG.E R30, desc[UR10][R10.64+-0x3c] ;  /* 0xffffc40a0a1e7981 */ /* 0x000f28000c1e1900 */
[----:B------:R-:W4:Y:S04]  /*7490*/  LDG.E R27, desc[UR10][R10.64+-0x28] ;  /* 0xffffd80a0a1b7981 */ /* 0x000f28000c1e1900 */
[----:B------:R-:W4:Y:S04]  /*74a0*/  LDG.E R29, desc[UR10][R10.64+-0x14] ;  /* 0xffffec0a0a1d7981 */ /* 0x000f28000c1e1900 */
[----:B------:R-:W4:Y:S04]  /*74b0*/  LDG.E R7, desc[UR10][R10.64] ;  /* 0x0000000a0a077981 */ /* 0x000f28000c1e1900 */
[----:B------:R-:W4:Y:S04]  /*74c0*/  LDG.E R24, desc[UR10][R10.64+0x14] ;  /* 0x0000140a0a187981 */ /* 0x000f28000c1e1900 */
[----:B------:R-:W4:Y:S04]  /*74d0*/  LDG.E R25, desc[UR10][R10.64+0x28] ;  /* 0x0000280a0a197981 */ /* 0x000f28000c1e1900 */
[----:B------:R-:W4:Y:S01]  /*74e0*/  LDG.E R26, desc[UR10][R10.64+0x3c] ;  /* 0x00003c0a0a1a7981 */ /* 0x000f22000c1e1900 */
[----:B--2--5:R-:W-:-:S04]  /*74f0*/  FSETP.GT.AND P2, PT, R33, R8, PT ;  /* 0x000000082100720b */ /* 0x024fc80003f44000 */
[----:B------:R-:W-:Y:S02]  /*7500*/  FSEL R33, R33, R8, P2 ;  /* 0x0000000821217208 */ /* 0x000fe40001000000 */
[----:B------:R-:W2:Y:S02]  /*7510*/  LDG.E R8, desc[UR10][R10.64+0x50] ;  /* 0x0000500a0a087981 */ /* 0x000ea4000c1e1900 */
[----:B---3--:R-:W-:-:S04]  /*7520*/  FSETP.GT.AND P3, PT, R34, R33, PT ;  /* 0x000000212200720b */ /* 0x008fc80003f64000 */
[----:B------:R-:W-:Y:S02]  /*7530*/  FSEL R35, R34, R33, P3 ;  /* 0x0000002122237208 */ /* 0x000fe40001800000 */
[----:B------:R-:W3:Y:S02]  /*7540*/  LDG.E R33, desc[UR10][R10.64+0x64] ;  /* 0x0000640a0a217981 */ /* 0x000ee4000c1e1900 */
[----:B----4-:R-:W-:-:S04]  /*7550*/  FSETP.GT.AND P1, PT, R32, R35, PT ;  /* 0x000000232000720b */ /* 0x010fc80003f24000 */
[----:B------:R-:W-:Y:S02]  /*7560*/  FSEL R34, R32, R35, P1 ;  /* 0x0000002320227208 */ /* 0x000fe40000800000 */
[----:B------:R-:W4:Y:S02]  /*7570*/  LDG.E R32, desc[UR10][R10.64+0x78] ;  /* 0x0000780a0a207981 */ /* 0x000f24000c1e1900 */
[----:B------:R-:W-:-:S04]  /*7580*/  FSETP.GT.AND P6, PT, R31, R34, PT ;  /* 0x000000221f00720b */ /* 0x000fc80003fc4000 */
[----:B------:R-:W-:Y:S02]  /*7590*/  FSEL R35, R31, R34, P6 ;  /* 0x000000221f237208 */ /* 0x000fe40003000000 */
[----:B------:R-:W4:Y:S02]  /*75a0*/  LDG.E R31, desc[UR10][R10.64+0x8c] ;  /* 0x00008c0a0a1f7981 */ /* 0x000f24000c1e1900 */
[----:B------:R-:W-:-:S04]  /*75b0*/  FSETP.GT.AND P5, PT, R30, R35, PT ;  /* 0x000000231e00720b */ /* 0x000fc80003fa4000 */
[----:B------:R-:W-:Y:S02]  /*75c0*/  FSEL R34, R30, R35, P5 ;  /* 0x000000231e227208 */ /* 0x000fe40002800000 */
[----:B------:R0:W4:Y:S01]  /*75d0*/  LDG.E R30, desc[UR10][R10.64+0xa0] ;  /* 0x0000a00a0a1e7981 */ /* 0x000122000c1e1900 */
[C---:B------:R-:W-:Y:S01]  /*75e0*/  @P2 VIADD R28, R0.reuse, 0x1 ;  /* 0x00000001001c2836 */ /* 0x040fe20000000000 */
[CC--:B------:R-:W-:Y:S01]  /*75f0*/  FSETP.GT.AND P0, PT, R27.reuse, R34.reuse, PT ;  /* 0x000000221b00720b */ /* 0x0c0fe20003f04000 */
[C---:B------:R-:W-:Y:S01]  /*7600*/  @P3 VIADD R28, R0.reuse, 0x2 ;  /* 0x00000002001c3836 */ /* 0x040fe20000000000 */
[C---:B------:R-:W-:Y:S01]  /*7610*/  @P1 IADD3 R28, PT, PT, R0.reuse, 0x3, RZ ;  /* 0x00000003001c1810 */ /* 0x040fe20007ffe0ff */
[C---:B------:R-:W-:Y:S01]  /*7620*/  @P6 VIADD R28, R0.reuse, 0x4 ;  /* 0x00000004001c6836 */ /* 0x040fe20000000000 */
[----:B------:R-:W-:Y:S01]  /*7630*/  FSEL R34, R27, R34, P0 ;  /* 0x000000221b227208 */ /* 0x000fe20000000000 */
[----:B------:R-:W-:-:S03]  /*7640*/  @P5 VIADD R28, R0, 0x5 ;  /* 0x00000005001c5836 */ /* 0x000fc60000000000 */
[----:B------:R-:W-:-:S04]  /*7650*/  FSETP.GT.AND P4, PT, R29, R34, PT ;  /* 0x000000221d00720b */ /* 0x000fc80003f84000 */
[----:B------:R-:W-:Y:S01]  /*7660*/  FSEL R34, R29, R34, P4 ;  /* 0x000000221d227208 */ /* 0x000fe20002000000 */
[----:B------:R-:W-:-:S03]  /*7670*/  @P0 VIADD R28, R0, 0x6 ;  /* 0x00000006001c0836 */ /* 0x000fc60000000000 */
[----:B------:R-:W-:-:S04]  /*7680*/  FSETP.GT.AND P2, PT, R7, R34, PT ;  /* 0x000000220700720b */ /* 0x000fc80003f44000 */
[----:B------:R-:W-:Y:S02]  /*7690*/  FSEL R7, R7, R34, P2 ;  /* 0x0000002207077208 */ /* 0x000fe40001000000 */
[----:B------:R-:W-:Y:S02]  /*76a0*/  @P4 IADD3 R28, PT, PT, R0, 0x7, RZ ;  /* 0x00000007001c4810 */ /* 0x000fe40007ffe0ff */
[----:B------:R-:W-:-:S04]  /*76b0*/  FSETP.GT.AND P3, PT, R24, R7, PT ;  /* 0x000000071800720b */ /* 0x000fc80003f64000 */
[----:B------:R-:W-:Y:S01]  /*76c0*/  FSEL R24, R24, R7, P3 ;  /* 0x0000000718187208 */ /* 0x000fe20001800000 */
[----:B------:R-:W-:-:S03]  /*76d0*/  @P2 VIADD R28, R0, 0x8 ;  /* 0x00000008001c2836 */ /* 0x000fc60000000000 */
[----:B------:R-:W-:-:S04]  /*76e0*/  FSETP.GT.AND P1, PT, R25, R24, PT ;  /* 0x000000181900720b */ /* 0x000fc80003f24000 */
[----:B------:R-:W-:Y:S01]  /*76f0*/  FSEL R25, R25, R24, P1 ;  /* 0x0000001819197208 */ /* 0x000fe20000800000 */
[----:B------:R-:W-:-:S03]  /*7700*/  @P3 VIADD R28, R0, 0x9 ;  /* 0x00000009001c3836 */ /* 0x000fc60000000000 */
[----:B------:R-:W-:-:S04]  /*7710*/  FSETP.GT.AND P6, PT, R26, R25, PT ;  /* 0x000000191a00720b */ /* 0x000fc80003fc4000 */
[----:B------:R-:W-:Y:S01]  /*7720*/  FSEL R25, R26, R25, P6 ;  /* 0x000000191a197208 */ /* 0x000fe20003000000 */
[----:B------:R-:W-:-:S08]  /*7730*/  @P1 VIADD R28, R0, 0xa ;  /* 0x0000000a001c1836 */ /* 0x000fd00000000000 */
[----:B------:R-:W-:Y:S02]  /*7740*/  @P6 IADD3 R28, PT, PT, R0, 0xb, RZ ;  /* 0x0000000b001c6810 */ /* 0x000fe40007ffe0ff */
[----:B--2---:R-:W-:-:S04]  /*7750*/  FSETP.GT.AND P5, PT, R8, R25, PT ;  /* 0x000000190800720b */ /* 0x004fc80003fa4000 */
[----:B------:R-:W-:-:S04]  /*7760*/  FSEL R8, R8, R25, P5 ;  /* 0x0000001908087208 */ /* 0x000fc80002800000 */
[----:B---3--:R-:W-:-:S04]  /*7770*/  FSETP.GT.AND P0, PT, R33, R8, PT ;  /* 0x000000082100720b */ /* 0x008fc80003f04000 */
[----:B------:R-:W-:Y:S01]  /*7780*/  FSEL R33, R33, R8, P0 ;  /* 0x0000000821217208 */ /* 0x000fe20000000000 */
[----:B------:R-:W-:-:S03]  /*7790*/  @P5 VIADD R28, R0, 0xc ;  /* 0x0000000c001c5836 */ /* 0x000fc60000000000 */
[----:B----4-:R-:W-:-:S04]  /*77a0*/  FSETP.GT.AND P2, PT, R32, R33, PT ;  /* 0x000000212000720b */ /* 0x010fc80003f44000 */
[----:B------:R-:W-:Y:S01]  /*77b0*/  FSEL R32, R32, R33, P2 ;  /* 0x0000002120207208 */ /* 0x000fe20001000000 */
[----:B------:R-:W-:-:S03]  /*77c0*/  @P0 VIADD R28, R0, 0xd ;  /* 0x0000000d001c0836 */ /* 0x000fc60000000000 */
[----:B------:R-:W-:-:S04]  /*77d0*/  FSETP.GT.AND P1, PT, R31, R32, PT ;  /* 0x000000201f00720b */ /* 0x000fc80003f24000 */
[----:B------:R-:W-:Y:S01]  /*77e0*/  FSEL R31, R31, R32, P1 ;  /* 0x000000201f1f7208 */ /* 0x000fe20000800000 */
[----:B------:R-:W-:Y:S01]  /*77f0*/  @P2 VIADD R28, R0, 0xe ;  /* 0x0000000e001c2836 */ /* 0x000fe20000000000 */
[----:B0-----:R-:W-:Y:S02]  /*7800*/  IADD3 R10, P2, PT, R10, 0x140, RZ ;  /* 0x000001400a0a7810 */ /* 0x001fe40007f5e0ff */
[----:B------:R-:W-:-:S03]  /*7810*/  FSETP.GT.AND P0, PT, R30, R31, PT ;  /* 0x0000001f1e00720b */ /* 0x000fc60003f04000 */
[----:B------:R-:W-:Y:S01]  /*7820*/  IMAD.X R11, RZ, RZ, R11, P2 ;  /* 0x000000ffff0b7224 */ /* 0x000fe200010e060b */
[----:B------:R-:W-:Y:S02]  /*7830*/  FSEL R8, R30, R31, P0 ;  /* 0x0000001f1e087208 */ /* 0x000fe40000000000 */
[C---:B------:R-:W-:Y:S01]  /*7840*/  @P1 IADD3 R28, PT, PT, R0.reuse, 0xf, RZ ;  /* 0x0000000f001c1810 */ /* 0x040fe20007ffe0ff */
[----:B------:R-:W-:-:S05]  /*7850*/  VIADD R0, R0, 0x10 ;  /* 0x0000001000007836 */ /* 0x000fca0000000000 */
[C---:B------:R-:W-:Y:S02]  /*7860*/  ISETP.NE.AND P1, PT, R0.reuse, UR7, PT ;  /* 0x0000000700007c0c */ /* 0x040fe4000bf25270 */
[----:B------:R-:W-:-:S11]  /*7870*/  SEL R28, R0, R28, P0 ;  /* 0x0000001c001c7207 */ /* 0x000fd60000000000 */
[----:B------:R-:W-:Y:S05]  /*7880*/  @P1 BRA `(.L_x_85) ;  /* 0xfffffff800ec1947 */ /* 0x000fea000383ffff */
[----:B------:R-:W-:-:S07]  /*7890*/  VIADD R7, R0, 0x1 ;  /* 0x0000000100077836 */ /* 0x000fce0000000000 */
.L_x_84:
[----:B------:R-:W-:-:S09]  /*78a0*/  UISETP.NE.AND UP0, UPT, UR8, URZ, UPT ;  /* 0x000000ff0800728c */ /* 0x000fd2000bf05270 */
[----:B------:R-:W-:Y:S05]  /*78b0*/  BRA.U !UP0, `(.L_x_86) ;  /* 0x0000000508447547 */ /* 0x000fea000b800000 */
[----:B------:R-:W-:Y:S02]  /*78c0*/  UISETP.GE.U32.AND UP0, UPT, UR8, 0x8, UPT ;  /* 0x000000080800788c */ /* 0x000fe4000bf06070 */
[----:B------:R-:W-:-:S04]  /*78d0*/  ULOP3.LUT UR5, UR4, 0x7, URZ, 0xc0, !UPT ;  /* 0x0000000704057892 */ /* 0x000fc8000f8ec0ff */
[----:B------:R-:W-:-:S03]  /*78e0*/  UISETP.NE.AND UP1, UPT, UR5, URZ, UPT ;  /* 0x000000ff0500728c */ /* 0x000fc6000bf25270 */
[----:B------:R-:W-:Y:S08]  /*78f0*/  BRA.U !UP0, `(.L_x_87) ;  /* 0x00000001088c7547 */ /* 0x000ff0000b800000 */
[----:B------:R-:W0:Y:S02]  /*7900*/  LDC.64 R10, c[0x0][0x380] ;  /* 0x0000e000ff0a7b82 */ /* 0x000e240000000a00 */
[----:B0-----:R-:W-:-:S05]  /*7910*/  IMAD.WIDE.U32 R10, R7, 0x14, R10 ;  /* 0x00000014070a7825 */ /* 0x001fca00078e000a */
[----:B------:R-:W2:Y:S04]  /*7920*/  LDG.E R25, desc[UR10][R10.64+0x10] ;  /* 0x0000100a0a197981 */ /* 0x000ea8000c1e1900 */
[----:B------:R-:W3:Y:S04]  /*7930*/  LDG.E R27, desc[UR10][R10.64+0x24] ;  /* 0x0000240a0a1b7981 */ /* 0x000ee8000c1e1900 */
[----:B------:R-:W4:Y:S04]  /*7940*/  LDG.E R29, desc[UR10][R10.64+0x38] ;  /* 0x0000380a0a1d7981 */ /* 0x000f28000c1e1900 */
[----:B------:R-:W4:Y:S04]  /*7950*/  LDG.E R31, desc[UR10][R10.64+0x4c] ;  /* 0x00004c0a0a1f7981 */ /* 0x000f28000c1e1900 */
[----:B------:R-:W4:Y:S04]  /*7960*/  LDG.E R33, desc[UR10][R10.64+0x60] ;  /* 0x0000600a0a217981 */ /* 0x000f28000c1e1900 */
[----:B-----5:R-:W4:Y:S04]  /*7970*/  LDG.E R35, desc[UR10][R10.64+0x74] ;  /* 0x0000740a0a237981 */ /* 0x020f28000c1e1900 */
[----:B------:R-:W4:Y:S04]  /*7980*/  LDG.E R0, desc[UR10][R10.64+0x88] ;  /* 0x0000880a0a007981 */ /* 0x000f28000c1e1900 */
[----:B------:R-:W4:Y:S01]  /*7990*/  LDG.E R37, desc[UR10][R10.64+0x9c] ;  /* 0x00009c0a0a257981 */ /* 0x000f22000c1e1900 */
[----:B--2---:R-:W-:-:S04]  /*79a0*/  FSETP.GT.AND P2, PT, R25, R8, PT ;  /* 0x000000081900720b */ /* 0x004fc80003f44000 */
[----:B------:R-:W-:Y:S02]  /*79b0*/  FSEL R8, R25, R8, P2 ;  /* 0x0000000819087208 */ /* 0x000fe40001000000 */
[----:B------:R-:W-:Y:S02]  /*79c0*/  SEL R28, R7, R28, P2 ;  /* 0x0000001c071c7207 */ /* 0x000fe40001000000 */
[----:B---3--:R-:W-:-:S04]  /*79d0*/  FSETP.GT.AND P3, PT, R27, R8, PT ;  /* 0x000000081b00720b */ /* 0x008fc80003f64000 */
[----:B------:R-:W-:-:S04]  /*79e0*/  FSEL R8, R27, R8, P3 ;  /* 0x000000081b087208 */ /* 0x000fc80001800000 */
[----:B----4-:R-:W-:-:S04]  /*79f0*/  FSETP.GT.AND P4, PT, R29, R8, PT ;  /* 0x000000081d00720b */ /* 0x010fc80003f84000 */
        /* <DEDUP_REMOVED lines=16> */
[----:B------:R-:W-:-:S08]  /*7b00*/  @P2 VIADD R28, R7, 0x6 ;  /* 0x00000006071c2836 */ /* 0x000fd00000000000 */
[C---:B------:R-:W-:Y:S02]  /*7b10*/  @P3 VIADD R28, R7.reuse, 0x7 ;  /* 0x00000007071c3836 */ /* 0x040fe40000000000 */
[----:B------:R-:W-:-:S07]  /*7b20*/  VIADD R7, R7, 0x8 ;  /* 0x0000000807077836 */ /* 0x000fce0000000000 */
.L_x_87:
        /* <DEDUP_REMOVED lines=10> */
[----:B------:R-:W4:Y:S01]  /*7bd0*/  LDG.E R31, desc[UR10][R10.64+0x4c] ;  /* 0x00004c0a0a1f7981 */ /* 0x000f22000c1e1900 */
[----:B--2--5:R-:W-:-:S04]  /*7be0*/  FSETP.GT.AND P0, PT, R25, R8, PT ;  /* 0x000000081900720b */ /* 0x024fc80003f04000 */
        /* <DEDUP_REMOVED lines=9> */
[----:B------:R-:W-:-:S08]  /*7c80*/  @P2 VIADD R28, R7, 0x2 ;  /* 0x00000002071c2836 */ /* 0x000fd00000000000 */
[C---:B------:R-:W-:Y:S02]  /*7c90*/  @P3 VIADD R28, R7.reuse, 0x3 ;  /* 0x00000003071c3836 */ /* 0x040fe40000000000 */
[----:B------:R-:W-:-:S07]  /*7ca0*/  VIADD R7, R7, 0x4 ;  /* 0x0000000407077836 */ /* 0x000fce0000000000 */
.L_x_88:
[----:B------:R-:W-:Y:S05]  /*7cb0*/  BRA.U !UP1, `(.L_x_86) ;  /* 0x0000000109447547 */ /* 0x000fea000b800000 */
[----:B------:R-:W0:Y:S01]  /*7cc0*/  LDC.64 R10, c[0x0][0x380] ;  /* 0x0000e000ff0a7b82 */ /* 0x000e220000000a00 */
[----:B------:R-:W-:Y:S01]  /*7cd0*/  UIADD3 UR4, UPT, UPT, -UR4, URZ, URZ ;  /* 0x000000ff04047290 */ /* 0x000fe2000fffe1ff */
[----:B0-----:R-:W-:-:S03]  /*7ce0*/  IMAD.WIDE.U32 R10, R7, 0x14, R10 ;  /* 0x00000014070a7825 */ /* 0x001fc600078e000a */
[----:B------:R-:W-:-:S04]  /*7cf0*/  IADD3 R0, P0, PT, R10, 0x10, RZ ;  /* 0x000000100a007810 */ /* 0x000fc80007f1e0ff */
[----:B------:R-:W-:-:S09]  /*7d00*/  IADD3.X R25, PT, PT, RZ, R11, RZ, P0, !PT ;  /* 0x0000000bff197210 */ /* 0x000fd200007fe4ff */
.L_x_89:
[----:B------:R-:W-:Y:S02]  /*7d10*/  IMAD.MOV.U32 R11, RZ, RZ, R25 ;  /* 0x000000ffff0b7224 */ /* 0x000fe400078e0019 */
[----:B------:R-:W-:-:S05]  /*7d20*/  IMAD.MOV.U32 R10, RZ, RZ, R0 ;  /* 0x000000ffff0a7224 */ /* 0x000fca00078e0000 */
[----:B------:R-:W2:Y:S01]  /*7d30*/  LDG.E R11, desc[UR10][R10.64] ;  /* 0x0000000a0a0b7981 */ /* 0x000ea2000c1e1900 */
[----:B------:R-:W-:Y:S01]  /*7d40*/  UIADD3 UR4, UPT, UPT, UR4, 0x1, URZ ;  /* 0x0000000104047890 */ /* 0x000fe2000fffe0ff */
[----:B------:R-:W-:-:S03]  /*7d50*/  IADD3 R0, P1, PT, R0, 0x14, RZ ;  /* 0x0000001400007810 */ /* 0x000fc60007f3e0ff */
[----:B------:R-:W-:Y:S02]  /*7d60*/  UISETP.NE.AND UP0, UPT, UR4, URZ, UPT ;  /* 0x000000ff0400728c */ /* 0x000fe4000bf05270 */
[----:B------:R-:W-:Y:S01]  /*7d70*/  IMAD.X R25, RZ, RZ, R25, P1 ;  /* 0x000000ffff197224 */ /* 0x000fe200008e0619 */
[----:B--2--5:R-:W-:-:S04]  /*7d80*/  FSETP.GT.AND P0, PT, R11, R8, PT ;  /* 0x000000080b00720b */ /* 0x024fc80003f04000 */
[----:B------:R-:W-:Y:S02]  /*7d90*/  SEL R28, R7, R28, P0 ;  /* 0x0000001c071c7207 */ /* 0x000fe40000000000 */
[----:B------:R-:W-:Y:S02]  /*7da0*/  FSEL R8, R11, R8, P0 ;  /* 0x000000080b087208 */ /* 0x000fe40000000000 */
[----:B------:R-:W-:Y:S01]  /*7db0*/  IADD3 R7, PT, PT, R7, 0x1, RZ ;  /* 0x0000000107077810 */ /* 0x000fe20007ffe0ff */
[----:B------:R-:W-:Y:S06]  /*7dc0*/  BRA.U UP0, `(.L_x_89) ;  /* 0xfffffffd00d07547 */ /* 0x000fec000b83ffff */
.L_x_86:
[----:B------:R-:W-:-:S07]  /*7dd0*/  IMAD.MOV.U32 R29, RZ, RZ, RZ ;  /* 0x000000ffff1d7224 */ /* 0x000fce00078e00ff */
.L_x_83:
[----:B-----5:R-:W-:Y:S01]  /*7de0*/  FSETP.GEU.AND P0, PT, R9, R8, PT ;  /* 0x000000080900720b */ /* 0x020fe20003f0e000 */
[----:B------:R-:W-:-:S12]  /*7df0*/  BSSY.RECONVERGENT B0, `(.L_x_90) ;  /* 0x000000d000007945 */ /* 0x000fd80003800200 */
[----:B------:R-:W-:Y:S05]  /*7e00*/  @P0 BRA `(.L_x_91) ;  /* 0x00000000002c0947 */ /* 0x000fea0003800000 */
[----:B------:R-:W0:Y:S01]  /*7e10*/  LDC.64 R10, c[0x0][0x380] ;  /* 0x0000e000ff0a7b82 */ /* 0x000e220000000a00 */
[----:B------:R-:W-:Y:S02]  /*7e20*/  IMAD R7, R29, 0x14, RZ ;  /* 0x000000141d077824 */ /* 0x000fe400078e02ff */
[----:B0-----:R-:W-:-:S04]  /*7e30*/  IMAD.WIDE.U32 R28, R28, 0x14, R10 ;  /* 0x000000141c1c7825 */ /* 0x001fc800078e000a */
[----:B------:R-:W-:-:S05]  /*7e40*/  IMAD.IADD R29, R29, 0x1, R7 ;  /* 0x000000011d1d7824 */ /* 0x000fca00078e0207 */
[----:B------:R-:W2:Y:S02]  /*7e50*/  ATOMG.E.CAS.STRONG.GPU PT, R7, [R28+0x10], R8, R9 ;  /* 0x000010081c0773a9 */ /* 0x000ea400001ee109 */
[----:B--2---:R-:W-:-:S13]  /*7e60*/  ISETP.NE.AND P0, PT, R7, R8, PT ;  /* 0x000000080700720c */ /* 0x004fda0003f05270 */
[----:B------:R0:W-:Y:S04]  /*7e70*/  @!P0 STG.E desc[UR10][R28.64], R3 ;  /* 0x000000031c008986 */ /* 0x0001e8000c10190a */
[----:B------:R0:W-:Y:S04]  /*7e80*/  @!P0 STG.E desc[UR10][R28.64+0x4], R4 ;  /* 0x000004041c008986 */ /* 0x0001e8000c10190a */
[----:B------:R0:W-:Y:S04]  /*7e90*/  @!P0 STG.E desc[UR10][R28.64+0x8], R5 ;  /* 0x000008051c008986 */ /* 0x0001e8000c10190a */
[----:B------:R0:W-:Y:S04]  /*7ea0*/  @!P0 STG.E desc[UR10][R28.64+0xc], R6 ;  /* 0x00000c061c008986 */ /* 0x0001e8000c10190a */
[----:B------:R0:W-:Y:S02]  /*7eb0*/  @!P0 STG.E desc[UR10][R28.64+0x10], R9 ;  /* 0x000010091c008986 */ /* 0x0001e4000c10190a */
.L_x_91:
[----:B------:R-:W-:Y:S05]  /*7ec0*/  BSYNC.RECONVERGENT B0 ;  /* 0x0000000000007941 */ /* 0x000fea0003800200 */
.L_x_90:
[----:B------:R-:W-:Y:S04]  /*7ed0*/  STG.E.64 desc[UR10][R22.64], R16 ;  /* 0x0000001016007986 */ /* 0x000fe8000c101b0a */
[----:B------:R-:W-:Y:S04]  /*7ee0*/  STG.E.64 desc[UR10][R22.64+0x8], R14 ;  /* 0x0000080e16007986 */ /* 0x000fe8000c101b0a */
[----:B------:R-:W-:Y:S04]  /*7ef0*/  STG.E.64 desc[UR10][R22.64+0x10], R12 ;  /* 0x0000100c16007986 */ /* 0x000fe8000c101b0a */
[----:B------:R-:W-:Y:S04]  /*7f00*/  STG.E.64 desc[UR10][R22.64+0x18], R18 ;  /* 0x0000181216007986 */ /* 0x000fe8000c101b0a */
[----:B------:R-:W-:Y:S04]  /*7f10*/  STG.E.64 desc[UR10][R22.64+0x28], R20 ;  /* 0x0000281416007986 */ /* 0x000fe8000c101b0a */
[----:B------:R-:W-:Y:S01]  /*7f20*/  STG.E desc[UR10][R22.64+0x20], R2 ;  /* 0x0000200216007986 */ /* 0x000fe2000c10190a */
[----:B------:R-:W-:Y:S05]  /*7f30*/  EXIT ;  /* 0x000000000000794d */ /* 0x000fea0003800000 */
        .weak           $__internal_0_$__cuda_sm20_rcp_rn_f32_slowpath
        .type           $__internal_0_$__cuda_sm20_rcp_rn_f32_slowpath,@function
        .size           $__internal_0_$__cuda_sm20_rcp_rn_f32_slowpath,($__internal_1_$__cuda_sm20_sqrt_rn_f32_slowpath - $__internal_0_$__cuda_sm20_rcp_rn_f32_slowpath)
$__internal_0_$__cuda_sm20_rcp_rn_f32_slowpath:
[----:B------:R-:W-:Y:S01]  /*7f40*/  IMAD.SHL.U32 R3, R5, 0x2, RZ ;  /* 0x0000000205037824 */ /* 0x000fe200078e00ff */
[----:B------:R-:W-:Y:S01]  /*7f50*/  BSSY.RECONVERGENT B3, `(.L_x_92) ;  /* 0x0000031000037945 */ /* 0x000fe20003800200 */
[----:B------:R-:W-:-:S03]  /*7f60*/  MOV R0, R5 ;  /* 0x0000000500007202 */ /* 0x000fc60000000f00 */
[----:B------:R-:W-:-:S04]  /*7f70*/  SHF.R.U32.HI R3, RZ, 0x18, R3 ;  /* 0x00000018ff037819 */ /* 0x000fc80000011603 */
[----:B------:R-:W-:-:S13]  /*7f80*/  ISETP.NE.U32.AND P0, PT, R3, RZ, PT ;  /* 0x000000ff0300720c */ /* 0x000fda0003f05070 */
[----:B------:R-:W-:Y:S05]  /*7f90*/  @P0 BRA `(.L_x_93) ;  /* 0x0000000000280947 */ /* 0x000fea0003800000 */
[----:B------:R-:W-:-:S05]  /*7fa0*/  IMAD.SHL.U32 R3, R0, 0x2, RZ ;  /* 0x0000000200037824 */ /* 0x000fca00078e00ff */
[----:B------:R-:W-:-:S13]  /*7fb0*/  ISETP.NE.AND P0, PT, R3, RZ, PT ;  /* 0x000000ff0300720c */ /* 0x000fda0003f05270 */
[----:B------:R-:W-:Y:S01]  /*7fc0*/  @P0 FFMA R10, R0, 1.84467440737095516160e+19, RZ ;  /* 0x5f800000000a0823 */ /* 0x000fe200000000ff */
[----:B------:R-:W-:Y:S08]  /*7fd0*/  @!P0 MUFU.RCP R5, R0 ;  /* 0x0000000000058308 */ /* 0x000ff00000001000 */
[----:B------:R-:W0:Y:S02]  /*7fe0*/  @P0 MUFU.RCP R3, R10 ;  /* 0x0000000a00030308 */ /* 0x000e240000001000 */
[----:B0-----:R-:W-:-:S04]  /*7ff0*/  @P0 FFMA R13, R10, R3, -1 ;  /* 0xbf8000000a0d0423 */ /* 0x001fc80000000003 */
[----:B------:R-:W-:-:S04]  /*8000*/  @P0 FADD.FTZ R16, -R13, -RZ ;  /* 0x800000ff0d100221 */ /* 0x000fc80000010100 */
[----:B------:R-:W-:-:S04]  /*8010*/  @P0 FFMA R3, R3, R16, R3 ;  /* 0x0000001003030223 */ /* 0x000fc80000000003 */
[----:B------:R-:W-:Y:S01]  /*8020*/  @P0 FFMA R5, R3, 1.84467440737095516160e+19, RZ ;  /* 0x5f80000003050823 */ /* 0x000fe200000000ff */
[----:B------:R-:W-:Y:S06]  /*8030*/  BRA `(.L_x_94) ;  /* 0x0000000000887947 */ /* 0x000fec0003800000 */
.L_x_93:
[----:B------:R-:W-:-:S05]  /*8040*/  VIADD R24, R3, 0xffffff03 ;  /* 0xffffff0303187836 */ /* 0x000fca0000000000 */
[----:B------:R-:W-:-:S13]  /*8050*/  ISETP.GT.U32.AND P0, PT, R24, 0x1, PT ;  /* 0x000000011800780c */ /* 0x000fda0003f04070 */
[----:B------:R-:W-:Y:S05]  /*8060*/  @P0 BRA `(.L_x_95) ;  /* 0x0000000000780947 */ /* 0x000fea0003800000 */
[----:B------:R-:W-:Y:S01]  /*8070*/  LOP3.LUT R5, R0, 0x7fffff, RZ, 0xc0, !PT ;  /* 0x007fffff00057812 */ /* 0x000fe200078ec0ff */
[----:B------:R-:W-:Y:S02]  /*8080*/  IMAD.MOV.U32 R25, RZ, RZ, 0x3 ;  /* 0x00000003ff197424 */ /* 0x000fe400078e00ff */
[----:B------:R-:W-:Y:S01]  /*8090*/  VIADD R3, R3, 0xffffff04 ;  /* 0xffffff0403037836 */ /* 0x000fe20000000000 */
[----:B------:R-:W-:Y:S02]  /*80a0*/  LOP3.LUT R5, R5, 0x3f800000, RZ, 0xfc, !PT ;  /* 0x3f80000005057812 */ /* 0x000fe400078efcff */
[----:B------:R-:W-:Y:S02]  /*80b0*/  SHF.L.U32 R25, R25, R24, RZ ;  /* 0x0000001819197219 */ /* 0x000fe400000006ff */
[----:B------:R-:W0:Y:S02]  /*80c0*/  MUFU.RCP R10, R5 ;  /* 0x00000005000a7308 */ /* 0x000e240000001000 */
[----:B0-----:R-:W-:-:S04]  /*80d0*/  FFMA R13, R5, R10, -1 ;  /* 0xbf800000050d7423 */ /* 0x001fc8000000000a */
[----:B------:R-:W-:-:S04]  /*80e0*/  FADD.FTZ R13, -R13, -RZ ;  /* 0x800000ff0d0d7221 */ /* 0x000fc80000010100 */
[CCC-:B------:R-:W-:Y:S01]  /*80f0*/  FFMA.RM R16, R10.reuse, R13.reuse, R10.reuse ;  /* 0x0000000d0a107223 */ /* 0x1c0fe2000000400a */
[----:B------:R-:W-:-:S04]  /*8100*/  FFMA.RP R13, R10, R13, R10 ;  /* 0x0000000d0a0d7223 */ /* 0x000fc8000000800a */
[C---:B------:R-:W-:Y:S02]  /*8110*/  LOP3.LUT R10, R16.reuse, 0x7fffff, RZ, 0xc0, !PT ;  /* 0x007fffff100a7812 */ /* 0x040fe400078ec0ff */
[----:B------:R-:W-:Y:S02]  /*8120*/  FSETP.NEU.FTZ.AND P0, PT, R16, R13, PT ;  /* 0x0000000d1000720b */ /* 0x000fe40003f1d000 */
[----:B------:R-:W-:Y:S02]  /*8130*/  LOP3.LUT R10, R10, 0x800000, RZ, 0xfc, !PT ;  /* 0x008000000a0a7812 */ /* 0x000fe400078efcff */
[----:B------:R-:W-:Y:S02]  /*8140*/  SEL R13, RZ, 0xffffffff, !P0 ;  /* 0xffffffffff0d7807 */ /* 0x000fe40004000000 */
[----:B------:R-:W-:Y:S02]  /*8150*/  LOP3.LUT R25, R25, R10, RZ, 0xc0, !PT ;  /* 0x0000000a19197212 */ /* 0x000fe400078ec0ff */
[----:B------:R-:W-:-:S02]  /*8160*/  IADD3 R13, PT, PT, -R13, RZ, RZ ;  /* 0x000000ff0d0d7210 */ /* 0x000fc40007ffe1ff */
[-C--:B------:R-:W-:Y:S02]  /*8170*/  SHF.R.U32.HI R25, RZ, R24.reuse, R25 ;  /* 0x00000018ff197219 */ /* 0x080fe40000011619 */
[--C-:B------:R-:W-:Y:S02]  /*8180*/  LOP3.LUT P1, RZ, R13, R24, R10.reuse, 0xf8, !PT ;  /* 0x000000180dff7212 */ /* 0x100fe4000782f80a */
[C---:B------:R-:W-:Y:S02]  /*8190*/  LOP3.LUT P0, RZ, R25.reuse, 0x1, RZ, 0xc0, !PT ;  /* 0x0000000119ff7812 */ /* 0x040fe4000780c0ff */
[----:B------:R-:W-:Y:S02]  /*81a0*/  LOP3.LUT P2, RZ, R25, 0x2, RZ, 0xc0, !PT ;  /* 0x0000000219ff7812 */ /* 0x000fe4000784c0ff */
[----:B------:R-:W-:Y:S02]  /*81b0*/  SHF.R.U32.HI R3, RZ, R3, R10 ;  /* 0x00000003ff037219 */ /* 0x000fe4000001160a */
[----:B------:R-:W-:-:S02]  /*81c0*/  PLOP3.LUT P0, PT, P0, P1, P2, 0xe0, 0x0 ;  /* 0x000000000000781c */ /* 0x000fc40000703c20 */
[----:B------:R-:W-:Y:S02]  /*81d0*/  LOP3.LUT P1, RZ, R0, 0x7fffff, RZ, 0xc0, !PT ;  /* 0x007fffff00ff7812 */ /* 0x000fe4000782c0ff */
[----:B------:R-:W-:-:S05]  /*81e0*/  SEL R5, RZ, 0x1, !P0 ;  /* 0x00000001ff057807 */ /* 0x000fca0004000000 */
[----:B------:R-:W-:-:S05]  /*81f0*/  IMAD.MOV R5, RZ, RZ, -R5 ;  /* 0x000000ffff057224 */ /* 0x000fca00078e0a05 */
[----:B------:R-:W-:-:S13]  /*8200*/  ISETP.GE.AND P0, PT, R5, RZ, PT ;  /* 0x000000ff0500720c */ /* 0x000fda0003f06270 */
[----:B------:R-:W-:-:S05]  /*8210*/  @!P0 VIADD R3, R3, 0x1 ;  /* 0x0000000103038836 */ /* 0x000fca0000000000 */
[----:B------:R-:W-:-:S04]  /*8220*/  @!P1 SHF.L.U32 R3, R3, 0x1, RZ ;  /* 0x0000000103039819 */ /* 0x000fc800000006ff */
[----:B------:R-:W-:Y:S01]  /*8230*/  LOP3.LUT R5, R3, 0x80000000, R0, 0xf8, !PT ;  /* 0x8000000003057812 */ /* 0x000fe200078ef800 */
[----:B------:R-:W-:Y:S06]  /*8240*/  BRA `(.L_x_94) ;  /* 0x0000000000047947 */ /* 0x000fec0003800000 */
.L_x_95:
[----:B------:R0:W1:Y:S02]  /*8250*/  MUFU.RCP R5, R0 ;  /* 0x0000000000057308 */ /* 0x0000640000001000 */
.L_x_94:
[----:B------:R-:W-:Y:S05]  /*8260*/  BSYNC.RECONVERGENT B3 ;  /* 0x0000000000037941 */ /* 0x000fea0003800200 */
.L_x_92:
[----:B------:R-:W-:Y:S02]  /*8270*/  IMAD.MOV.U32 R24, RZ, RZ, R8 ;  /* 0x000000ffff187224 */ /* 0x000fe400078e0008 */
[----:B------:R-:W-:-:S04]  /*8280*/  IMAD.MOV.U32 R25, RZ, RZ, 0x0 ;  /* 0x00000000ff197424 */ /* 0x000fc800078e00ff */
[----:B01----:R-:W-:Y:S05]  /*8290*/  RET.REL.NODEC R24 `(_Z20steadyStateIterationP13IndividualGPUPK10StationGPUifffffffffiP17curandStateXORWOWii) ;  /* 0xffffff7c18587950 */ /* 0x003fea0003c3ffff */
        .weak           $__internal_1_$__cuda_sm20_sqrt_rn_f32_slowpath
        .type           $__internal_1_$__cuda_sm20_sqrt_rn_f32_slowpath,@function
        .size           $__internal_1_$__cuda_sm20_sqrt_rn_f32_slowpath,($__internal_2_$__cuda_sm3x_div_rn_noftz_f32_slowpath - $__internal_1_$__cuda_sm20_sqrt_rn_f32_slowpath)
$__internal_1_$__cuda_sm20_sqrt_rn_f32_slowpath:
[----:B------:R-:W-:-:S13]  /*82a0*/  LOP3.LUT P0, RZ, R0, 0x7fffffff, RZ, 0xc0, !PT ;  /* 0x7fffffff00ff7812 */ /* 0x000fda000780c0ff */
[----:B------:R-:W-:Y:S01]  /*82b0*/  @!P0 IMAD.MOV.U32 R29, RZ, RZ, R0 ;  /* 0x000000ffff1d8224 */ /* 0x000fe200078e0000 */
[----:B------:R-:W-:Y:S06]  /*82c0*/  @!P0 BRA `(.L_x_96) ;  /* 0x0000000000408947 */ /* 0x000fec0003800000 */
[----:B------:R-:W-:-:S13]  /*82d0*/  FSETP.GEU.FTZ.AND P0, PT, R0, RZ, PT ;  /* 0x000000ff0000720b */ /* 0x000fda0003f1e000 */
[----:B------:R-:W-:Y:S01]  /*82e0*/  @!P0 MOV R29, 0x7fffffff ;  /* 0x7fffffff001d8802 */ /* 0x000fe20000000f00 */
[----:B------:R-:W-:Y:S06]  /*82f0*/  @!P0 BRA `(.L_x_96) ;  /* 0x0000000000348947 */ /* 0x000fec0003800000 */
[----:B------:R-:W-:-:S13]  /*8300*/  FSETP.GTU.FTZ.AND P0, PT, |R0|, +INF , PT ;  /* 0x7f8000000000780b */ /* 0x000fda0003f1c200 */
[----:B------:R-:W-:Y:S01]  /*8310*/  @P0 FADD.FTZ R29, R0, 1 ;  /* 0x3f800000001d0421 */ /* 0x000fe20000010000 */
[----:B------:R-:W-:Y:S06]  /*8320*/  @P0 BRA `(.L_x_96) ;  /* 0x0000000000280947 */ /* 0x000fec0003800000 */
[----:B------:R-:W-:-:S13]  /*8330*/  FSETP.NEU.FTZ.AND P0, PT, |R0|, +INF , PT ;  /* 0x7f8000000000780b */ /* 0x000fda0003f1d200 */
[----:B------:R-:W-:-:S04]  /*8340*/  @P0 FFMA R30, R0, 1.84467440737095516160e+19, RZ ;  /* 0x5f800000001e0823 */ /* 0x000fc800000000ff */
[----:B------:R-:W0:Y:S02]  /*8350*/  @P0 MUFU.RSQ R31, R30 ;  /* 0x0000001e001f0308 */ /* 0x000e240000001400 */
[----:B0-----:R-:W-:Y:S01]  /*8360*/  @P0 FMUL.FTZ R25, R30, R31 ;  /* 0x0000001f1e190220 */ /* 0x001fe20000410000 */
[----:B------:R-:W-:-:S03]  /*8370*/  @P0 FMUL.FTZ R28, R31, 0.5 ;  /* 0x3f0000001f1c0820 */ /* 0x000fc60000410000 */
[----:B------:R-:W-:-:S04]  /*8380*/  @P0 FADD.FTZ R29, -R25, -RZ ;  /* 0x800000ff191d0221 */ /* 0x000fc80000010100 */
[----:B------:R-:W-:Y:S01]  /*8390*/  @P0 FFMA R32, R25, R29, R30 ;  /* 0x0000001d19200223 */ /* 0x000fe2000000001e */
[----:B------:R-:W-:-:S03]  /*83a0*/  @!P0 IMAD.MOV.U32 R29, RZ, RZ, R0 ;  /* 0x000000ffff1d8224 */ /* 0x000fc600078e0000 */
[----:B------:R-:W-:-:S04]  /*83b0*/  @P0 FFMA R28, R32, R28, R25 ;  /* 0x0000001c201c0223 */ /* 0x000fc80000000019 */
[----:B------:R-:W-:-:S07]  /*83c0*/  @P0 FMUL.FTZ R29, R28, 2.3283064365386962891e-10 ;  /* 0x2f8000001c1d0820 */ /* 0x000fce0000410000 */
.L_x_96:
[----:B------:R-:W-:-:S04]  /*83d0*/  IMAD.MOV.U32 R25, RZ, RZ, 0x0 ;  /* 0x00000000ff197424 */ /* 0x000fc800078e00ff */
[----:B------:R-:W-:Y:S05]  /*83e0*/  RET.REL.NODEC R24 `(_Z20steadyStateIterationP13IndividualGPUPK10StationGPUifffffffffiP17curandStateXORWOWii) ;  /* 0xffffff7c18047950 */ /* 0x000fea0003c3ffff */
        .weak           $__internal_2_$__cuda_sm3x_div_rn_noftz_f32_slowpath
        .type           $__internal_2_$__cuda_sm3x_div_rn_noftz_f32_slowpath,@function
        .size           $__internal_2_$__cuda_sm3x_div_rn_noftz_f32_slowpath,(.L_x_182 - $__internal_2_$__cuda_sm3x_div_rn_noftz_f32_slowpath)
$__internal_2_$__cuda_sm3x_div_rn_noftz_f32_slowpath:
[----:B------:R-:W-:Y:S01]  /*83f0*/  SHF.R.U32.HI R30, RZ, 0x17, R25 ;  /* 0x00000017ff1e7819 */ /* 0x000fe20000011619 */
[----:B------:R-:W-:Y:S01]  /*8400*/  BSSY.RECONVERGENT B1, `(.L_x_97) ;  /* 0x0000062000017945 */ /* 0x000fe20003800200 */
[----:B------:R-:W-:Y:S02]  /*8410*/  SHF.R.U32.HI R32, RZ, 0x17, R0 ;  /* 0x00000017ff207819 */ /* 0x000fe40000011600 */
[----:B------:R-:W-:Y:S02]  /*8420*/  LOP3.LUT R30, R30, 0xff, RZ, 0xc0, !PT ;  /* 0x000000ff1e1e7812 */ /* 0x000fe400078ec0ff */
[----:B------:R-:W-:-:S03]  /*8430*/  LOP3.LUT R32, R32, 0xff, RZ, 0xc0, !PT ;  /* 0x000000ff20207812 */ /* 0x000fc600078ec0ff */
[----:B------:R-:W-:Y:S01]  /*8440*/  VIADD R34, R30, 0xffffffff ;  /* 0xffffffff1e227836 */ /* 0x000fe20000000000 */
[----:B------:R-:W-:-:S04]  /*8450*/  IADD3 R33, PT, PT, R32, -0x1, RZ ;  /* 0xffffffff20217810 */ /* 0x000fc80007ffe0ff */
[----:B------:R-:W-:-:S04]  /*8460*/  ISETP.GT.U32.AND P0, PT, R34, 0xfd, PT ;  /* 0x000000fd2200780c */ /* 0x000fc80003f04070 */
[----:B------:R-:W-:-:S13]  /*8470*/  ISETP.GT.U32.OR P0, PT, R33, 0xfd, P0 ;  /* 0x000000fd2100780c */ /* 0x000fda0000704470 */
[----:B------:R-:W-:Y:S01]  /*8480*/  @!P0 IMAD.MOV.U32 R31, RZ, RZ, RZ ;  /* 0x000000ffff1f8224 */ /* 0x000fe200078e00ff */
[----:B------:R-:W-:Y:S06]  /*8490*/  @!P0 BRA `(.L_x_98) ;  /* 0x00000000005c8947 */ /* 0x000fec0003800000 */
[----:B------:R-:W-:Y:S02]  /*84a0*/  FSETP.GTU.FTZ.AND P0, PT, |R0|, +INF , PT ;  /* 0x7f8000000000780b */ /* 0x000fe40003f1c200 */
[----:B------:R-:W-:-:S04]  /*84b0*/  FSETP.GTU.FTZ.AND P1, PT, |R25|, +INF , PT ;  /* 0x7f8000001900780b */ /* 0x000fc80003f3c200 */
[----:B------:R-:W-:-:S13]  /*84c0*/  PLOP3.LUT P0, PT, P0, P1, PT, 0xf8, 0x8f ;  /* 0x00000000008f781c */ /* 0x000fda0000703f70 */
[----:B------:R-:W-:Y:S05]  /*84d0*/  @P0 BRA `(.L_x_99) ;  /* 0x00000004004c0947 */ /* 0x000fea0003800000 */
[----:B------:R-:W-:-:S13]  /*84e0*/  LOP3.LUT P0, RZ, R25, 0x7fffffff, R0, 0xc8, !PT ;  /* 0x7fffffff19ff7812 */ /* 0x000fda000780c800 */
[----:B------:R-:W-:Y:S05]  /*84f0*/  @!P0 BRA `(.L_x_100) ;  /* 0x00000004003c8947 */ /* 0x000fea0003800000 */
[C---:B------:R-:W-:Y:S02]  /*8500*/  FSETP.NEU.FTZ.AND P1, PT, |R0|.reuse, +INF , PT ;  /* 0x7f8000000000780b */ /* 0x040fe40003f3d200 */
[----:B------:R-:W-:Y:S02]  /*8510*/  FSETP.NEU.FTZ.AND P4, PT, |R25|, +INF , PT ;  /* 0x7f8000001900780b */ /* 0x000fe40003f9d200 */
[----:B------:R-:W-:-:S11]  /*8520*/  FSETP.NEU.FTZ.AND P0, PT, |R0|, +INF , PT ;  /* 0x7f8000000000780b */ /* 0x000fd60003f1d200 */
[----:B------:R-:W-:Y:S05]  /*8530*/  @!P4 BRA !P1, `(.L_x_100) ;  /* 0x00000004002cc947 */ /* 0x000fea0004800000 */
[----:B------:R-:W-:-:S04]  /*8540*/  LOP3.LUT P1, RZ, R0, 0x7fffffff, RZ, 0xc0, !PT ;  /* 0x7fffffff00ff7812 */ /* 0x000fc8000782c0ff */
[----:B------:R-:W-:-:S13]  /*8550*/  PLOP3.LUT P1, PT, P4, P1, PT, 0x2f, 0xf2 ;  /* 0x0000000000f2781c */ /* 0x000fda0002722577 */
[----:B------:R-:W-:Y:S05]  /*8560*/  @P1 BRA `(.L_x_101) ;  /* 0x0000000400181947 */ /* 0x000fea0003800000 */
[----:B------:R-:W-:-:S04]  /*8570*/  LOP3.LUT P1, RZ, R25, 0x7fffffff, RZ, 0xc0, !PT ;  /* 0x7fffffff19ff7812 */ /* 0x000fc8000782c0ff */
[----:B------:R-:W-:-:S13]  /*8580*/  PLOP3.LUT P0, PT, P0, P1, PT, 0x2f, 0xf2 ;  /* 0x0000000000f2781c */ /* 0x000fda0000702577 */
[----:B------:R-:W-:Y:S05]  /*8590*/  @P0 BRA `(.L_x_102) ;  /* 0x0000000400000947 */ /* 0x000fea0003800000 */
[----:B------:R-:W-:Y:S02]  /*85a0*/  ISETP.GE.AND P0, PT, R33, RZ, PT ;  /* 0x000000ff2100720c */ /* 0x000fe40003f06270 */
[----:B------:R-:W-:-:S11]  /*85b0*/  ISETP.GE.AND P1, PT, R34, RZ, PT ;  /* 0x000000ff2200720c */ /* 0x000fd60003f26270 */
[----:B------:R-:W-:Y:S02]  /*85c0*/  @P0 IMAD.MOV.U32 R31, RZ, RZ, RZ ;  /* 0x000000ffff1f0224 */ /* 0x000fe400078e00ff */
[----:B------:R-:W-:Y:S01]  /*85d0*/  @!P0 FFMA R0, R0, 1.84467440737095516160e+19, RZ ;  /* 0x5f80000000008823 */ /* 0x000fe200000000ff */
[----:B------:R-:W-:Y:S02]  /*85e0*/  @!P0 IMAD.MOV.U32 R31, RZ, RZ, -0x40 ;  /* 0xffffffc0ff1f8424 */ /* 0x000fe400078e00ff */
[----:B------:R-:W-:-:S03]  /*85f0*/  @!P1 FFMA R25, R25, 1.84467440737095516160e+19, RZ ;  /* 0x5f80000019199823 */ /* 0x000fc600000000ff */
[----:B------:R-:W-:-:S07]  /*8600*/  @!P1 IADD3 R31, PT, PT, R31, 0x40, RZ ;  /* 0x000000401f1f9810 */ /* 0x000fce0007ffe0ff */
.L_x_98:
[----:B------:R-:W-:Y:S01]  /*8610*/  LEA R34, R30, 0xc0800000, 0x17 ;  /* 0xc08000001e227811 */ /* 0x000fe200078eb8ff */
[----:B------:R-:W-:Y:S01]  /*8620*/  VIADD R35, R32, 0xffffff81 ;  /* 0xffffff8120237836 */ /* 0x000fe20000000000 */
[----:B------:R-:W-:Y:S03]  /*8630*/  BSSY.RECONVERGENT B2, `(.L_x_103) ;  /* 0x0000035000027945 */ /* 0x000fe60003800200 */
[----:B------:R-:W-:Y:S01]  /*8640*/  IMAD.IADD R34, R25, 0x1, -R34 ;  /* 0x0000000119227824 */ /* 0x000fe200078e0a22 */
[C---:B------:R-:W-:Y:S01]  /*8650*/  IADD3 R30, PT, PT, R35.reuse, 0x7f, -R30 ;  /* 0x0000007f231e7810 */ /* 0x040fe20007ffe81e */
[----:B------:R-:W-:Y:S02]  /*8660*/  IMAD R0, R35, -0x800000, R0 ;  /* 0xff80000023007824 */ /* 0x000fe400078e0200 */
[----:B------:R-:W0:Y:S01]  /*8670*/  MUFU.RCP R36, R34 ;  /* 0x0000002200247308 */ /* 0x000e220000001000 */
[----:B------:R-:W-:Y:S01]  /*8680*/  FADD.FTZ R33, -R34, -RZ ;  /* 0x800000ff22217221 */ /* 0x000fe20000010100 */
[----:B------:R-:W-:-:S03]  /*8690*/  IMAD.IADD R35, R30, 0x1, R31 ;  /* 0x000000011e237824 */ /* 0x000fc600078e021f */
[----:B0-----:R-:W-:-:S04]  /*86a0*/  FFMA R25, R36, R33, 1 ;  /* 0x3f80000024197423 */ /* 0x001fc80000000021 */
[----:B------:R-:W-:-:S04]  /*86b0*/  FFMA R25, R36, R25, R36 ;  /* 0x0000001924197223 */ /* 0x000fc80000000024 */
[----:B------:R-:W-:-:S04]  /*86c0*/  FFMA R32, R0, R25, RZ ;  /* 0x0000001900207223 */ /* 0x000fc800000000ff */
[----:B------:R-:W-:-:S04]  /*86d0*/  FFMA R36, R33, R32, R0 ;  /* 0x0000002021247223 */ /* 0x000fc80000000000 */
[----:B------:R-:W-:-:S04]  /*86e0*/  FFMA R32, R25, R36, R32 ;  /* 0x0000002419207223 */ /* 0x000fc80000000020 */
[----:B------:R-:W-:-:S04]  /*86f0*/  FFMA R33, R33, R32, R0 ;  /* 0x0000002021217223 */ /* 0x000fc80000000000 */
[----:B------:R-:W-:-:S05]  /*8700*/  FFMA R0, R25, R33, R32 ;  /* 0x0000002119007223 */ /* 0x000fca0000000020 */
[----:B------:R-:W-:-:S04]  /*8710*/  SHF.R.U32.HI R30, RZ, 0x17, R0 ;  /* 0x00000017ff1e7819 */ /* 0x000fc80000011600 */
[----:B------:R-:W-:-:S04]  /*8720*/  LOP3.LUT R30, R30, 0xff, RZ, 0xc0, !PT ;  /* 0x000000ff1e1e7812 */ /* 0x000fc800078ec0ff */
[----:B------:R-:W-:-:S05]  /*8730*/  IADD3 R31, PT, PT, R30, R35, RZ ;  /* 0x000000231e1f7210 */ /* 0x000fca0007ffe0ff */
[----:B------:R-:W-:-:S05]  /*8740*/  VIADD R30, R31, 0xffffffff ;  /* 0xffffffff1f1e7836 */ /* 0x000fca0000000000 */
[----:B------:R-:W-:-:S13]  /*8750*/  ISETP.GE.U32.AND P0, PT, R30, 0xfe, PT ;  /* 0x000000fe1e00780c */ /* 0x000fda0003f06070 */
[----:B------:R-:W-:Y:S05]  /*8760*/  @!P0 BRA `(.L_x_104) ;  /* 0x0000000000808947 */ /* 0x000fea0003800000 */
[----:B------:R-:W-:-:S13]  /*8770*/  ISETP.GT.AND P0, PT, R31, 0xfe, PT ;  /* 0x000000fe1f00780c */ /* 0x000fda0003f04270 */
[----:B------:R-:W-:Y:S05]  /*8780*/  @P0 BRA `(.L_x_105) ;  /* 0x00000000006c0947 */ /* 0x000fea0003800000 */
[----:B------:R-:W-:-:S13]  /*8790*/  ISETP.GE.AND P0, PT, R31, 0x1, PT ;  /* 0x000000011f00780c */ /* 0x000fda0003f06270 */
[----:B------:R-:W-:Y:S05]  /*87a0*/  @P0 BRA `(.L_x_106) ;  /* 0x0000000000740947 */ /* 0x000fea0003800000 */
[----:B------:R-:W-:Y:S02]  /*87b0*/  ISETP.GE.AND P0, PT, R31, -0x18, PT ;  /* 0xffffffe81f00780c */ /* 0x000fe40003f06270 */
[----:B------:R-:W-:-:S11]  /*87c0*/  LOP3.LUT R0, R0, 0x80000000, RZ, 0xc0, !PT ;  /* 0x8000000000007812 */ /* 0x000fd600078ec0ff */
[----:B------:R-:W-:Y:S05]  /*87d0*/  @!P0 BRA `(.L_x_106) ;  /* 0x0000000000688947 */ /* 0x000fea0003800000 */
[CCC-:B------:R-:W-:Y:S01]  /*87e0*/  FFMA.RZ R34, R25.reuse, R33.reuse, R32.reuse ;  /* 0x0000002119227223 */ /* 0x1c0fe2000000c020 */
[CCC-:B------:R-:W-:Y:S01]  /*87f0*/  FFMA.RP R30, R25.reuse, R33.reuse, R32.reuse ;  /* 0x00000021191e7223 */ /* 0x1c0fe20000008020 */
[----:B------:R-:W-:Y:S01]  /*8800*/  FFMA.RM R25, R25, R33, R32 ;  /* 0x0000002119197223 */ /* 0x000fe20000004020 */
[C---:B------:R-:W-:Y:S01]  /*8810*/  VIADD R33, R31.reuse, 0x20 ;  /* 0x000000201f217836 */ /* 0x040fe20000000000 */
[C---:B------:R-:W-:Y:S02]  /*8820*/  ISETP.NE.AND P4, PT, R31.reuse, RZ, PT ;  /* 0x000000ff1f00720c */ /* 0x040fe40003f85270 */
[----:B------:R-:W-:Y:S02]  /*8830*/  LOP3.LUT R34, R34, 0x7fffff, RZ, 0xc0, !PT ;  /* 0x007fffff22227812 */ /* 0x000fe400078ec0ff */
[----:B------:R-:W-:Y:S01]  /*8840*/  ISETP.NE.AND P1, PT, R31, RZ, PT ;  /* 0x000000ff1f00720c */ /* 0x000fe20003f25270 */
[----:B------:R-:W-:Y:S01]  /*8850*/  IMAD.MOV R31, RZ, RZ, -R31 ;  /* 0x000000ffff1f7224 */ /* 0x000fe200078e0a1f */
[----:B------:R-:W-:-:S02]  /*8860*/  LOP3.LUT R34, R34, 0x800000, RZ, 0xfc, !PT ;  /* 0x0080000022227812 */ /* 0x000fc400078efcff */
[----:B------:R-:W-:Y:S02]  /*8870*/  FSETP.NEU.FTZ.AND P0, PT, R30, R25, PT ;  /* 0x000000191e00720b */ /* 0x000fe40003f1d000 */
[----:B------:R-:W-:Y:S02]  /*8880*/  SHF.L.U32 R33, R34, R33, RZ ;  /* 0x0000002122217219 */ /* 0x000fe400000006ff */
[----:B------:R-:W-:Y:S02]  /*8890*/  SEL R25, R31, RZ, P4 ;  /* 0x000000ff1f197207 */ /* 0x000fe40002000000 */
[----:B------:R-:W-:Y:S02]  /*88a0*/  ISETP.NE.AND P1, PT, R33, RZ, P1 ;  /* 0x000000ff2100720c */ /* 0x000fe40000f25270 */
[----:B------:R-:W-:Y:S02]  /*88b0*/  SHF.R.U32.HI R25, RZ, R25, R34 ;  /* 0x00000019ff197219 */ /* 0x000fe40000011622 */
[----:B------:R-:W-:-:S02]  /*88c0*/  PLOP3.LUT P0, PT, P0, P1, PT, 0xf8, 0x8f ;  /* 0x00000000008f781c */ /* 0x000fc40000703f70 */
[----:B------:R-:W-:Y:S02]  /*88d0*/  SHF.R.U32.HI R31, RZ, 0x1, R25 ;  /* 0x00000001ff1f7819 */ /* 0x000fe40000011619 */
[----:B------:R-:W-:-:S04]  /*88e0*/  SEL R30, RZ, 0x1, !P0 ;  /* 0x00000001ff1e7807 */ /* 0x000fc80004000000 */
[----:B------:R-:W-:-:S04]  /*88f0*/  LOP3.LUT R30, R30, 0x1, R31, 0xf8, !PT ;  /* 0x000000011e1e7812 */ /* 0x000fc800078ef81f */
[----:B------:R-:W-:-:S04]  /*8900*/  LOP3.LUT R30, R30, R25, RZ, 0xc0, !PT ;  /* 0x000000191e1e7212 */ /* 0x000fc800078ec0ff */
[----:B------:R-:W-:-:S04]  /*8910*/  IADD3 R31, PT, PT, R31, R30, RZ ;  /* 0x0000001e1f1f7210 */ /* 0x000fc80007ffe0ff */
[----:B------:R-:W-:Y:S01]  /*8920*/  LOP3.LUT R0, R31, R0, RZ, 0xfc, !PT ;  /* 0x000000001f007212 */ /* 0x000fe200078efcff */
[----:B------:R-:W-:Y:S06]  /*8930*/  BRA `(.L_x_106) ;  /* 0x0000000000107947 */ /* 0x000fec0003800000 */
.L_x_105:
[----:B------:R-:W-:-:S04]  /*8940*/  LOP3.LUT R0, R0, 0x80000000, RZ, 0xc0, !PT ;  /* 0x8000000000007812 */ /* 0x000fc800078ec0ff */
[----:B------:R-:W-:Y:S01]  /*8950*/  LOP3.LUT R0, R0, 0x7f800000, RZ, 0xfc, !PT ;  /* 0x7f80000000007812 */ /* 0x000fe200078efcff */
[----:B------:R-:W-:Y:S06]  /*8960*/  BRA `(.L_x_106) ;  /* 0x0000000000047947 */ /* 0x000fec0003800000 */
.L_x_104:
[----:B------:R-:W-:-:S07]  /*8970*/  IMAD R0, R35, 0x800000, R0 ;  /* 0x0080000023007824 */ /* 0x000fce00078e0200 */
.L_x_106:
[----:B------:R-:W-:Y:S05]  /*8980*/  BSYNC.RECONVERGENT B2 ;  /* 0x0000000000027941 */ /* 0x000fea0003800200 */
.L_x_103:
[----:B------:R-:W-:Y:S05]  /*8990*/  BRA `(.L_x_107) ;  /* 0x0000000000207947 */ /* 0x000fea0003800000 */
.L_x_102:
[----:B------:R-:W-:-:S04]  /*89a0*/  LOP3.LUT R0, R25, 0x80000000, R0, 0x48, !PT ;  /* 0x8000000019007812 */ /* 0x000fc800078e4800 */
[----:B------:R-:W-:Y:S01]  /*89b0*/  LOP3.LUT R0, R0, 0x7f800000, RZ, 0xfc, !PT ;  /* 0x7f80000000007812 */ /* 0x000fe200078efcff */
[----:B------:R-:W-:Y:S06]  /*89c0*/  BRA `(.L_x_107) ;  /* 0x0000000000147947 */ /* 0x000fec0003800000 */
.L_x_101:
[----:B------:R-:W-:Y:S01]  /*89d0*/  LOP3.LUT R0, R25, 0x80000000, R0, 0x48, !PT ;  /* 0x8000000019007812 */ /* 0x000fe200078e4800 */
[----:B------:R-:W-:Y:S06]  /*89e0*/  BRA `(.L_x_107) ;  /* 0x00000000000c7947 */ /* 0x000fec0003800000 */
.L_x_100:
[----:B------:R-:W0:Y:S01]  /*89f0*/  MUFU.RSQ R0, -QNAN ;  /* 0xffc0000000007908 */ /* 0x000e220000001400 */
[----:B------:R-:W-:Y:S05]  /*8a00*/  BRA `(.L_x_107) ;  /* 0x0000000000047947 */ /* 0x000fea0003800000 */
.L_x_99:
[----:B------:R-:W-:-:S07]  /*8a10*/  FADD.FTZ R0, R0, R25 ;  /* 0x0000001900007221 */ /* 0x000fce0000010000 */
.L_x_107:
[----:B------:R-:W-:Y:S05]  /*8a20*/  BSYNC.RECONVERGENT B1 ;  /* 0x0000000000017941 */ /* 0x000fea0003800200 */
.L_x_97:
[----:B------:R-:W-:-:S04]  /*8a30*/  IMAD.MOV.U32 R25, RZ, RZ, 0x0 ;  /* 0x00000000ff197424 */ /* 0x000fc800078e00ff */
[----:B0-----:R-:W-:Y:S05]  /*8a40*/  RET.REL.NODEC R24 `(_Z20steadyStateIterationP13IndividualGPUPK10StationGPUifffffffffiP17curandStateXORWOWii) ;  /* 0xffffff74186c7950 */ /* 0x001fea0003c3ffff */
.L_x_108:
        /* <DEDUP_REMOVED lines=11> */
.L_x_182:


//--------------------- .text._Z15evaluateFitnessP13IndividualGPUPK10StationGPUifi --------------------------
	.section	.text._Z15evaluateFitnessP13IndividualGPUPK10StationGPUifi,"ax",@progbits
	.align	128
        .global         _Z15evaluateFitnessP13IndividualGPUPK10StationGPUifi
        .type           _Z15evaluateFitnessP13IndividualGPUPK10StationGPUifi,@function
        .size           _Z15evaluateFitnessP13IndividualGPUPK10StationGPUifi,(.L_x_184 - _Z15evaluateFitnessP13IndividualGPUPK10StationGPUifi)
        .other          _Z15evaluateFitnessP13IndividualGPUPK10StationGPUifi,@"STO_CUDA_ENTRY STV_DEFAULT"
_Z15evaluateFitnessP13IndividualGPUPK10StationGPUifi:
.text._Z15evaluateFitnessP13IndividualGPUPK10StationGPUifi:
[----:B------:R-:W-:Y:S01]  /*0000*/  LDC R1, c[0x0][0x37c] ;  /* 0x0000df00ff017b82 */ /* 0x000fe20000000800 */
[----:B------:R-:W0:Y:S07]  /*0010*/  S2R R0, SR_TID.X ;  /* 0x0000000000007919 */ /* 0x000e2e0000002100 */
[----:B------:R-:W0:Y:S01]  /*0020*/  S2UR UR4, SR_CTAID.X ;  /* 0x00000000000479c3 */ /* 0x000e220000002500 */
[----:B------:R-:W1:Y:S07]  /*0030*/  LDCU UR5, c[0x0][0x398] ;  /* 0x00007300ff0577ac */ /* 0x000e6e0008000800 */
[----:B------:R-:W0:Y:S02]  /*0040*/  LDC R3, c[0x0][0x360] ;  /* 0x0000d800ff037b82 */ /* 0x000e240000000800 */
[----:B0-----:R-:W-:-:S05]  /*0050*/  IMAD R3, R3, UR4, R0 ;  /* 0x0000000403037c24 */ /* 0x001fca000f8e0200 */
[----:B-1----:R-:W-:-:S13]  /*0060*/  ISETP.GE.AND P0, PT, R3, UR5, PT ;  /* 0x0000000503007c0c */ /* 0x002fda000bf06270 */
[----:B------:R-:W-:Y:S05]  /*0070*/  @P0 EXIT ;  /* 0x000000000000094d */ /* 0x000fea0003800000 */
[----:B------:R-:W0:Y:S01]  /*0080*/  LDCU UR4, c[0x0][0x390] ;  /* 0x00007200ff0477ac */ /* 0x000e220008000800 */
[----:B------:R-:W1:Y:S01]  /*0090*/  LDC.64 R18, c[0x0][0x380] ;  /* 0x0000e000ff127b82 */ /* 0x000e620000000a00 */
[----:B------:R-:W-:Y:S01]  /*00a0*/  IMAD.MOV.U32 R0, RZ, RZ, RZ ;  /* 0x000000ffff007224 */ /* 0x000fe200078e00ff */
[----:B------:R-:W2:Y:S01]  /*00b0*/  LDCU.64 UR10, c[0x0][0x358] ;  /* 0x00006b00ff0a77ac */ /* 0x000ea20008000a00 */
[----:B0-----:R-:W-:Y:S01]  /*00c0*/  UISETP.GE.AND UP0, UPT, UR4, 0x1, UPT ;  /* 0x000000010400788c */ /* 0x001fe2000bf06270 */
[----:B-1----:R-:W-:-:S08]  /*00d0*/  IMAD.WIDE R18, R3, 0x14, R18 ;  /* 0x0000001403127825 */ /* 0x002fd000078e0212 */
[----:B--2---:R-:W-:Y:S05]  /*00e0*/  BRA.U !UP0, `(.L_x_109) ;  /* 0x0000003508307547 */ /* 0x004fea000b800000 */
[----:B------:R-:W2:Y:S01]  /*00f0*/  LDG.E R2, desc[UR10][R18.64+0x4] ;  /* 0x0000040a12027981 */ /* 0x000ea2000c1e1900 */
[----:B------:R-:W2:Y:S03]  /*0100*/  LDCU UR4, c[0x3][0x48] ;  /* 0x00c00900ff0477ac */ /* 0x000ea60008000800 */
[----:B------:R-:W3:Y:S04]  /*0110*/  LDG.E R7, desc[UR10][R18.64+0x8] ;  /* 0x0000080a12077981 */ /* 0x000ee8000c1e1900 */
[----:B------:R0:W5:Y:S04]  /*0120*/  LDG.E R3, desc[UR10][R18.64] ;  /* 0x0000000a12037981 */ /* 0x000168000c1e1900 */
[----:B------:R0:W5:Y:S01]  /*0130*/  LDG.E R4, desc[UR10][R18.64+0xc] ;  /* 0x00000c0a12047981 */ /* 0x000162000c1e1900 */
[----:B--2---:R-:W-:Y:S01]  /*0140*/  FMUL R5, R2, UR4 ;  /* 0x0000000402057c20 */ /* 0x004fe20008400000 */
[----:B------:R-:W-:-:S03]  /*0150*/  UMOV UR4, URZ ;  /* 0x000000ff00047c82 */ /* 0x000fc60008000000 */
[----:B------:R-:W-:Y:S01]  /*0160*/  FMUL R8, R5, 0.63661974668502807617 ;  /* 0x3f22f98305087820 */ /* 0x000fe20000400000 */
[----:B------:R-:W-:Y:S01]  /*0170*/  SHF.R.U32.HI R10, RZ, 0x17, R5 ;  /* 0x00000017ff0a7819 */ /* 0x000fe20000011605 */
[----:B---3--:R-:W-:Y:S01]  /*0180*/  FMUL R7, R7, R7 ;  /* 0x0000000707077220 */ /* 0x008fe20000400000 */
[C---:B------:R-:W-:Y:S01]  /*0190*/  FSETP.GE.AND P0, PT, |R5|.reuse, 105615, PT ;  /* 0x47ce47800500780b */ /* 0x040fe20003f06200 */
[----:B------:R1:W2:Y:S01]  /*01a0*/  F2I.NTZ R9, R8 ;  /* 0x0000000800097305 */ /* 0x0002a20000203100 */
[----:B------:R-:W-:Y:S02]  /*01b0*/  LOP3.LUT R0, R10, 0xe0, RZ, 0xc0, !PT ;  /* 0x000000e00a007812 */ /* 0x000fe400078ec0ff */
[----:B------:R-:W-:-:S03]  /*01c0*/  FSETP.EQ.OR P1, PT, |R5|, +INF , !P0 ;  /* 0x7f8000000500780b */ /* 0x000fc60004722600 */
[----:B------:R-:W-:Y:S01]  /*01d0*/  VIADD R12, R0, 0xffffff80 ;  /* 0xffffff80000c7836 */ /* 0x000fe20000000000 */
[----:B------:R-:W-:Y:S01]  /*01e0*/  P2R R26, PR, RZ, 0x2 ;  /* 0x00000002ff1a7803 */ /* 0x000fe20000000000 */
[----:B------:R-:W-:Y:S01]  /*01f0*/  IMAD.MOV.U32 R0, RZ, RZ, RZ ;  /* 0x000000ffff007224 */ /* 0x000fe200078e00ff */
[----:B-1----:R-:W-:Y:S02]  /*0200*/  LOP3.LUT R8, R10, 0x1f, RZ, 0xc0, !PT ;  /* 0x0000001f0a087812 */ /* 0x002fe400078ec0ff */
[----:B------:R-:W-:Y:S02]  /*0210*/  SHF.R.U32.HI R12, RZ, 0x5, R12 ;  /* 0x00000005ff0c7819 */ /* 0x000fe4000001160c */
[----:B--2---:R-:W-:-:S03]  /*0220*/  I2FP.F32.S32 R6, R9 ;  /* 0x0000000900067245 */ /* 0x004fc60000201400 */
[----:B------:R-:W-:Y:S01]  /*0230*/  IMAD.U32 R10, R12, -0x4, RZ ;  /* 0xfffffffc0c0a7824 */ /* 0x000fe200078e00ff */
[----:B------:R-:W-:Y:S01]  /*0240*/  SEL R9, R9, RZ, !P0 ;  /* 0x000000ff09097207 */ /* 0x000fe20004000000 */
[----:B------:R-:W-:-:S04]  /*0250*/  FFMA R11, R6, -1.5707962512969970703, R5 ;  /* 0xbfc90fda060b7823 */ /* 0x000fc80000000005 */
[----:B------:R-:W-:-:S04]  /*0260*/  FFMA R11, R6, -7.5497894158615963534e-08, R11 ;  /* 0xb3a22168060b7823 */ /* 0x000fc8000000000b */
[----:B------:R-:W-:Y:S01]  /*0270*/  FFMA R6, R6, -5.3903029534742383927e-15, R11 ;  /* 0xa7c234c506067823 */ /* 0x000fe2000000000b */
[----:B0-----:R-:W-:-:S07]  /*0280*/  @P0 FMUL R6, RZ, R5 ;  /* 0x00000005ff060220 */ /* 0x001fce0000400000 */
.L_x_151:
[----:B------:R-:W0:Y:S01]  /*0290*/  LDCU.64 UR6, c[0x0][0x388] ;  /* 0x00007100ff0677ac */ /* 0x000e220008000a00 */
[----:B------:R-:W1:Y:S01]  /*02a0*/  LDCU UR15, c[0x3][0x48] ;  /* 0x00c00900ff0f77ac */ /* 0x000e620008000800 */
[----:B------:R-:W2:Y:S01]  /*02b0*/  LDCU UR5, c[0x0][0x390] ;  /* 0x00007200ff0577ac */ /* 0x000ea20008000800 */
[----:B0-----:R-:W-:-:S06]  /*02c0*/  UIMAD.WIDE.U32 UR8, UR4, 0xc, UR6 ;  /* 0x0000000c040878a5 */ /* 0x001fcc000f8e0006 */
[----:B------:R-:W-:Y:S01]  /*02d0*/  MOV R23, UR9 ;  /* 0x0000000900177c02 */ /* 0x000fe20008000f00 */
[----:B------:R-:W-:-:S05]  /*02e0*/  IMAD.U32 R22, RZ, RZ, UR8 ;  /* 0x00000008ff167e24 */ /* 0x000fca000f8e00ff */
[----:B------:R-:W3:Y:S01]  /*02f0*/  LDG.E R23, desc[UR10][R22.64] ;  /* 0x0000000a16177981 */ /* 0x000ee2000c1e1900 */
[----:B------:R-:W-:Y:S02]  /*0300*/  IMAD.U32 R20, RZ, RZ, UR8 ;  /* 0x00000008ff147e24 */ /* 0x000fe4000f8e00ff */
[----:B------:R-:W-:-:S05]  /*0310*/  IMAD.U32 R21, RZ, RZ, UR9 ;  /* 0x00000009ff157e24 */ /* 0x000fca000f8e00ff */
[----:B------:R-:W4:Y:S01]  /*0320*/  LDG.E R20, desc[UR10][R20.64+0x4] ;  /* 0x0000040a14147981 */ /* 0x000f22000c1e1900 */
[----:B------:R-:W-:Y:S01]  /*0330*/  UIADD3 UR4, UPT, UPT, UR4, 0x1, URZ ;  /* 0x0000000104047890 */ /* 0x000fe2000fffe0ff */
[----:B------:R-:W-:Y:S03]  /*0340*/  BSSY.RECONVERGENT B0, `(.L_x_110) ;  /* 0x0000072000007945 */ /* 0x000fe60003800200 */
[----:B--2---:R-:W-:Y:S01]  /*0350*/  UISETP.NE.AND UP0, UPT, UR4, UR5, UPT ;  /* 0x000000050400728c */ /* 0x004fe2000bf05270 */
[----:B---3--:R-:W-:Y:S01]  /*0360*/  FADD R27, -R2, R23 ;  /* 0x00000017021b7221 */ /* 0x008fe20000000100 */
[----:B-1----:R-:W-:-:S03]  /*0370*/  FMUL R24, R23, UR15 ;  /* 0x0000000f17187c20 */ /* 0x002fc60008400000 */
[----:B------:R-:W-:Y:S02]  /*0380*/  FMUL.D2 R27, R27, UR15 ;  /* 0x0000000f1b1b7c20 */ /* 0x000fe40008300000 */
[----:B------:R-:W-:Y:S02]  /*0390*/  R2UR UR14, R24 ;  /* 0x00000000180e72ca */ /* 0x000fe400000e0000 */
[C---:B------:R-:W-:Y:S01]  /*03a0*/  FMUL R29, R27.reuse, 0.63661974668502807617 ;  /* 0x3f22f9831b1d7820 */ /* 0x040fe20000400000 */
[----:B------:R-:W-:Y:S01]  /*03b0*/  FSETP.GE.AND P5, PT, |R27|, 105615, PT ;  /* 0x47ce47801b00780b */ /* 0x000fe20003fa6200 */
[----:B----45:R-:W-:-:S04]  /*03c0*/  FADD R28, -R3, R20 ;  /* 0x00000014031c7221 */ /* 0x030fc80000000100 */
[----:B------:R-:W0:Y:S02]  /*03d0*/  F2I.NTZ R29, R29 ;  /* 0x0000001d001d7305 */ /* 0x000e240000203100 */
[----:B0-----:R-:W-:Y:S01]  /*03e0*/  I2FP.F32.S32 R30, R29 ;  /* 0x0000001d001e7245 */ /* 0x001fe20000201400 */
[----:B------:R-:W-:-:S04]  /*03f0*/  IMAD.MOV.U32 R31, RZ, RZ, R29 ;  /* 0x000000ffff1f7224 */ /* 0x000fc800078e001d */
[----:B------:R-:W-:-:S04]  /*0400*/  FFMA R17, R30, -1.5707962512969970703, R27 ;  /* 0xbfc90fda1e117823 */ /* 0x000fc8000000001b */
[----:B------:R-:W-:-:S04]  /*0410*/  FFMA R17, R30, -7.5497894158615963534e-08, R17 ;  /* 0xb3a221681e117823 */ /* 0x000fc80000000011 */
[----:B------:R-:W-:-:S04]  /*0420*/  FFMA R30, R30, -5.3903029534742383927e-15, R17 ;  /* 0xa7c234c51e1e7823 */ /* 0x000fc80000000011 */
[----:B------:R-:W-:Y:S01]  /*0430*/  IMAD.MOV.U32 R20, RZ, RZ, R30 ;  /* 0x000000ffff147224 */ /* 0x000fe200078e001e */
[----:B------:R-:W-:Y:S06]  /*0440*/  @!P5 BRA `(.L_x_111) ;  /* 0x000000040084d947 */ /* 0x000fec0003800000 */
[----:B------:R-:W-:-:S13]  /*0450*/  FSETP.NEU.AND P0, PT, |R27|, +INF , PT ;  /* 0x7f8000001b00780b */ /* 0x000fda0003f0d200 */
[----:B------:R-:W-:Y:S01]  /*0460*/  @!P0 FMUL R20, RZ, R27 ;  /* 0x0000001bff148220 */ /* 0x000fe20000400000 */
[----:B------:R-:W-:Y:S01]  /*0470*/  @!P0 IMAD.MOV.U32 R29, RZ, RZ, RZ ;  /* 0x000000ffff1d8224 */ /* 0x000fe200078e00ff */
[----:B------:R-:W-:Y:S06]  /*0480*/  @!P0 BRA `(.L_x_111) ;  /* 0x0000000400748947 */ /* 0x000fec0003800000 */
[----:B------:R-:W-:Y:S01]  /*0490*/  SHF.L.U32 R20, R27, 0x8, RZ ;  /* 0x000000081b147819 */ /* 0x000fe200000006ff */
[----:B------:R-:W-:Y:S01]  /*04a0*/  IMAD.MOV.U32 R17, RZ, RZ, RZ ;  /* 0x000000ffff117224 */ /* 0x000fe200078e00ff */
[----:B------:R-:W0:Y:S01]  /*04b0*/  LDCU.64 UR12, c[0x4][0x40] ;  /* 0x01000800ff0c77ac */ /* 0x000e220008000a00 */
[----:B------:R-:W-:Y:S01]  /*04c0*/  IMAD.MOV.U32 R24, RZ, RZ, RZ ;  /* 0x000000ffff187224 */ /* 0x000fe200078e00ff */
[----:B------:R-:W-:Y:S01]  /*04d0*/  LOP3.LUT R25, R20, 0x80000000, RZ, 0xfc, !PT ;  /* 0x8000000014197812 */ /* 0x000fe200078efcff */
[----:B------:R-:W-:Y:S01]  /*04e0*/  UMOV UR6, URZ ;  /* 0x000000ff00067c82 */ /* 0x000fe20008000000 */
[----:B------:R-:W-:-:S05]  /*04f0*/  UMOV UR5, URZ ;  /* 0x000000ff00057c82 */ /* 0x000fca0008000000 */
.L_x_112:
[----:B0-----:R-:W-:Y:S02]  /*0500*/  IMAD.U32 R20, RZ, RZ, UR12 ;  /* 0x0000000cff147e24 */ /* 0x001fe4000f8e00ff */
[----:B------:R-:W-:-:S05]  /*0510*/  IMAD.U32 R21, RZ, RZ, UR13 ;  /* 0x0000000dff157e24 */ /* 0x000fca000f8e00ff */
[----:B------:R-:W2:Y:S01]  /*0520*/  LDG.E.CONSTANT R20, desc[UR10][R20.64] ;  /* 0x0000000a14147981 */ /* 0x000ea2000c1e9900 */
[C---:B------:R-:W-:Y:S01]  /*0530*/  ISETP.EQ.AND P4, PT, R24.reuse, RZ, PT ;  /* 0x000000ff1800720c */ /* 0x040fe20003f82270 */
[----:B------:R-:W-:Y:S01]  /*0540*/  UIADD3 UR5, UPT, UPT, UR5, 0x1, URZ ;  /* 0x0000000105057890 */ /* 0x000fe2000fffe0ff */
[C---:B------:R-:W-:Y:S01]  /*0550*/  ISETP.EQ.AND P3, PT, R24.reuse, 0x4, PT ;  /* 0x000000041800780c */ /* 0x040fe20003f62270 */
[----:B------:R-:W-:Y:S01]  /*0560*/  UIADD3 UR12, UP2, UPT, UR12, 0x4, URZ ;  /* 0x000000040c0c7890 */ /* 0x000fe2000ff5e0ff */
[C---:B------:R-:W-:Y:S01]  /*0570*/  ISETP.EQ.AND P2, PT, R24.reuse, 0x8, PT ;  /* 0x000000081800780c */ /* 0x040fe20003f42270 */
[----:B------:R-:W-:Y:S01]  /*0580*/  UISETP.NE.AND UP1, UPT, UR5, 0x6, UPT ;  /* 0x000000060500788c */ /* 0x000fe2000bf25270 */
[----:B------:R-:W-:Y:S01]  /*0590*/  ISETP.EQ.AND P1, PT, R24, 0xc, PT ;  /* 0x0000000c1800780c */ /* 0x000fe20003f22270 */
[----:B------:R-:W-:Y:S01]  /*05a0*/  UIADD3.X UR13, UPT, UPT, URZ, UR13, URZ, UP2, !UPT ;  /* 0x0000000dff0d7290 */ /* 0x000fe200097fe4ff */
[----:B--2---:R-:W-:-:S03]  /*05b0*/  IMAD.WIDE.U32 R22, R20, R25, RZ ;  /* 0x0000001914167225 */ /* 0x004fc600078e00ff */
[----:B------:R-:W-:-:S04]  /*05c0*/  IADD3 R22, P0, PT, R22, R17, RZ ;  /* 0x0000001116167210 */ /* 0x000fc80007f1e0ff */
[----:B------:R-:W-:Y:S01]  /*05d0*/  IADD3.X R17, PT, PT, R23, UR6, RZ, P0, !PT ;  /* 0x0000000617117c10 */ /* 0x000fe200087fe4ff */
[--C-:B------:R-:W-:Y:S01]  /*05e0*/  @P4 IMAD.MOV.U32 R11, RZ, RZ, R22.reuse ;  /* 0x000000ffff0b4224 */ /* 0x100fe200078e0016 */
[C---:B------:R-:W-:Y:S01]  /*05f0*/  ISETP.EQ.AND P0, PT, R24.reuse, 0x10, PT ;  /* 0x000000101800780c */ /* 0x040fe20003f02270 */
[--C-:B------:R-:W-:Y:S01]  /*0600*/  @P2 IMAD.MOV.U32 R13, RZ, RZ, R22.reuse ;  /* 0x000000ffff0d2224 */ /* 0x100fe200078e0016 */
[C---:B------:R-:W-:Y:S01]  /*0610*/  ISETP.EQ.AND P4, PT, R24.reuse, 0x14, PT ;  /* 0x000000141800780c */ /* 0x040fe20003f82270 */
[----:B------:R-:W-:Y:S01]  /*0620*/  @P1 IMAD.MOV.U32 R14, RZ, RZ, R22 ;  /* 0x000000ffff0e1224 */ /* 0x000fe200078e0016 */
[----:B------:R-:W-:Y:S01]  /*0630*/  @P3 MOV R12, R22 ;  /* 0x00000016000c3202 */ /* 0x000fe20000000f00 */
[----:B------:R-:W-:-:S08]  /*0640*/  VIADD R24, R24, 0x4 ;  /* 0x0000000418187836 */ /* 0x000fd00000000000 */
[--C-:B------:R-:W-:Y:S02]  /*0650*/  @P0 IMAD.MOV.U32 R15, RZ, RZ, R22.reuse ;  /* 0x000000ffff0f0224 */ /* 0x100fe400078e0016 */
[----:B------:R-:W-:Y:S01]  /*0660*/  @P4 IMAD.MOV.U32 R16, RZ, RZ, R22 ;  /* 0x000000ffff104224 */ /* 0x000fe200078e0016 */
[----:B------:R-:W-:Y:S06]  /*0670*/  BRA.U UP1, `(.L_x_112) ;  /* 0xfffffffd01a07547 */ /* 0x000fec000b83ffff */
[----:B------:R-:W-:Y:S01]  /*0680*/  SHF.R.U32.HI R20, RZ, 0x17, R27 ;  /* 0x00000017ff147819 */ /* 0x000fe2000001161b */
[----:B------:R-:W-:Y:S03]  /*0690*/  BSSY.RECONVERGENT B1, `(.L_x_113) ;  /* 0x000002a000017945 */ /* 0x000fe60003800200 */
[----:B------:R-:W-:-:S04]  /*06a0*/  LOP3.LUT R21, R20, 0xe0, RZ, 0xc0, !PT ;  /* 0x000000e014157812 */ /* 0x000fc800078ec0ff */
[----:B------:R-:W-:-:S04]  /*06b0*/  IADD3 R21, PT, PT, R21, -0x80, RZ ;  /* 0xffffff8015157810 */ /* 0x000fc80007ffe0ff */
[----:B------:R-:W-:-:S05]  /*06c0*/  SHF.R.U32.HI R21, RZ, 0x5, R21 ;  /* 0x00000005ff157819 */ /* 0x000fca0000011615 */
[----:B------:R-:W-:-:S05]  /*06d0*/  IMAD.U32 R23, R21, -0x4, RZ ;  /* 0xfffffffc15177824 */ /* 0x000fca00078e00ff */
[C---:B------:R-:W-:Y:S02]  /*06e0*/  ISETP.EQ.AND P0, PT, R23.reuse, -0x18, PT ;  /* 0xffffffe81700780c */ /* 0x040fe40003f02270 */
[C---:B------:R-:W-:Y:S02]  /*06f0*/  ISETP.EQ.AND P1, PT, R23.reuse, -0x14, PT ;  /* 0xffffffec1700780c */ /* 0x040fe40003f22270 */
[C---:B------:R-:W-:Y:S02]  /*0700*/  ISETP.EQ.AND P4, PT, R23.reuse, -0x10, PT ;  /* 0xfffffff01700780c */ /* 0x040fe40003f82270 */
[C---:B------:R-:W-:Y:S02]  /*0710*/  ISETP.EQ.AND P3, PT, R23.reuse, -0xc, PT ;  /* 0xfffffff41700780c */ /* 0x040fe40003f62270 */
[C---:B------:R-:W-:Y:S02]  /*0720*/  ISETP.EQ.AND P2, PT, R23.reuse, -0x8, PT ;  /* 0xfffffff81700780c */ /* 0x040fe40003f42270 */
[----:B------:R-:W-:-:S03]  /*0730*/  ISETP.EQ.AND P6, PT, R23, 0x4, PT ;  /* 0x000000041700780c */ /* 0x000fc60003fc2270 */
[--C-:B------:R-:W-:Y:S01]  /*0740*/  @P0 IMAD.MOV.U32 R24, RZ, RZ, R11.reuse ;  /* 0x000000ffff180224 */ /* 0x100fe200078e000b */
[C---:B------:R-:W-:Y:S01]  /*0750*/  ISETP.EQ.AND P0, PT, R23.reuse, RZ, PT ;  /* 0x000000ff1700720c */ /* 0x040fe20003f02270 */
[----:B------:R-:W-:Y:S01]  /*0760*/  @P1 IMAD.MOV.U32 R21, RZ, RZ, R11 ;  /* 0x000000ffff151224 */ /* 0x000fe200078e000b */
[----:B------:R-:W-:Y:S01]  /*0770*/  P2R R22, PR, RZ, 0x40 ;  /* 0x00000040ff167803 */ /* 0x000fe20000000000 */
[--C-:B------:R-:W-:Y:S01]  /*0780*/  @P1 IMAD.MOV.U32 R24, RZ, RZ, R12.reuse ;  /* 0x000000ffff181224 */ /* 0x100fe200078e000c */
[----:B------:R-:W-:Y:S01]  /*0790*/  ISETP.EQ.AND P1, PT, R23, -0x4, PT ;  /* 0xfffffffc1700780c */ /* 0x000fe20003f22270 */
[----:B------:R-:W-:Y:S01]  /*07a0*/  @P4 IMAD.MOV.U32 R21, RZ, RZ, R12 ;  /* 0x000000ffff154224 */ /* 0x000fe200078e000c */
[----:B------:R-:W-:Y:S01]  /*07b0*/  @P4 MOV R24, R13 ;  /* 0x0000000d00184202 */ /* 0x000fe20000000f00 */
[----:B------:R-:W-:Y:S02]  /*07c0*/  @P3 IMAD.MOV.U32 R21, RZ, RZ, R13 ;  /* 0x000000ffff153224 */ /* 0x000fe400078e000d */
[----:B------:R-:W-:-:S02]  /*07d0*/  @P2 IMAD.MOV.U32 R21, RZ, RZ, R14 ;  /* 0x000000ffff152224 */ /* 0x000fc400078e000e */
[----:B------:R-:W-:Y:S02]  /*07e0*/  @P3 IMAD.MOV.U32 R24, RZ, RZ, R14 ;  /* 0x000000ffff183224 */ /* 0x000fe400078e000e */
[----:B------:R-:W-:-:S04]  /*07f0*/  @P2 IMAD.MOV.U32 R24, RZ, RZ, R15 ;  /* 0x000000ffff182224 */ /* 0x000fc800078e000f */
[----:B------:R-:W-:Y:S01]  /*0800*/  @P1 IMAD.MOV.U32 R21, RZ, RZ, R15 ;  /* 0x000000ffff151224 */ /* 0x000fe200078e000f */
[----:B------:R-:W-:Y:S01]  /*0810*/  @P1 MOV R24, R16 ;  /* 0x0000001000181202 */ /* 0x000fe20000000f00 */
[----:B------:R-:W-:Y:S02]  /*0820*/  @P0 IMAD.MOV.U32 R21, RZ, RZ, R16 ;  /* 0x000000ffff150224 */ /* 0x000fe400078e0010 */
[--C-:B------:R-:W-:Y:S01]  /*0830*/  @P6 IMAD.MOV.U32 R21, RZ, RZ, R17.reuse ;  /* 0x000000ffff156224 */ /* 0x100fe200078e0011 */
[----:B------:R-:W-:Y:S01]  /*0840*/  LOP3.LUT P6, RZ, R20, 0x1f, RZ, 0xc0, !PT ;  /* 0x0000001f14ff7812 */ /* 0x000fe200078cc0ff */
[----:B------:R-:W-:-:S12]  /*0850*/  @P0 IMAD.MOV.U32 R24, RZ, RZ, R17 ;  /* 0x000000ffff180224 */ /* 0x000fd800078e0011 */
[----:B------:R-:W-:Y:S05]  /*0860*/  @!P6 BRA `(.L_x_114) ;  /* 0x000000000030e947 */ /* 0x000fea0003800000 */
[----:B------:R-:W-:Y:S01]  /*0870*/  @P4 IMAD.MOV.U32 R22, RZ, RZ, R11 ;  /* 0x000000ffff164224 */ /* 0x000fe200078e000b */
[C---:B------:R-:W-:Y:S01]  /*0880*/  ISETP.EQ.AND P6, PT, R23.reuse, 0x4, PT ;  /* 0x000000041700780c */ /* 0x040fe20003fc2270 */
[----:B------:R-:W-:Y:S01]  /*0890*/  @P3 IMAD.MOV.U32 R22, RZ, RZ, R12 ;  /* 0x000000ffff163224 */ /* 0x000fe200078e000c */
[----:B------:R-:W-:Y:S01]  /*08a0*/  @P2 MOV R22, R13 ;  /* 0x0000000d00162202 */ /* 0x000fe20000000f00 */
[----:B------:R-:W-:Y:S01]  /*08b0*/  @P1 IMAD.MOV.U32 R22, RZ, RZ, R14 ;  /* 0x000000ffff161224 */ /* 0x000fe200078e000e */
[----:B------:R-:W-:Y:S01]  /*08c0*/  ISETP.EQ.AND P2, PT, R23, 0x8, PT ;  /* 0x000000081700780c */ /* 0x000fe20003f42270 */
[----:B------:R-:W-:Y:S01]  /*08d0*/  @P0 IMAD.MOV.U32 R22, RZ, RZ, R15 ;  /* 0x000000ffff160224 */ /* 0x000fe200078e000f */
[----:B------:R-:W-:-:S04]  /*08e0*/  LOP3.LUT R20, R20, 0x1f, RZ, 0xc0, !PT ;  /* 0x0000001f14147812 */ /* 0x000fc800078ec0ff */
[----:B------:R-:W-:-:S03]  /*08f0*/  SHF.L.W.U32.HI R24, R21, R20, R24 ;  /* 0x0000001415187219 */ /* 0x000fc60000010e18 */
[----:B------:R-:W-:-:S04]  /*0900*/  @P6 IMAD.MOV.U32 R22, RZ, RZ, R16 ;  /* 0x000000ffff166224 */ /* 0x000fc800078e0010 */
[----:B------:R-:W-:-:S05]  /*0910*/  @P2 IMAD.MOV.U32 R22, RZ, RZ, R17 ;  /* 0x000000ffff162224 */ /* 0x000fca00078e0011 */
[----:B------:R-:W-:-:S07]  /*0920*/  SHF.L.W.U32.HI R21, R22, R20, R21 ;  /* 0x0000001416157219 */ /* 0x000fce0000010e15 */
.L_x_114:
[----:B------:R-:W-:Y:S05]  /*0930*/  BSYNC.RECONVERGENT B1 ;  /* 0x0000000000017941 */ /* 0x000fea0003800200 */
.L_x_113:
[C---:B------:R-:W-:Y:S01]  /*0940*/  SHF.L.W.U32.HI R29, R21.reuse, 0x2, R24 ;  /* 0x00000002151d7819 */ /* 0x040fe20000010e18 */
[----:B------:R-:W-:Y:S01]  /*0950*/  IMAD.SHL.U32 R21, R21, 0x4, RZ ;  /* 0x0000000415157824 */ /* 0x000fe200078e00ff */
[----:B------:R-:W-:Y:S01]  /*0960*/  UMOV UR6, 0x54442d19 ;  /* 0x54442d1900067882 */ /* 0x000fe20000000000 */
[----:B------:R-:W-:Y:S01]  /*0970*/  UMOV UR7, 0x3bf921fb ;  /* 0x3bf921fb00077882 */ /* 0x000fe20000000000 */
[----:B------:R-:W-:Y:S02]  /*0980*/  SHF.R.S32.HI R22, RZ, 0x1f, R29 ;  /* 0x0000001fff167819 */ /* 0x000fe4000001141d */
[----:B------:R-:W-:Y:S02]  /*0990*/  ISETP.GE.AND P0, PT, R27, RZ, PT ;  /* 0x000000ff1b00720c */ /* 0x000fe40003f06270 */
[C---:B------:R-:W-:Y:S02]  /*09a0*/  LOP3.LUT R20, R22.reuse, R21, RZ, 0x3c, !PT ;  /* 0x0000001516147212 */ /* 0x040fe400078e3cff */
[----:B------:R-:W-:-:S02]  /*09b0*/  LOP3.LUT R21, R22, R29, RZ, 0x3c, !PT ;  /* 0x0000001d16157212 */ /* 0x000fc400078e3cff */
[----:B------:R-:W-:Y:S02]  /*09c0*/  SHF.R.U32.HI R24, RZ, 0x1e, R24 ;  /* 0x0000001eff187819 */ /* 0x000fe40000011618 */
[C---:B------:R-:W-:Y:S02]  /*09d0*/  LOP3.LUT R17, R29.reuse, R27, RZ, 0x3c, !PT ;  /* 0x0000001b1d117212 */ /* 0x040fe400078e3cff */
[----:B------:R-:W0:Y:S01]  /*09e0*/  I2F.F64.S64 R20, R20 ;  /* 0x0000001400147312 */ /* 0x000e220000301c00 */
[----:B------:R-:W-:Y:S02]  /*09f0*/  LEA.HI R29, R29, R24, RZ, 0x1 ;  /* 0x000000181d1d7211 */ /* 0x000fe400078f08ff */
[----:B------:R-:W-:Y:S02]  /*0a00*/  ISETP.GE.AND P1, PT, R17, RZ, PT ;  /* 0x000000ff1100720c */ /* 0x000fe40003f26270 */
[----:B------:R-:W-:-:S05]  /*0a10*/  IADD3 R17, PT, PT, -R29, RZ, RZ ;  /* 0x000000ff1d117210 */ /* 0x000fca0007ffe1ff */
[----:B------:R-:W-:Y:S01]  /*0a20*/  @!P0 IMAD.MOV.U32 R29, RZ, RZ, R17 ;  /* 0x000000ffff1d8224 */ /* 0x000fe200078e0011 */
[----:B0-----:R-:W-:-:S10]  /*0a30*/  DMUL R22, R20, UR6 ;  /* 0x0000000614167c28 */ /* 0x001fd40008000000 */
[----:B------:R-:W0:Y:S02]  /*0a40*/  F2F.F32.F64 R22, R22 ;  /* 0x0000001600167310 */ /* 0x000e240000301000 */
[----:B0-----:R-:W-:-:S07]  /*0a50*/  FSEL R20, -R22, R22, !P1 ;  /* 0x0000001616147208 */ /* 0x001fce0004800100 */
.L_x_111:
[----:B------:R-:W-:Y:S05]  /*0a60*/  BSYNC.RECONVERGENT B0 ;  /* 0x0000000000007941 */ /* 0x000fea0003800200 */
.L_x_110:
[----:B------:R-:W-:Y:S02]  /*0a70*/  IMAD.MOV.U32 R17, RZ, RZ, 0x37cbac00 ;  /* 0x37cbac00ff117424 */ /* 0x000fe400078e00ff */
[----:B------:R-:W-:Y:S01]  /*0a80*/  FMUL R22, R20, R20 ;  /* 0x0000001414167220 */ /* 0x000fe20000400000 */
[C---:B------:R-:W-:Y:S01]  /*0a90*/  LOP3.LUT R23, R29.reuse, 0x1, RZ, 0xc0, !PT ;  /* 0x000000011d177812 */ /* 0x040fe200078ec0ff */
[----:B------:R-:W-:Y:S01]  /*0aa0*/  IMAD.MOV.U32 R24, RZ, RZ, 0x3d2aaabb ;  /* 0x3d2aaabbff187424 */ /* 0x000fe200078e00ff */
[----:B------:R-:W-:Y:S01]  /*0ab0*/  LOP3.LUT P1, RZ, R29, 0x2, RZ, 0xc0, !PT ;  /* 0x000000021dff7812 */ /* 0x000fe2000782c0ff */
[----:B------:R-:W-:Y:S01]  /*0ac0*/  FFMA R21, R22, R17, -0.0013887860113754868507 ;  /* 0xbab607ed16157423 */ /* 0x000fe20000000011 */
[----:B------:R-:W-:Y:S01]  /*0ad0*/  ISETP.NE.U32.AND P0, PT, R23, 0x1, PT ;  /* 0x000000011700780c */ /* 0x000fe20003f05070 */
[----:B------:R-:W-:Y:S01]  /*0ae0*/  IMAD.MOV.U32 R25, RZ, RZ, 0x3effffff ;  /* 0x3effffffff197424 */ /* 0x000fe200078e00ff */
[----:B------:R-:W-:Y:S02]  /*0af0*/  BSSY.RECONVERGENT B0, `(.L_x_115) ;  /* 0x0000066000007945 */ /* 0x000fe40003800200 */
[----:B------:R-:W-:-:S02]  /*0b00*/  FSEL R21, R21, -0.00019574658654164522886, !P0 ;  /* 0xb94d415315157808 */ /* 0x000fc40004000000 */
[----:B------:R-:W-:Y:S02]  /*0b10*/  FSEL R23, R24, 0.0083327032625675201416, !P0 ;  /* 0x3c0885e418177808 */ /* 0x000fe40004000000 */
[----:B------:R-:W-:Y:S02]  /*0b20*/  FSEL R29, R20, 1, P0 ;  /* 0x3f800000141d7808 */ /* 0x000fe40000000000 */
[----:B------:R-:W-:Y:S01]  /*0b30*/  FSEL R32, -R25, -0.16666662693023681641, !P0 ;  /* 0xbe2aaaa819207808 */ /* 0x000fe20004000100 */
[C---:B------:R-:W-:Y:S02]  /*0b40*/  FFMA R21, R22.reuse, R21, R23 ;  /* 0x0000001516157223 */ /* 0x040fe40000000017 */
[C---:B------:R-:W-:Y:S02]  /*0b50*/  FFMA R20, R22.reuse, R29, RZ ;  /* 0x0000001d16147223 */ /* 0x040fe400000000ff */
[----:B------:R-:W-:-:S04]  /*0b60*/  FFMA R21, R22, R21, R32 ;  /* 0x0000001516157223 */ /* 0x000fc80000000020 */
[----:B------:R-:W-:-:S04]  /*0b70*/  FFMA R29, R20, R21, R29 ;  /* 0x00000015141d7223 */ /* 0x000fc8000000001d */
[----:B------:R-:W-:Y:S01]  /*0b80*/  @P1 FADD R29, RZ, -R29 ;  /* 0x8000001dff1d1221 */ /* 0x000fe20000000000 */
        /* <DEDUP_REMOVED lines=10> */
.L_x_117:
[----:B------:R-:W0:Y:S02]  /*0c30*/  LDC.64 R20, c[0x4][0x40] ;  /* 0x01001000ff147b82 */ /* 0x000e240000000a00 */
[----:B0-----:R-:W-:-:S05]  /*0c40*/  IMAD.WIDE.U32 R22, R33, 0x4, R20 ;  /* 0x0000000421167825 */ /* 0x001fca00078e0014 */
[----:B------:R-:W2:Y:S01]  /*0c50*/  LDG.E.CONSTANT R20, desc[UR10][R22.64] ;  /* 0x0000000a16147981 */ /* 0x000ea2000c1e9900 */
[C---:B------:R-:W-:Y:S02]  /*0c60*/  IMAD.SHL.U32 R30, R33.reuse, 0x4, RZ ;  /* 0x00000004211e7824 */ /* 0x040fe400078e00ff */
[----:B------:R-:W-:-:S03]  /*0c70*/  VIADD R33, R33, 0x1 ;  /* 0x0000000121217836 */ /* 0x000fc60000000000 */
[C---:B------:R-:W-:Y:S02]  /*0c80*/  ISETP.EQ.AND P5, PT, R30.reuse, RZ, PT ;  /* 0x000000ff1e00720c */ /* 0x040fe40003fa2270 */
[C---:B------:R-:W-:Y:S02]  /*0c90*/  ISETP.EQ.AND P4, PT, R30.reuse, 0x4, PT ;  /* 0x000000041e00780c */ /* 0x040fe40003f82270 */
[C---:B------:R-:W-:Y:S02]  /*0ca0*/  ISETP.EQ.AND P3, PT, R30.reuse, 0x8, PT ;  /* 0x000000081e00780c */ /* 0x040fe40003f62270 */
[C---:B------:R-:W-:Y:S02]  /*0cb0*/  ISETP.EQ.AND P2, PT, R30.reuse, 0xc, PT ;  /* 0x0000000c1e00780c */ /* 0x040fe40003f42270 */
[----:B------:R-:W-:Y:S01]  /*0cc0*/  ISETP.EQ.AND P1, PT, R30, 0x10, PT ;  /* 0x000000101e00780c */ /* 0x000fe20003f22270 */
[----:B--2---:R-:W-:-:S03]  /*0cd0*/  IMAD.WIDE.U32 R20, R20, R35, RZ ;  /* 0x0000002314147225 */ /* 0x004fc600078e00ff */
[----:B------:R-:W-:-:S04]  /*0ce0*/  IADD3 R20, P0, PT, R20, R31, RZ ;  /* 0x0000001f14147210 */ /* 0x000fc80007f1e0ff */
[----:B------:R-:W-:Y:S01]  /*0cf0*/  IADD3.X R31, PT, PT, R21, UR5, RZ, P0, !PT ;  /* 0x00000005151f7c10 */ /* 0x000fe200087fe4ff */
[--C-:B------:R-:W-:Y:S01]  /*0d00*/  @P5 IMAD.MOV.U32 R11, RZ, RZ, R20.reuse ;  /* 0x000000ffff0b5224 */ /* 0x100fe200078e0014 */
[----:B------:R-:W-:Y:S01]  /*0d10*/  ISETP.NE.AND P5, PT, R33, 0x6, PT ;  /* 0x000000062100780c */ /* 0x000fe20003fa5270 */
[--C-:B------:R-:W-:Y:S01]  /*0d20*/  @P3 IMAD.MOV.U32 R13, RZ, RZ, R20.reuse ;  /* 0x000000ffff0d3224 */ /* 0x100fe200078e0014 */
[----:B------:R-:W-:Y:S01]  /*0d30*/  ISETP.EQ.AND P0, PT, R30, 0x14, PT ;  /* 0x000000141e00780c */ /* 0x000fe20003f02270 */
[--C-:B------:R-:W-:Y:S01]  /*0d40*/  @P2 IMAD.MOV.U32 R14, RZ, RZ, R20.reuse ;  /* 0x000000ffff0e2224 */ /* 0x100fe200078e0014 */
[----:B------:R-:W-:Y:S01]  /*0d50*/  @P4 MOV R12, R20 ;  /* 0x00000014000c4202 */ /* 0x000fe20000000f00 */
[----:B------:R-:W-:-:S10]  /*0d60*/  @P1 IMAD.MOV.U32 R15, RZ, RZ, R20 ;  /* 0x000000ffff0f1224 */ /* 0x000fd400078e0014 */
[----:B------:R-:W-:Y:S01]  /*0d70*/  @P0 IMAD.MOV.U32 R16, RZ, RZ, R20 ;  /* 0x000000ffff100224 */ /* 0x000fe200078e0014 */
[----:B------:R-:W-:Y:S06]  /*0d80*/  @P5 BRA `(.L_x_117) ;  /* 0xfffffffc00a85947 */ /* 0x000fec000383ffff */
[----:B------:R-:W-:Y:S01]  /*0d90*/  SHF.R.U32.HI R22, RZ, 0x17, R27 ;  /* 0x00000017ff167819 */ /* 0x000fe2000001161b */
[----:B------:R-:W-:Y:S03]  /*0da0*/  BSSY.RECONVERGENT B1, `(.L_x_118) ;  /* 0x0000028000017945 */ /* 0x000fe60003800200 */
[C---:B------:R-:W-:Y:S02]  /*0db0*/  LOP3.LUT R20, R22.reuse, 0xe0, RZ, 0xc0, !PT ;  /* 0x000000e016147812 */ /* 0x040fe400078ec0ff */
[----:B------:R-:W-:-:S03]  /*0dc0*/  LOP3.LUT P6, RZ, R22, 0x1f, RZ, 0xc0, !PT ;  /* 0x0000001f16ff7812 */ /* 0x000fc600078cc0ff */
[----:B------:R-:W-:-:S05]  /*0dd0*/  VIADD R20, R20, 0xffffff80 ;  /* 0xffffff8014147836 */ /* 0x000fca0000000000 */
[----:B------:R-:W-:-:S04]  /*0de0*/  SHF.R.U32.HI R20, RZ, 0x5, R20 ;  /* 0x00000005ff147819 */ /* 0x000fc80000011614 */
[----:B------:R-:W-:-:S04]  /*0df0*/  LEA R23, -R20, RZ, 0x2 ;  /* 0x000000ff14177211 */ /* 0x000fc800078e11ff */
[C---:B------:R-:W-:Y:S02]  /*0e00*/  ISETP.EQ.AND P3, PT, R23.reuse, -0x18, PT ;  /* 0xffffffe81700780c */ /* 0x040fe40003f62270 */
[C---:B------:R-:W-:Y:S02]  /*0e10*/  ISETP.EQ.AND P4, PT, R23.reuse, -0x14, PT ;  /* 0xffffffec1700780c */ /* 0x040fe40003f82270 */
[C---:B------:R-:W-:Y:S02]  /*0e20*/  ISETP.EQ.AND P0, PT, R23.reuse, -0x10, PT ;  /* 0xfffffff01700780c */ /* 0x040fe40003f02270 */
[C---:B------:R-:W-:Y:S02]  /*0e30*/  ISETP.EQ.AND P1, PT, R23.reuse, -0xc, PT ;  /* 0xfffffff41700780c */ /* 0x040fe40003f22270 */
[C---:B------:R-:W-:Y:S02]  /*0e40*/  ISETP.EQ.AND P2, PT, R23.reuse, -0x8, PT ;  /* 0xfffffff81700780c */ /* 0x040fe40003f42270 */
[----:B------:R-:W-:-:S03]  /*0e50*/  ISETP.EQ.AND P5, PT, R23, 0x4, PT ;  /* 0x000000041700780c */ /* 0x000fc60003fa2270 */
[--C-:B------:R-:W-:Y:S01]  /*0e60*/  @P3 IMAD.MOV.U32 R30, RZ, RZ, R11.reuse ;  /* 0x000000ffff1e3224 */ /* 0x100fe200078e000b */
[C---:B------:R-:W-:Y:S01]  /*0e70*/  ISETP.EQ.AND P3, PT, R23.reuse, -0x4, PT ;  /* 0xfffffffc1700780c */ /* 0x040fe20003f62270 */
[----:B------:R-:W-:Y:S02]  /*0e80*/  @P4 IMAD.MOV.U32 R20, RZ, RZ, R11 ;  /* 0x000000ffff144224 */ /* 0x000fe400078e000b */
[--C-:B------:R-:W-:Y:S01]  /*0e90*/  @P4 IMAD.MOV.U32 R30, RZ, RZ, R12.reuse ;  /* 0x000000ffff1e4224 */ /* 0x100fe200078e000c */
[----:B------:R-:W-:Y:S01]  /*0ea0*/  ISETP.EQ.AND P4, PT, R23, RZ, PT ;  /* 0x000000ff1700720c */ /* 0x000fe20003f82270 */
[----:B------:R-:W-:Y:S01]  /*0eb0*/  @P0 IMAD.MOV.U32 R20, RZ, RZ, R12 ;  /* 0x000000ffff140224 */ /* 0x000fe200078e000c */
[----:B------:R-:W-:Y:S01]  /*0ec0*/  @P1 MOV R20, R13 ;  /* 0x0000000d00141202 */ /* 0x000fe20000000f00 */
[----:B------:R-:W-:Y:S02]  /*0ed0*/  @P0 IMAD.MOV.U32 R30, RZ, RZ, R13 ;  /* 0x000000ffff1e0224 */ /* 0x000fe400078e000d */
[----:B------:R-:W-:-:S02]  /*0ee0*/  @P1 IMAD.MOV.U32 R30, RZ, RZ, R14 ;  /* 0x000000ffff1e1224 */ /* 0x000fc400078e000e */
[----:B------:R-:W-:Y:S02]  /*0ef0*/  @P2 IMAD.MOV.U32 R20, RZ, RZ, R14 ;  /* 0x000000ffff142224 */ /* 0x000fe400078e000e */
[--C-:B------:R-:W-:Y:S02]  /*0f00*/  @P2 IMAD.MOV.U32 R30, RZ, RZ, R15.reuse ;  /* 0x000000ffff1e2224 */ /* 0x100fe400078e000f */
[----:B------:R-:W-:Y:S02]  /*0f10*/  @P3 IMAD.MOV.U32 R20, RZ, RZ, R15 ;  /* 0x000000ffff143224 */ /* 0x000fe400078e000f */
[----:B------:R-:W-:Y:S01]  /*0f20*/  @P3 IMAD.MOV.U32 R30, RZ, RZ, R16 ;  /* 0x000000ffff1e3224 */ /* 0x000fe200078e0010 */
[----:B------:R-:W-:Y:S01]  /*0f30*/  @P4 MOV R20, R16 ;  /* 0x0000001000144202 */ /* 0x000fe20000000f00 */
[--C-:B------:R-:W-:Y:S02]  /*0f40*/  @P4 IMAD.MOV.U32 R30, RZ, RZ, R31.reuse ;  /* 0x000000ffff1e4224 */ /* 0x100fe400078e001f */
[----:B------:R-:W-:Y:S01]  /*0f50*/  @P5 IMAD.MOV.U32 R20, RZ, RZ, R31 ;  /* 0x000000ffff145224 */ /* 0x000fe200078e001f */
[----:B------:R-:W-:Y:S06]  /*0f60*/  @!P6 BRA `(.L_x_119) ;  /* 0x00000000002ce947 */ /* 0x000fec0003800000 */
[----:B------:R-:W-:Y:S01]  /*0f70*/  @P0 IMAD.MOV.U32 R21, RZ, RZ, R11 ;  /* 0x000000ffff150224 */ /* 0x000fe200078e000b */
[----:B------:R-:W-:Y:S01]  /*0f80*/  ISETP.EQ.AND P0, PT, R23, 0x8, PT ;  /* 0x000000081700780c */ /* 0x000fe20003f02270 */
[----:B------:R-:W-:Y:S01]  /*0f90*/  @P1 IMAD.MOV.U32 R21, RZ, RZ, R12 ;  /* 0x000000ffff151224 */ /* 0x000fe200078e000c */
[----:B------:R-:W-:Y:S01]  /*0fa0*/  LOP3.LUT R23, R22, 0x1f, RZ, 0xc0, !PT ;  /* 0x0000001f16177812 */ /* 0x000fe200078ec0ff */
[----:B------:R-:W-:Y:S01]  /*0fb0*/  @P2 IMAD.MOV.U32 R21, RZ, RZ, R13 ;  /* 0x000000ffff152224 */ /* 0x000fe200078e000d */
[----:B------:R-:W-:Y:S01]  /*0fc0*/  @P3 MOV R21, R14 ;  /* 0x0000000e00153202 */ /* 0x000fe20000000f00 */
[----:B------:R-:W-:Y:S01]  /*0fd0*/  @P4 IMAD.MOV.U32 R21, RZ, RZ, R15 ;  /* 0x000000ffff154224 */ /* 0x000fe200078e000f */
[----:B------:R-:W-:Y:S01]  /*0fe0*/  SHF.L.W.U32.HI R30, R20, R23, R30 ;  /* 0x00000017141e7219 */ /* 0x000fe20000010e1e */
[----:B------:R-:W-:-:S06]  /*0ff0*/  @P5 IMAD.MOV.U32 R21, RZ, RZ, R16 ;  /* 0x000000ffff155224 */ /* 0x000fcc00078e0010 */
[----:B------:R-:W-:-:S05]  /*1000*/  @P0 IMAD.MOV.U32 R21, RZ, RZ, R31 ;  /* 0x000000ffff150224 */ /* 0x000fca00078e001f */
[----:B------:R-:W-:-:S07]  /*1010*/  SHF.L.W.U32.HI R20, R21, R23, R20 ;  /* 0x0000001715147219 */ /* 0x000fce0000010e14 */
.L_x_119:
[----:B------:R-:W-:Y:S05]  /*1020*/  BSYNC.RECONVERGENT B1 ;  /* 0x0000000000017941 */ /* 0x000fea0003800200 */
.L_x_118:
[C---:B------:R-:W-:Y:S01]  /*1030*/  SHF.L.W.U32.HI R32, R20.reuse, 0x2, R30 ;  /* 0x0000000214207819 */ /* 0x040fe20000010e1e */
[----:B------:R-:W-:Y:S01]  /*1040*/  IMAD.SHL.U32 R20, R20, 0x4, RZ ;  /* 0x0000000414147824 */ /* 0x000fe200078e00ff */
[----:B------:R-:W-:Y:S01]  /*1050*/  UMOV UR6, 0x54442d19 ;  /* 0x54442d1900067882 */ /* 0x000fe20000000000 */
[----:B------:R-:W-:Y:S01]  /*1060*/  UMOV UR7, 0x3bf921fb ;  /* 0x3bf921fb00077882 */ /* 0x000fe20000000000 */
[----:B------:R-:W-:Y:S02]  /*1070*/  SHF.R.S32.HI R21, RZ, 0x1f, R32 ;  /* 0x0000001fff157819 */ /* 0x000fe40000011420 */
[----:B------:R-:W-:Y:S02]  /*1080*/  SHF.R.U32.HI R31, RZ, 0x1e, R30 ;  /* 0x0000001eff1f7819 */ /* 0x000fe4000001161e */
[C---:B------:R-:W-:Y:S02]  /*1090*/  LOP3.LUT R20, R21.reuse, R20, RZ, 0x3c, !PT ;  /* 0x0000001415147212 */ /* 0x040fe400078e3cff */
[----:B------:R-:W-:-:S02]  /*10a0*/  LOP3.LUT R21, R21, R32, RZ, 0x3c, !PT ;  /* 0x0000002015157212 */ /* 0x000fc400078e3cff */
[----:B------:R-:W-:Y:S02]  /*10b0*/  ISETP.GE.AND P1, PT, R27, RZ, PT ;  /* 0x000000ff1b00720c */ /* 0x000fe40003f26270 */
[C---:B------:R-:W-:Y:S02]  /*10c0*/  LOP3.LUT R27, R32.reuse, R27, RZ, 0x3c, !PT ;  /* 0x0000001b201b7212 */ /* 0x040fe400078e3cff */
[----:B------:R-:W0:Y:S01]  /*10d0*/  I2F.F64.S64 R20, R20 ;  /* 0x0000001400147312 */ /* 0x000e220000301c00 */
[----:B------:R-:W-:Y:S02]  /*10e0*/  LEA.HI R31, R32, R31, RZ, 0x1 ;  /* 0x0000001f201f7211 */ /* 0x000fe400078f08ff */
[----:B------:R-:W-:-:S03]  /*10f0*/  ISETP.GE.AND P0, PT, R27, RZ, PT ;  /* 0x000000ff1b00720c */ /* 0x000fc60003f06270 */
[----:B------:R-:W-:-:S05]  /*1100*/  IMAD.MOV R27, RZ, RZ, -R31 ;  /* 0x000000ffff1b7224 */ /* 0x000fca00078e0a1f */
[----:B------:R-:W-:Y:S01]  /*1110*/  @!P1 MOV R31, R27 ;  /* 0x0000001b001f9202 */ /* 0x000fe20000000f00 */
[----:B0-----:R-:W-:-:S10]  /*1120*/  DMUL R22, R20, UR6 ;  /* 0x0000000614167c28 */ /* 0x001fd40008000000 */
[----:B------:R-:W0:Y:S02]  /*1130*/  F2F.F32.F64 R22, R22 ;  /* 0x0000001600167310 */ /* 0x000e240000301000 */
[----:B0-----:R-:W-:-:S07]  /*1140*/  FSEL R30, -R22, R22, !P0 ;  /* 0x00000016161e7208 */ /* 0x001fce0004000100 */
.L_x_116:
[----:B------:R-:W-:Y:S05]  /*1150*/  BSYNC.RECONVERGENT B0 ;  /* 0x0000000000007941 */ /* 0x000fea0003800200 */
.L_x_115:
[----:B------:R-:W-:Y:S01]  /*1160*/  FMUL R20, R30, R30 ;  /* 0x0000001e1e147220 */ /* 0x000fe20000400000 */
[C---:B------:R-:W-:Y:S01]  /*1170*/  LOP3.LUT R22, R31.reuse, 0x1, RZ, 0xc0, !PT ;  /* 0x000000011f167812 */ /* 0x040fe200078ec0ff */
[----:B------:R-:W-:Y:S01]  /*1180*/  BSSY.RECONVERGENT B0, `(.L_x_120) ;  /* 0x0000062000007945 */ /* 0x000fe20003800200 */
[----:B------:R-:W-:Y:S01]  /*1190*/  LOP3.LUT P1, RZ, R31, 0x2, RZ, 0xc0, !PT ;  /* 0x000000021fff7812 */ /* 0x000fe2000782c0ff */
[----:B------:R-:W-:Y:S01]  /*11a0*/  FFMA R21, R20, R17, -0.0013887860113754868507 ;  /* 0xbab607ed14157423 */ /* 0x000fe20000000011 */
[----:B------:R-:W-:Y:S01]  /*11b0*/  ISETP.NE.U32.AND P0, PT, R22, 0x1, PT ;  /* 0x000000011600780c */ /* 0x000fe20003f05070 */
[----:B------:R-:W-:Y:S01]  /*11c0*/  IMAD.MOV.U32 R31, RZ, RZ, R9 ;  /* 0x000000ffff1f7224 */ /* 0x000fe200078e0009 */
[----:B------:R-:W-:Y:S02]  /*11d0*/  ISETP.NE.AND P2, PT, R26, RZ, PT ;  /* 0x000000ff1a00720c */ /* 0x000fe40003f45270 */
[----:B------:R-:W-:Y:S02]  /*11e0*/  FSEL R21, R21, -0.00019574658654164522886, !P0 ;  /* 0xb94d415315157808 */ /* 0x000fe40004000000 */
[----:B------:R-:W-:-:S02]  /*11f0*/  FSEL R23, R24, 0.0083327032625675201416, !P0 ;  /* 0x3c0885e418177808 */ /* 0x000fc40004000000 */
[----:B------:R-:W-:Y:S02]  /*1200*/  FSEL R30, R30, 1, P0 ;  /* 0x3f8000001e1e7808 */ /* 0x000fe40000000000 */
[----:B------:R-:W-:Y:S01]  /*1210*/  FSEL R22, -R25, -0.16666662693023681641, !P0 ;  /* 0xbe2aaaa819167808 */ /* 0x000fe20004000100 */
[C---:B------:R-:W-:Y:S02]  /*1220*/  FFMA R23, R20.reuse, R21, R23 ;  /* 0x0000001514177223 */ /* 0x040fe40000000017 */
[C---:B------:R-:W-:Y:S02]  /*1230*/  FFMA R21, R20.reuse, R30, RZ ;  /* 0x0000001e14157223 */ /* 0x040fe400000000ff */
[----:B------:R-:W-:-:S04]  /*1240*/  FFMA R22, R20, R23, R22 ;  /* 0x0000001714167223 */ /* 0x000fc80000000016 */
[----:B------:R-:W-:Y:S01]  /*1250*/  FFMA R22, R21, R22, R30 ;  /* 0x0000001615167223 */ /* 0x000fe2000000001e */
[----:B------:R-:W-:-:S03]  /*1260*/  IMAD.MOV.U32 R30, RZ, RZ, R6 ;  /* 0x000000ffff1e7224 */ /* 0x000fc600078e0006 */
[----:B------:R-:W-:-:S04]  /*1270*/  @P1 FADD R22, RZ, -R22 ;  /* 0x80000016ff161221 */ /* 0x000fc80000000000 */
[----:B------:R-:W-:Y:S01]  /*1280*/  FMUL R27, R29, R22 ;  /* 0x000000161d1b7220 */ /* 0x000fe20000400000 */
[----:B------:R-:W-:Y:S06]  /*1290*/  @P2 BRA `(.L_x_121) ;  /* 0x0000000400402947 */ /* 0x000fec0003800000 */
[----:B------:R-:W-:Y:S01]  /*12a0*/  IMAD.SHL.U32 R20, R5, 0x100, RZ ;  /* 0x0000010005147824 */ /* 0x000fe200078e00ff */
[----:B------:R-:W-:Y:S01]  /*12b0*/  UMOV UR5, URZ ;  /* 0x000000ff00057c82 */ /* 0x000fe20008000000 */
[----:B------:R-:W-:Y:S02]  /*12c0*/  IMAD.MOV.U32 R29, RZ, RZ, RZ ;  /* 0x000000ffff1d7224 */ /* 0x000fe400078e00ff */
[----:B------:R-:W-:Y:S01]  /*12d0*/  IMAD.MOV.U32 R31, RZ, RZ, RZ ;  /* 0x000000ffff1f7224 */ /* 0x000fe200078e00ff */
[----:B------:R-:W-:-:S07]  /*12e0*/  LOP3.LUT R33, R20, 0x80000000, RZ, 0xfc, !PT ;  /* 0x8000000014217812 */ /* 0x000fce00078efcff */
.L_x_122:
[----:B------:R-:W0:Y:S02]  /*12f0*/  LDC.64 R20, c[0x4][0x40] ;  /* 0x01001000ff147b82 */ /* 0x000e240000000a00 */
[----:B0-----:R-:W-:-:S05]  /*1300*/  IMAD.WIDE.U32 R22, R31, 0x4, R20 ;  /* 0x000000041f167825 */ /* 0x001fca00078e0014 */
[----:B------:R-:W2:Y:S01]  /*1310*/  LDG.E.CONSTANT R20, desc[UR10][R22.64] ;  /* 0x0000000a16147981 */ /* 0x000ea2000c1e9900 */
[C---:B------:R-:W-:Y:S01]  /*1320*/  SHF.L.U32 R30, R31.reuse, 0x2, RZ ;  /* 0x000000021f1e7819 */ /* 0x040fe200000006ff */
        /* <DEDUP_REMOVED lines=18> */
[C---:B------:R-:W-:Y:S01]  /*1450*/  ISETP.EQ.AND P3, PT, R10.reuse, -0x18, PT ;  /* 0xffffffe80a00780c */ /* 0x040fe20003f62270 */
[----:B------:R-:W-:Y:S01]  /*1460*/  BSSY.RECONVERGENT B1, `(.L_x_123) ;  /* 0x0000022000017945 */ /* 0x000fe20003800200 */
[C---:B------:R-:W-:Y:S02]  /*1470*/  ISETP.EQ.AND P4, PT, R10.reuse, -0x14, PT ;  /* 0xffffffec0a00780c */ /* 0x040fe40003f82270 */
[C---:B------:R-:W-:Y:S02]  /*1480*/  ISETP.EQ.AND P0, PT, R10.reuse, -0x10, PT ;  /* 0xfffffff00a00780c */ /* 0x040fe40003f02270 */
[C---:B------:R-:W-:Y:S02]  /*1490*/  ISETP.EQ.AND P1, PT, R10.reuse, -0xc, PT ;  /* 0xfffffff40a00780c */ /* 0x040fe40003f22270 */
[----:B------:R-:W-:Y:S02]  /*14a0*/  ISETP.EQ.AND P2, PT, R10, -0x8, PT ;  /* 0xfffffff80a00780c */ /* 0x000fe40003f42270 */
[----:B------:R-:W-:-:S02]  /*14b0*/  ISETP.NE.AND P6, PT, R8, RZ, PT ;  /* 0x000000ff0800720c */ /* 0x000fc40003fc5270 */
[C---:B------:R-:W-:Y:S01]  /*14c0*/  ISETP.EQ.AND P5, PT, R10.reuse, 0x4, PT ;  /* 0x000000040a00780c */ /* 0x040fe20003fa2270 */
        /* <DEDUP_REMOVED lines=10> */
[--C-:B------:R-:W-:Y:S01]  /*1570*/  @P2 IMAD.MOV.U32 R31, RZ, RZ, R15.reuse ;  /* 0x000000ffff1f2224 */ /* 0x100fe200078e000f */
[----:B------:R-:W-:Y:S01]  /*1580*/  @P3 MOV R31, R16 ;  /* 0x00000010001f3202 */ /* 0x000fe20000000f00 */
[----:B------:R-:W-:Y:S02]  /*1590*/  @P3 IMAD.MOV.U32 R20, RZ, RZ, R15 ;  /* 0x000000ffff143224 */ /* 0x000fe400078e000f */
[----:B------:R-:W-:Y:S02]  /*15a0*/  @P4 IMAD.MOV.U32 R20, RZ, RZ, R16 ;  /* 0x000000ffff144224 */ /* 0x000fe400078e0010 */
[--C-:B------:R-:W-:Y:S02]  /*15b0*/  @P4 IMAD.MOV.U32 R31, RZ, RZ, R29.reuse ;  /* 0x000000ffff1f4224 */ /* 0x100fe400078e001d */
[----:B------:R-:W-:Y:S01]  /*15c0*/  @P5 IMAD.MOV.U32 R20, RZ, RZ, R29 ;  /* 0x000000ffff145224 */ /* 0x000fe200078e001d */
[----:B------:R-:W-:Y:S06]  /*15d0*/  @!P6 BRA `(.L_x_124) ;  /* 0x000000000028e947 */ /* 0x000fec0003800000 */
[----:B------:R-:W-:Y:S01]  /*15e0*/  @P0 IMAD.MOV.U32 R21, RZ, RZ, R11 ;  /* 0x000000ffff150224 */ /* 0x000fe200078e000b */
[----:B------:R-:W-:Y:S01]  /*15f0*/  ISETP.EQ.AND P0, PT, R10, 0x8, PT ;  /* 0x000000080a00780c */ /* 0x000fe20003f02270 */
[----:B------:R-:W-:Y:S01]  /*1600*/  @P1 IMAD.MOV.U32 R21, RZ, RZ, R12 ;  /* 0x000000ffff151224 */ /* 0x000fe200078e000c */
[----:B------:R-:W-:Y:S01]  /*1610*/  @P2 MOV R21, R13 ;  /* 0x0000000d00152202 */ /* 0x000fe20000000f00 */
[----:B------:R-:W-:Y:S01]  /*1620*/  @P3 IMAD.MOV.U32 R21, RZ, RZ, R14 ;  /* 0x000000ffff153224 */ /* 0x000fe200078e000e */
[----:B------:R-:W-:Y:S01]  /*1630*/  SHF.L.W.U32.HI R31, R20, R8, R31 ;  /* 0x00000008141f7219 */ /* 0x000fe20000010e1f */
[----:B------:R-:W-:Y:S02]  /*1640*/  @P4 IMAD.MOV.U32 R21, RZ, RZ, R15 ;  /* 0x000000ffff154224 */ /* 0x000fe400078e000f */
[----:B------:R-:W-:-:S06]  /*1650*/  @P5 IMAD.MOV.U32 R21, RZ, RZ, R16 ;  /* 0x000000ffff155224 */ /* 0x000fcc00078e0010 */
[----:B------:R-:W-:-:S05]  /*1660*/  @P0 IMAD.MOV.U32 R21, RZ, RZ, R29 ;  /* 0x000000ffff150224 */ /* 0x000fca00078e001d */
[----:B------:R-:W-:-:S07]  /*1670*/  SHF.L.W.U32.HI R20, R21, R8, R20 ;  /* 0x0000000815147219 */ /* 0x000fce0000010e14 */
.L_x_124:
[----:B------:R-:W-:Y:S05]  /*1680*/  BSYNC.RECONVERGENT B1 ;  /* 0x0000000000017941 */ /* 0x000fea0003800200 */
.L_x_123:
        /* <DEDUP_REMOVED lines=8> */
[C---:B------:R-:W-:Y:S02]  /*1710*/  LOP3.LUT R29, R30.reuse, R5, RZ, 0x3c, !PT ;  /* 0x000000051e1d7212 */ /* 0x040fe400078e3cff */
[----:B------:R-:W-:Y:S02]  /*1720*/  SHF.R.U32.HI R31, RZ, 0x1e, R31 ;  /* 0x0000001eff1f7819 */ /* 0x000fe4000001161f */
[----:B------:R-:W0:Y:S01]  /*1730*/  I2F.F64.S64 R20, R20 ;  /* 0x0000001400147312 */ /* 0x000e220000301c00 */
[----:B------:R-:W-:Y:S02]  /*1740*/  ISETP.GE.AND P1, PT, R29, RZ, PT ;  /* 0x000000ff1d00720c */ /* 0x000fe40003f26270 */
[----:B------:R-:W-:-:S04]  /*1750*/  LEA.HI R31, R30, R31, RZ, 0x1 ;  /* 0x0000001f1e1f7211 */ /* 0x000fc800078f08ff */
[----:B------:R-:W-:Y:S01]  /*1760*/  @!P0 IADD3 R31, PT, PT, -R31, RZ, RZ ;  /* 0x000000ff1f1f8210 */ /* 0x000fe20007ffe1ff */
[----:B0-----:R-:W-:-:S10]  /*1770*/  DMUL R22, R20, UR6 ;  /* 0x0000000614167c28 */ /* 0x001fd40008000000 */
[----:B------:R-:W0:Y:S02]  /*1780*/  F2F.F32.F64 R22, R22 ;  /* 0x0000001600167310 */ /* 0x000e240000301000 */
[----:B0-----:R-:W-:-:S07]  /*1790*/  FSEL R30, -R22, R22, !P1 ;  /* 0x00000016161e7208 */ /* 0x001fce0004800100 */
.L_x_121:
[----:B------:R-:W-:Y:S05]  /*17a0*/  BSYNC.RECONVERGENT B0 ;  /* 0x0000000000007941 */ /* 0x000fea0003800200 */
.L_x_120:
[----:B------:R-:W-:Y:S02]  /*17b0*/  IMAD.U32 R29, RZ, RZ, UR14 ;  /* 0x0000000eff1d7e24 */ /* 0x000fe4000f8e00ff */
[----:B------:R-:W-:Y:S01]  /*17c0*/  FMUL R20, R30, R30 ;  /* 0x0000001e1e147220 */ /* 0x000fe20000400000 */
[----:B------:R-:W-:Y:S01]  /*17d0*/  LOP3.LUT R21, R31, 0x1, RZ, 0xc0, !PT ;  /* 0x000000011f157812 */ /* 0x000fe200078ec0ff */
[----:B------:R-:W-:Y:S02]  /*17e0*/  IMAD.U32 R32, RZ, RZ, UR14 ;  /* 0x0000000eff207e24 */ /* 0x000fe4000f8e00ff */
[----:B------:R-:W-:Y:S01]  /*17f0*/  FMUL R29, R29, 0.63661974668502807617 ;  /* 0x3f22f9831d1d7820 */ /* 0x000fe20000400000 */
[----:B------:R-:W-:Y:S01]  /*1800*/  FFMA R22, R20, R17, -0.0013887860113754868507 ;  /* 0xbab607ed14167423 */ /* 0x000fe20000000011 */
[----:B------:R-:W-:Y:S01]  /*1810*/  ISETP.NE.U32.AND P0, PT, R21, 0x1, PT ;  /* 0x000000011500780c */ /* 0x000fe20003f05070 */
[----:B------:R-:W-:-:S03]  /*1820*/  VIADD R21, R31, 0x1 ;  /* 0x000000011f157836 */ /* 0x000fc60000000000 */
[----:B------:R-:W0:Y:S01]  /*1830*/  F2I.NTZ R29, R29 ;  /* 0x0000001d001d7305 */ /* 0x000e220000203100 */
[----:B------:R-:W-:Y:S01]  /*1840*/  FSEL R23, R22, -0.00019574658654164522886, P0 ;  /* 0xb94d415316177808 */ /* 0x000fe20000000000 */
[----:B------:R-:W-:Y:S01]  /*1850*/  IMAD.MOV.U32 R22, RZ, RZ, 0x3fc90fda ;  /* 0x3fc90fdaff167424 */ /* 0x000fe200078e00ff */
[----:B------:R-:W-:Y:S02]  /*1860*/  FSEL R31, R24, 0.0083327032625675201416, P0 ;  /* 0x3c0885e4181f7808 */ /* 0x000fe40000000000 */
[----:B------:R-:W-:Y:S02]  /*1870*/  FSEL R30, R30, 1, !P0 ;  /* 0x3f8000001e1e7808 */ /* 0x000fe40004000000 */
[----:B------:R-:W-:Y:S01]  /*1880*/  LOP3.LUT P1, RZ, R21, 0x2, RZ, 0xc0, !PT ;  /* 0x0000000215ff7812 */ /* 0x000fe2000782c0ff */
[----:B------:R-:W-:Y:S01]  /*1890*/  FFMA R23, R20, R23, R31 ;  /* 0x0000001714177223 */ /* 0x000fe2000000001f */
[----:B------:R-:W-:Y:S02]  /*18a0*/  FSEL R31, -R25, -0.16666662693023681641, P0 ;  /* 0xbe2aaaa8191f7808 */ /* 0x000fe40000000100 */
[----:B------:R-:W-:-:S03]  /*18b0*/  FSETP.GE.AND P0, PT, |R32|, 105615, PT ;  /* 0x47ce47802000780b */ /* 0x000fc60003f06200 */
[C---:B------:R-:W-:Y:S01]  /*18c0*/  FFMA R31, R20.reuse, R23, R31 ;  /* 0x00000017141f7223 */ /* 0x040fe2000000001f */
[----:B0-----:R-:W-:Y:S01]  /*18d0*/  I2FP.F32.S32 R21, R29 ;  /* 0x0000001d00157245 */ /* 0x001fe20000201400 */
[----:B------:R-:W-:-:S04]  /*18e0*/  FFMA R23, R20, R30, RZ ;  /* 0x0000001e14177223 */ /* 0x000fc800000000ff */
[----:B------:R-:W-:Y:S01]  /*18f0*/  FFMA R22, R21, -R22, UR14 ;  /* 0x0000000e15167e23 */ /* 0x000fe20008000816 */
[----:B------:R-:W-:-:S03]  /*1900*/  FFMA R30, R23, R31, R30 ;  /* 0x0000001f171e7223 */ /* 0x000fc6000000001e */
[----:B------:R-:W-:Y:S01]  /*1910*/  FFMA R22, R21, -7.5497894158615963534e-08, R22 ;  /* 0xb3a2216815167823 */ /* 0x000fe20000000016 */
[----:B------:R-:W-:-:S03]  /*1920*/  @P1 FADD R30, RZ, -R30 ;  /* 0x8000001eff1e1221 */ /* 0x000fc60000000000 */
[----:B------:R-:W-:Y:S01]  /*1930*/  FFMA R20, R21, -5.3903029534742383927e-15, R22 ;  /* 0xa7c234c515147823 */ /* 0x000fe20000000016 */
[----:B------:R-:W-:Y:S06]  /*1940*/  @!P0 BRA `(.L_x_125) ;  /* 0x0000000400788947 */ /* 0x000fec0003800000 */
[----:B------:R-:W-:-:S05]  /*1950*/  IMAD.U32 R20, RZ, RZ, UR14 ;  /* 0x0000000eff147e24 */ /* 0x000fca000f8e00ff */
[----:B------:R-:W-:-:S13]  /*1960*/  FSETP.NEU.AND P0, PT, |R20|, +INF , PT ;  /* 0x7f8000001400780b */ /* 0x000fda0003f0d200 */
[----:B------:R-:W-:Y:S01]  /*1970*/  @!P0 FMUL R20, RZ, UR14 ;  /* 0x0000000eff148c20 */ /* 0x000fe20008400000 */
[----:B------:R-:W-:Y:S01]  /*1980*/  @!P0 MOV R29, RZ ;  /* 0x000000ff001d8202 */ /* 0x000fe20000000f00 */
[----:B------:R-:W-:Y:S06]  /*1990*/  @!P0 BRA `(.L_x_125) ;  /* 0x0000000400648947 */ /* 0x000fec0003800000 */
[----:B------:R-:W-:Y:S01]  /*19a0*/  USHF.L.U32 UR5, UR14, 0x8, URZ ;  /* 0x000000080e057899 */ /* 0x000fe200080006ff */
[----:B------:R-:W-:Y:S02]  /*19b0*/  IMAD.MOV.U32 R29, RZ, RZ, RZ ;  /* 0x000000ffff1d7224 */ /* 0x000fe400078e00ff */
[----:B------:R-:W-:Y:S01]  /*19c0*/  IMAD.MOV.U32 R33, RZ, RZ, RZ ;  /* 0x000000ffff217224 */ /* 0x000fe200078e00ff */
[----:B------:R-:W-:Y:S01]  /*19d0*/  ULOP3.LUT UR5, UR5, 0x80000000, URZ, 0xfc, !UPT ;  /* 0x8000000005057892 */ /* 0x000fe2000f8efcff */
[----:B------:R-:W-:-:S11]  /*19e0*/  IMAD.MOV.U32 R31, RZ, RZ, RZ ;  /* 0x000000ffff1f7224 */ /* 0x000fd600078e00ff */
.L_x_126:
[----:B------:R-:W0:Y:S02]  /*19f0*/  LDC.64 R20, c[0x4][0x40] ;  /* 0x01001000ff147b82 */ /* 0x000e240000000a00 */
[----:B0-----:R-:W-:-:S05]  /*1a00*/  IMAD.WIDE.U32 R22, R31, 0x4, R20 ;  /* 0x000000041f167825 */ /* 0x001fca00078e0014 */
[----:B------:R-:W2:Y:S01]  /*1a10*/  LDG.E.CONSTANT R20, desc[UR10][R22.64] ;  /* 0x0000000a16147981 */ /* 0x000ea2000c1e9900 */
[C---:B------:R-:W-:Y:S01]  /*1a20*/  IMAD.SHL.U32 R32, R31.reuse, 0x4, RZ ;  /* 0x000000041f207824 */ /* 0x040fe200078e00ff */
[----:B------:R-:W-:-:S04]  /*1a30*/  IADD3 R31, PT, PT, R31, 0x1, RZ ;  /* 0x000000011f1f7810 */ /* 0x000fc80007ffe0ff */
[C---:B------:R-:W-:Y:S02]  /*1a40*/  ISETP.EQ.AND P5, PT, R32.reuse, RZ, PT ;  /* 0x000000ff2000720c */ /* 0x040fe40003fa2270 */
[C---:B------:R-:W-:Y:S02]  /*1a50*/  ISETP.EQ.AND P4, PT, R32.reuse, 0x4, PT ;  /* 0x000000042000780c */ /* 0x040fe40003f82270 */
[C---:B------:R-:W-:Y:S02]  /*1a60*/  ISETP.EQ.AND P3, PT, R32.reuse, 0x8, PT ;  /* 0x000000082000780c */ /* 0x040fe40003f62270 */
[C---:B------:R-:W-:Y:S02]  /*1a70*/  ISETP.EQ.AND P2, PT, R32.reuse, 0xc, PT ;  /* 0x0000000c2000780c */ /* 0x040fe40003f42270 */
[----:B------:R-:W-:Y:S01]  /*1a80*/  ISETP.EQ.AND P1, PT, R32, 0x10, PT ;  /* 0x000000102000780c */ /* 0x000fe20003f22270 */
[----:B--2---:R-:W-:-:S03]  /*1a90*/  IMAD.WIDE.U32 R20, R20, UR5, RZ ;  /* 0x0000000514147c25 */ /* 0x004fc6000f8e00ff */
[----:B------:R-:W-:-:S05]  /*1aa0*/  IADD3 R20, P0, PT, R20, R29, RZ ;  /* 0x0000001d14147210 */ /* 0x000fca0007f1e0ff */
[--C-:B------:R-:W-:Y:S01]  /*1ab0*/  @P5 IMAD.MOV.U32 R11, RZ, RZ, R20.reuse ;  /* 0x000000ffff0b5224 */ /* 0x100fe200078e0014 */
[----:B------:R-:W-:Y:S01]  /*1ac0*/  ISETP.NE.AND P5, PT, R31, 0x6, PT ;  /* 0x000000061f00780c */ /* 0x000fe20003fa5270 */
[----:B------:R-:W-:Y:S01]  /*1ad0*/  IMAD.X R29, R21, 0x1, R33, P0 ;  /* 0x00000001151d7824 */ /* 0x000fe200000e0621 */
[----:B------:R-:W-:Y:S01]  /*1ae0*/  ISETP.EQ.AND P0, PT, R32, 0x14, PT ;  /* 0x000000142000780c */ /* 0x000fe20003f02270 */
[--C-:B------:R-:W-:Y:S02]  /*1af0*/  @P4 IMAD.MOV.U32 R12, RZ, RZ, R20.reuse ;  /* 0x000000ffff0c4224 */ /* 0x100fe400078e0014 */
[--C-:B------:R-:W-:Y:S02]  /*1b00*/  @P3 IMAD.MOV.U32 R13, RZ, RZ, R20.reuse ;  /* 0x000000ffff0d3224 */ /* 0x100fe400078e0014 */
[--C-:B------:R-:W-:Y:S02]  /*1b10*/  @P2 IMAD.MOV.U32 R14, RZ, RZ, R20.reuse ;  /* 0x000000ffff0e2224 */ /* 0x100fe400078e0014 */
[----:B------:R-:W-:-:S06]  /*1b20*/  @P1 IMAD.MOV.U32 R15, RZ, RZ, R20 ;  /* 0x000000ffff0f1224 */ /* 0x000fcc00078e0014 */
[----:B------:R-:W-:Y:S01]  /*1b30*/  @P0 MOV R16, R20 ;  /* 0x0000001400100202 */ /* 0x000fe20000000f00 */
[----:B------:R-:W-:Y:S06]  /*1b40*/  @P5 BRA `(.L_x_126) ;  /* 0xfffffffc00a85947 */ /* 0x000fec000383ffff */
[----:B------:R-:W-:-:S04]  /*1b50*/  USHF.R.U32.HI UR5, URZ, 0x17, UR14 ;  /* 0x00000017ff057899 */ /* 0x000fc8000801160e */
[----:B------:R-:W-:Y:S02]  /*1b60*/  ULOP3.LUT UR6, UR5, 0xe0, URZ, 0xc0, !UPT ;  /* 0x000000e005067892 */ /* 0x000fe4000f8ec0ff */
[----:B------:R-:W-:Y:S02]  /*1b70*/  ULOP3.LUT UP1, URZ, UR5, 0x1f, URZ, 0xc0, !UPT ;  /* 0x0000001f05ff7892 */ /* 0x000fe4000f82c0ff */
[----:B------:R-:W-:-:S04]  /*1b80*/  UIADD3 UR6, UPT, UPT, UR6, -0x80, URZ ;  /* 0xffffff8006067890 */ /* 0x000fc8000fffe0ff */
[----:B------:R-:W-:-:S04]  /*1b90*/  USHF.R.U32.HI UR6, URZ, 0x5, UR6 ;  /* 0x00000005ff067899 */ /* 0x000fc80008011606 */
[----:B------:R-:W-:-:S06]  /*1ba0*/  ULEA UR6, -UR6, URZ, 0x2 ;  /* 0x000000ff06067291 */ /* 0x000fcc000f8e11ff */
[----:B------:R-:W-:Y:S01]  /*1bb0*/  IMAD.U32 R20, RZ, RZ, UR6 ;  /* 0x00000006ff147e24 */ /* 0x000fe2000f8e00ff */
[----:B------:R-:W-:Y:S01]  /*1bc0*/  ISETP.EQ.AND P5, PT, RZ, UR6, PT ;  /* 0x00000006ff007c0c */ /* 0x000fe2000bfa2270 */
[----:B------:R-:W-:Y:S02]  /*1bd0*/  IMAD.U32 R21, RZ, RZ, UR6 ;  /* 0x00000006ff157e24 */ /* 0x000fe4000f8e00ff */
[----:B------:R-:W-:Y:S01]  /*1be0*/  IMAD.U32 R22, RZ, RZ, UR6 ;  /* 0x00000006ff167e24 */ /* 0x000fe2000f8e00ff */
[----:B------:R-:W-:Y:S02]  /*1bf0*/  ISETP.EQ.AND P3, PT, R20, -0x18, PT ;  /* 0xffffffe81400780c */ /* 0x000fe40003f62270 */
[----:B------:R-:W-:Y:S02]  /*1c00*/  ISETP.EQ.AND P4, PT, R21, -0x14, PT ;  /* 0xffffffec1500780c */ /* 0x000fe40003f82270 */
[----:B------:R-:W-:Y:S02]  /*1c10*/  ISETP.EQ.AND P2, PT, R22, -0x10, PT ;  /* 0xfffffff01600780c */ /* 0x000fe40003f42270 */
[----:B------:R-:W-:-:S02]  /*1c20*/  ISETP.EQ.AND P1, PT, R20, -0xc, PT ;  /* 0xfffffff41400780c */ /* 0x000fc40003f22270 */
[----:B------:R-:W-:-:S05]  /*1c30*/  ISETP.EQ.AND P0, PT, R21, -0x8, PT ;  /* 0xfffffff81500780c */ /* 0x000fca0003f02270 */
[----:B------:R-:W-:Y:S01]  /*1c40*/  @P3 IMAD.MOV.U32 R31, RZ, RZ, R11 ;  /* 0x000000ffff1f3224 */ /* 0x000fe200078e000b */
[C---:B------:R-:W-:Y:S01]  /*1c50*/  ISETP.EQ.AND P3, PT, R21.reuse, -0x4, PT ;  /* 0xfffffffc1500780c */ /* 0x040fe20003f62270 */
[--C-:B------:R-:W-:Y:S01]  /*1c60*/  @P4 IMAD.MOV.U32 R31, RZ, RZ, R12.reuse ;  /* 0x000000ffff1f4224 */ /* 0x100fe200078e000c */
[----:B------:R-:W-:Y:S01]  /*1c70*/  @P4 MOV R20, R11 ;  /* 0x0000000b00144202 */ /* 0x000fe20000000f00 */
[----:B------:R-:W-:Y:S01]  /*1c80*/  @P2 IMAD.MOV.U32 R20, RZ, RZ, R12 ;  /* 0x000000ffff142224 */ /* 0x000fe200078e000c */
[----:B------:R-:W-:Y:S01]  /*1c90*/  ISETP.EQ.AND P4, PT, R21, 0x4, PT ;  /* 0x000000041500780c */ /* 0x000fe20003f82270 */
[--C-:B------:R-:W-:Y:S01]  /*1ca0*/  @P2 IMAD.MOV.U32 R31, RZ, RZ, R13.reuse ;  /* 0x000000ffff1f2224 */ /* 0x100fe200078e000d */
[----:B------:R-:W-:Y:S01]  /*1cb0*/  @P1 MOV R31, R14 ;  /* 0x0000000e001f1202 */ /* 0x000fe20000000f00 */
[----:B------:R-:W-:Y:S02]  /*1cc0*/  @P1 IMAD.MOV.U32 R20, RZ, RZ, R13 ;  /* 0x000000ffff141224 */ /* 0x000fe400078e000d */
[----:B------:R-:W-:-:S02]  /*1cd0*/  @P0 IMAD.MOV.U32 R20, RZ, RZ, R14 ;  /* 0x000000ffff140224 */ /* 0x000fc400078e000e */
[--C-:B------:R-:W-:Y:S02]  /*1ce0*/  @P0 IMAD.MOV.U32 R31, RZ, RZ, R15.reuse ;  /* 0x000000ffff1f0224 */ /* 0x100fe400078e000f */
[----:B------:R-:W-:Y:S01]  /*1cf0*/  @P3 IMAD.MOV.U32 R20, RZ, RZ, R15 ;  /* 0x000000ffff143224 */ /* 0x000fe200078e000f */
[----:B------:R-:W-:Y:S01]  /*1d00*/  @P5 MOV R20, R16 ;  /* 0x0000001000145202 */ /* 0x000fe20000000f00 */
[----:B------:R-:W-:Y:S02]  /*1d10*/  @P3 IMAD.MOV.U32 R31, RZ, RZ, R16 ;  /* 0x000000ffff1f3224 */ /* 0x000fe400078e0010 */
[--C-:B------:R-:W-:Y:S02]  /*1d20*/  @P5 IMAD.MOV.U32 R31, RZ, RZ, R29.reuse ;  /* 0x000000ffff1f5224 */ /* 0x100fe400078e001d */
[----:B------:R-:W-:Y:S01]  /*1d30*/  @P4 IMAD.MOV.U32 R20, RZ, RZ, R29 ;  /* 0x000000ffff144224 */ /* 0x000fe200078e001d */
[----:B------:R-:W-:Y:S06]  /*1d40*/  BRA.U !UP1, `(.L_x_127) ;  /* 0x0000000109307547 */ /* 0x000fec000b800000 */
[----:B------:R-:W-:Y:S01]  /*1d50*/  MOV R22, UR6 ;  /* 0x0000000600167c02 */ /* 0x000fe20008000f00 */
[----:B------:R-:W-:Y:S01]  /*1d60*/  @P2 IMAD.MOV.U32 R21, RZ, RZ, R11 ;  /* 0x000000ffff152224 */ /* 0x000fe200078e000b */
[----:B------:R-:W-:Y:S01]  /*1d70*/  ULOP3.LUT UR5, UR5, 0x1f, URZ, 0xc0, !UPT ;  /* 0x0000001f05057892 */ /* 0x000fe2000f8ec0ff */
[----:B------:R-:W-:Y:S02]  /*1d80*/  @P1 IMAD.MOV.U32 R21, RZ, RZ, R12 ;  /* 0x000000ffff151224 */ /* 0x000fe400078e000c */
[----:B------:R-:W-:Y:S01]  /*1d90*/  @P0 IMAD.MOV.U32 R21, RZ, RZ, R13 ;  /* 0x000000ffff150224 */ /* 0x000fe200078e000d */
[----:B------:R-:W-:Y:S01]  /*1da0*/  ISETP.EQ.AND P0, PT, R22, 0x8, PT ;  /* 0x000000081600780c */ /* 0x000fe20003f02270 */
[----:B------:R-:W-:Y:S01]  /*1db0*/  @P3 IMAD.MOV.U32 R21, RZ, RZ, R14 ;  /* 0x000000ffff153224 */ /* 0x000fe200078e000e */
[----:B------:R-:W-:Y:S01]  /*1dc0*/  SHF.L.W.U32.HI R31, R20, UR5, R31 ;  /* 0x00000005141f7c19 */ /* 0x000fe20008010e1f */
[----:B------:R-:W-:Y:S02]  /*1dd0*/  @P5 IMAD.MOV.U32 R21, RZ, RZ, R15 ;  /* 0x000000ffff155224 */ /* 0x000fe400078e000f */
[----:B------:R-:W-:-:S08]  /*1de0*/  @P4 IMAD.MOV.U32 R21, RZ, RZ, R16 ;  /* 0x000000ffff154224 */ /* 0x000fd000078e0010 */
[----:B------:R-:W-:-:S04]  /*1df0*/  @P0 MOV R21, R29 ;  /* 0x0000001d00150202 */ /* 0x000fc80000000f00 */
[----:B------:R-:W-:-:S07]  /*1e00*/  SHF.L.W.U32.HI R20, R21, UR5, R20 ;  /* 0x0000000515147c19 */ /* 0x000fce0008010e14 */
.L_x_127:
[C---:B------:R-:W-:Y:S01]  /*1e10*/  SHF.L.W.U32.HI R29, R20.reuse, 0x2, R31 ;  /* 0x00000002141d7819 */ /* 0x040fe20000010e1f */
[----:B------:R-:W-:Y:S01]  /*1e20*/  IMAD.SHL.U32 R20, R20, 0x4, RZ ;  /* 0x0000000414147824 */ /* 0x000fe200078e00ff */
[----:B------:R-:W-:Y:S01]  /*1e30*/  UMOV UR6, 0x54442d19 ;  /* 0x54442d1900067882 */ /* 0x000fe20000000000 */
[----:B------:R-:W-:Y:S01]  /*1e40*/  UMOV UR7, 0x3bf921fb ;  /* 0x3bf921fb00077882 */ /* 0x000fe20000000000 */
[----:B------:R-:W-:Y:S02]  /*1e50*/  SHF.R.S32.HI R21, RZ, 0x1f, R29 ;  /* 0x0000001fff157819 */ /* 0x000fe4000001141d */
[----:B------:R-:W-:Y:S02]  /*1e60*/  ISETP.LE.AND P0, PT, RZ, UR14, PT ;  /* 0x0000000eff007c0c */ /* 0x000fe4000bf03270 */
[C---:B------:R-:W-:Y:S02]  /*1e70*/  LOP3.LUT R20, R21.reuse, R20, RZ, 0x3c, !PT ;  /* 0x0000001415147212 */ /* 0x040fe400078e3cff */
[----:B------:R-:W-:-:S02]  /*1e80*/  LOP3.LUT R21, R21, R29, RZ, 0x3c, !PT ;  /* 0x0000001d15157212 */ /* 0x000fc400078e3cff */
[----:B------:R-:W-:Y:S02]  /*1e90*/  SHF.R.U32.HI R32, RZ, 0x1e, R31 ;  /* 0x0000001eff207819 */ /* 0x000fe4000001161f */
[C---:B------:R-:W-:Y:S02]  /*1ea0*/  LOP3.LUT R31, R29.reuse, UR14, RZ, 0x3c, !PT ;  /* 0x0000000e1d1f7c12 */ /* 0x040fe4000f8e3cff */
[----:B------:R-:W0:Y:S01]  /*1eb0*/  I2F.F64.S64 R20, R20 ;  /* 0x0000001400147312 */ /* 0x000e220000301c00 */
[----:B------:R-:W-:Y:S02]  /*1ec0*/  LEA.HI R29, R29, R32, RZ, 0x1 ;  /* 0x000000201d1d7211 */ /* 0x000fe400078f08ff */
[----:B------:R-:W-:-:S03]  /*1ed0*/  ISETP.GE.AND P1, PT, R31, RZ, PT ;  /* 0x000000ff1f00720c */ /* 0x000fc60003f26270 */
[----:B------:R-:W-:-:S04]  /*1ee0*/  IMAD.MOV R31, RZ, RZ, -R29 ;  /* 0x000000ffff1f7224 */ /* 0x000fc800078e0a1d */
[----:B------:R-:W-:Y:S01]  /*1ef0*/  @!P0 IMAD.MOV.U32 R29, RZ, RZ, R31 ;  /* 0x000000ffff1d8224 */ /* 0x000fe200078e001f */
[----:B0-----:R-:W-:-:S10]  /*1f00*/  DMUL R22, R20, UR6 ;  /* 0x0000000614167c28 */ /* 0x001fd40008000000 */
[----:B------:R-:W0:Y:S02]  /*1f10*/  F2F.F32.F64 R22, R22 ;  /* 0x0000001600167310 */ /* 0x000e240000301000 */
[----:B0-----:R-:W-:-:S07]  /*1f20*/  FSEL R20, -R22, R22, !P1 ;  /* 0x0000001616147208 */ /* 0x001fce0004800100 */
.L_x_125:
[----:B------:R-:W-:Y:S01]  /*1f30*/  FMUL.D2 R28, R28, UR15 ;  /* 0x0000000f1c1c7c20 */ /* 0x000fe20008300000 */
[----:B------:R-:W-:Y:S01]  /*1f40*/  FMUL R21, R20, R20 ;  /* 0x0000001414157220 */ /* 0x000fe20000400000 */
[C---:B------:R-:W-:Y:S01]  /*1f50*/  LOP3.LUT R23, R29.reuse, 0x1, RZ, 0xc0, !PT ;  /* 0x000000011d177812 */ /* 0x040fe200078ec0ff */
[----:B------:R-:W-:Y:S02]  /*1f60*/  VIADD R29, R29, 0x1 ;  /* 0x000000011d1d7836 */ /* 0x000fe40000000000 */
[----:B------:R-:W-:Y:S01]  /*1f70*/  FMUL R32, R28, 0.63661974668502807617 ;  /* 0x3f22f9831c207820 */ /* 0x000fe20000400000 */
[----:B------:R-:W-:Y:S01]  /*1f80*/  FFMA R22, R21, R17, -0.0013887860113754868507 ;  /* 0xbab607ed15167423 */ /* 0x000fe20000000011 */
[----:B------:R-:W-:Y:S01]  /*1f90*/  ISETP.NE.U32.AND P0, PT, R23, 0x1, PT ;  /* 0x000000011700780c */ /* 0x000fe20003f05070 */
[----:B------:R-:W-:Y:S01]  /*1fa0*/  BSSY.RECONVERGENT B0, `(.L_x_128) ;  /* 0x0000072000007945 */ /* 0x000fe20003800200 */
[----:B------:R-:W-:Y:S02]  /*1fb0*/  LOP3.LUT P1, RZ, R29, 0x2, RZ, 0xc0, !PT ;  /* 0x000000021dff7812 */ /* 0x000fe4000782c0ff */
[----:B------:R-:W0:Y:S01]  /*1fc0*/  F2I.NTZ R32, R32 ;  /* 0x0000002000207305 */ /* 0x000e220000203100 */
[----:B------:R-:W-:-:S02]  /*1fd0*/  FSEL R22, R22, -0.00019574658654164522886, P0 ;  /* 0xb94d415316167808 */ /* 0x000fc40000000000 */
[----:B------:R-:W-:Y:S02]  /*1fe0*/  FSEL R34, R24, 0.0083327032625675201416, P0 ;  /* 0x3c0885e418227808 */ /* 0x000fe40000000000 */
[----:B------:R-:W-:Y:S02]  /*1ff0*/  FSEL R20, R20, 1, !P0 ;  /* 0x3f80000014147808 */ /* 0x000fe40004000000 */
[----:B------:R-:W-:Y:S01]  /*2000*/  FSETP.GE.AND P5, PT, |R28|, 105615, PT ;  /* 0x47ce47801c00780b */ /* 0x000fe20003fa6200 */
[----:B------:R-:W-:Y:S01]  /*2010*/  FFMA R22, R21, R22, R34 ;  /* 0x0000001615167223 */ /* 0x000fe20000000022 */
[----:B------:R-:W-:-:S05]  /*2020*/  FSEL R34, -R25, -0.16666662693023681641, P0 ;  /* 0xbe2aaaa819227808 */ /* 0x000fca0000000100 */
[C---:B------:R-:W-:Y:S01]  /*2030*/  FFMA R22, R21.reuse, R22, R34 ;  /* 0x0000001615167223 */ /* 0x040fe20000000022 */
[----:B0-----:R-:W-:Y:S01]  /*2040*/  I2FP.F32.S32 R29, R32 ;  /* 0x00000020001d7245 */ /* 0x001fe20000201400 */
[----:B------:R-:W-:Y:S01]  /*2050*/  FFMA R21, R21, R20, RZ ;  /* 0x0000001415157223 */ /* 0x000fe200000000ff */
[----:B------:R-:W-:-:S03]  /*2060*/  MOV R31, R32 ;  /* 0x00000020001f7202 */ /* 0x000fc60000000f00 */
[----:B------:R-:W-:Y:S01]  /*2070*/  FFMA R34, R29, -1.5707962512969970703, R28 ;  /* 0xbfc90fda1d227823 */ /* 0x000fe2000000001c */
[----:B------:R-:W-:-:S03]  /*2080*/  FFMA R21, R21, R22, R20 ;  /* 0x0000001615157223 */ /* 0x000fc60000000014 */
[----:B------:R-:W-:Y:S01]  /*2090*/  FFMA R34, R29, -7.5497894158615963534e-08, R34 ;  /* 0xb3a221681d227823 */ /* 0x000fe20000000022 */
[----:B------:R-:W-:-:S03]  /*20a0*/  @P1 FADD R21, RZ, -R21 ;  /* 0x80000015ff151221 */ /* 0x000fc60000000000 */
[----:B------:R-:W-:Y:S01]  /*20b0*/  FFMA R29, R29, -5.3903029534742383927e-15, R34 ;  /* 0xa7c234c51d1d7823 */ /* 0x000fe20000000022 */
[----:B------:R-:W-:-:S03]  /*20c0*/  FMUL R30, R30, R21 ;  /* 0x000000151e1e7220 */ /* 0x000fc60000400000 */
[----:B------:R-:W-:Y:S01]  /*20d0*/  IMAD.MOV.U32 R20, RZ, RZ, R29 ;  /* 0x000000ffff147224 */ /* 0x000fe200078e001d */
        /* <DEDUP_REMOVED lines=10> */
.L_x_130:
[----:B------:R-:W0:Y:S02]  /*2180*/  LDC.64 R20, c[0x4][0x40] ;  /* 0x01001000ff147b82 */ /* 0x000e240000000a00 */
[----:B0-----:R-:W-:-:S05]  /*2190*/  IMAD.WIDE.U32 R22, R35, 0x4, R20 ;  /* 0x0000000423167825 */ /* 0x001fca00078e0014 */
[----:B------:R-:W2:Y:S01]  /*21a0*/  LDG.E.CONSTANT R21, desc[UR10][R22.64] ;  /* 0x0000000a16157981 */ /* 0x000ea2000c1e9900 */
[C---:B------:R-:W-:Y:S02]  /*21b0*/  IMAD.SHL.U32 R34, R35.reuse, 0x4, RZ ;  /* 0x0000000423227824 */ /* 0x040fe400078e00ff */
[----:B------:R-:W-:-:S03]  /*21c0*/  VIADD R35, R35, 0x1 ;  /* 0x0000000123237836 */ /* 0x000fc60000000000 */
[C---:B------:R-:W-:Y:S02]  /*21d0*/  ISETP.EQ.AND P0, PT, R34.reuse, 0x4, PT ;  /* 0x000000042200780c */ /* 0x040fe40003f02270 */
[C---:B------:R-:W-:Y:S02]  /*21e0*/  ISETP.EQ.AND P4, PT, R34.reuse, RZ, PT ;  /* 0x000000ff2200720c */ /* 0x040fe40003f82270 */
        /* <DEDUP_REMOVED lines=8> */
[C---:B------:R-:W-:Y:S01]  /*2270*/  ISETP.EQ.AND P1, PT, R34.reuse, 0x8, PT ;  /* 0x000000082200780c */ /* 0x040fe20003f22270 */
[--C-:B------:R-:W-:Y:S01]  /*2280*/  @P2 IMAD.MOV.U32 R14, RZ, RZ, R20.reuse ;  /* 0x000000ffff0e2224 */ /* 0x100fe200078e0014 */
[----:B------:R-:W-:Y:S01]  /*2290*/  ISETP.EQ.AND P4, PT, R34, 0x14, PT ;  /* 0x000000142200780c */ /* 0x000fe20003f82270 */
[----:B------:R-:W-:-:S10]  /*22a0*/  @P3 IMAD.MOV.U32 R15, RZ, RZ, R20 ;  /* 0x000000ffff0f3224 */ /* 0x000fd400078e0014 */
[----:B------:R-:W-:Y:S02]  /*22b0*/  @P1 MOV R13, R20 ;  /* 0x00000014000d1202 */ /* 0x000fe40000000f00 */
[----:B------:R-:W-:Y:S01]  /*22c0*/  @P4 IMAD.MOV.U32 R16, RZ, RZ, R20 ;  /* 0x000000ffff104224 */ /* 0x000fe200078e0014 */
[----:B------:R-:W-:Y:S06]  /*22d0*/  @P0 BRA `(.L_x_130) ;  /* 0xfffffffc00a80947 */ /* 0x000fec000383ffff */
[----:B------:R-:W-:Y:S01]  /*22e0*/  SHF.R.U32.HI R20, RZ, 0x17, R28 ;  /* 0x00000017ff147819 */ /* 0x000fe2000001161c */
[----:B------:R-:W-:Y:S03]  /*22f0*/  BSSY.RECONVERGENT B1, `(.L_x_131) ;  /* 0x000002a000017945 */ /* 0x000fe60003800200 */
[----:B------:R-:W-:-:S05]  /*2300*/  LOP3.LUT R21, R20, 0xe0, RZ, 0xc0, !PT ;  /* 0x000000e014157812 */ /* 0x000fca00078ec0ff */
        /* <DEDUP_REMOVED lines=21> */
[----:B------:R-:W-:Y:S01]  /*2460*/  @P1 MOV R21, R15 ;  /* 0x0000000f00151202 */ /* 0x000fe20000000f00 */
[--C-:B------:R-:W-:Y:S02]  /*2470*/  @P0 IMAD.MOV.U32 R21, RZ, RZ, R16.reuse ;  /* 0x000000ffff150224 */ /* 0x100fe400078e0010 */
[--C-:B------:R-:W-:Y:S01]  /*2480*/  @P6 IMAD.MOV.U32 R21, RZ, RZ, R33.reuse ;  /* 0x000000ffff156224 */ /* 0x100fe200078e0021 */
[----:B------:R-:W-:Y:S01]  /*2490*/  LOP3.LUT P6, RZ, R20, 0x1f, RZ, 0xc0, !PT ;  /* 0x0000001f14ff7812 */ /* 0x000fe200078cc0ff */
[----:B------:R-:W-:Y:S02]  /*24a0*/  @P1 IMAD.MOV.U32 R32, RZ, RZ, R16 ;  /* 0x000000ffff201224 */ /* 0x000fe400078e0010 */
[----:B------:R-:W-:-:S10]  /*24b0*/  @P0 IMAD.MOV.U32 R32, RZ, RZ, R33 ;  /* 0x000000ffff200224 */ /* 0x000fd400078e0021 */
[----:B------:R-:W-:Y:S05]  /*24c0*/  @!P6 BRA `(.L_x_132) ;  /* 0x000000000030e947 */ /* 0x000fea0003800000 */
[----:B------:R-:W-:Y:S01]  /*24d0*/  @P4 MOV R22, R11 ;  /* 0x0000000b00164202 */ /* 0x000fe20000000f00 */
[----:B------:R-:W-:Y:S01]  /*24e0*/  @P3 IMAD.MOV.U32 R22, RZ, RZ, R12 ;  /* 0x000000ffff163224 */ /* 0x000fe200078e000c */
[C---:B------:R-:W-:Y:S01]  /*24f0*/  ISETP.EQ.AND P6, PT, R23.reuse, 0x4, PT ;  /* 0x000000041700780c */ /* 0x040fe20003fc2270 */
[----:B------:R-:W-:Y:S01]  /*2500*/  @P2 IMAD.MOV.U32 R22, RZ, RZ, R13 ;  /* 0x000000ffff162224 */ /* 0x000fe200078e000d */
[----:B------:R-:W-:Y:S01]  /*2510*/  ISETP.EQ.AND P2, PT, R23, 0x8, PT ;  /* 0x000000081700780c */ /* 0x000fe20003f42270 */
[----:B------:R-:W-:Y:S01]  /*2520*/  @P1 IMAD.MOV.U32 R22, RZ, RZ, R14 ;  /* 0x000000ffff161224 */ /* 0x000fe200078e000e */
[----:B------:R-:W-:Y:S01]  /*2530*/  LOP3.LUT R20, R20, 0x1f, RZ, 0xc0, !PT ;  /* 0x0000001f14147812 */ /* 0x000fe200078ec0ff */
[----:B------:R-:W-:-:S03]  /*2540*/  @P0 IMAD.MOV.U32 R22, RZ, RZ, R15 ;  /* 0x000000ffff160224 */ /* 0x000fc600078e000f */
[----:B------:R-:W-:-:S05]  /*2550*/  SHF.L.W.U32.HI R32, R21, R20, R32 ;  /* 0x0000001415207219 */ /* 0x000fca0000010e20 */
[----:B------:R-:W-:Y:S02]  /*2560*/  @P6 MOV R22, R16 ;  /* 0x0000001000166202 */ /* 0x000fe40000000f00 */
[----:B------:R-:W-:-:S05]  /*2570*/  @P2 IMAD.MOV.U32 R22, RZ, RZ, R33 ;  /* 0x000000ffff162224 */ /* 0x000fca00078e0021 */
[----:B------:R-:W-:-:S07]  /*2580*/  SHF.L.W.U32.HI R21, R22, R20, R21 ;  /* 0x0000001416157219 */ /* 0x000fce0000010e15 */
.L_x_132:
[----:B------:R-:W-:Y:S05]  /*2590*/  BSYNC.RECONVERGENT B1 ;  /* 0x0000000000017941 */ /* 0x000fea0003800200 */
.L_x_131:
        /* <DEDUP_REMOVED lines=18> */
.L_x_129:
[----:B------:R-:W-:Y:S05]  /*26c0*/  BSYNC.RECONVERGENT B0 ;  /* 0x0000000000007941 */ /* 0x000fea0003800200 */
.L_x_128:
[----:B------:R-:W-:Y:S01]  /*26d0*/  FMUL R21, R20, R20 ;  /* 0x0000001414157220 */ /* 0x000fe20000400000 */
[C---:B------:R-:W-:Y:S01]  /*26e0*/  LOP3.LUT R23, R32.reuse, 0x1, RZ, 0xc0, !PT ;  /* 0x0000000120177812 */ /* 0x040fe200078ec0ff */
[----:B------:R-:W-:Y:S01]  /*26f0*/  BSSY.RECONVERGENT B0, `(.L_x_133) ;  /* 0x000006a000007945 */ /* 0x000fe20003800200 */
[----:B------:R-:W-:Y:S01]  /*2700*/  LOP3.LUT P1, RZ, R32, 0x2, RZ, 0xc0, !PT ;  /* 0x0000000220ff7812 */ /* 0x000fe2000782c0ff */
[----:B------:R-:W-:Y:S01]  /*2710*/  FFMA R22, R21, R17, -0.0013887860113754868507 ;  /* 0xbab607ed15167423 */ /* 0x000fe20000000011 */
[----:B------:R-:W-:-:S04]  /*2720*/  ISETP.NE.U32.AND P0, PT, R23, 0x1, PT ;  /* 0x000000011700780c */ /* 0x000fc80003f05070 */
[----:B------:R-:W-:Y:S02]  /*2730*/  FSEL R22, R22, -0.00019574658654164522886, !P0 ;  /* 0xb94d415316167808 */ /* 0x000fe40004000000 */
[----:B------:R-:W-:Y:S02]  /*2740*/  FSEL R34, R24, 0.0083327032625675201416, !P0 ;  /* 0x3c0885e418227808 */ /* 0x000fe40004000000 */
[----:B------:R-:W-:Y:S02]  /*2750*/  FSEL R20, R20, 1, P0 ;  /* 0x3f80000014147808 */ /* 0x000fe40000000000 */
[----:B------:R-:W-:Y:S01]  /*2760*/  FSEL R33, -R25, -0.16666662693023681641, !P0 ;  /* 0xbe2aaaa819217808 */ /* 0x000fe20004000100 */
[C---:B------:R-:W-:Y:S02]  /*2770*/  FFMA R22, R21.reuse, R22, R34 ;  /* 0x0000001615167223 */ /* 0x040fe40000000022 */
[C---:B------:R-:W-:Y:S02]  /*2780*/  FFMA R23, R21.reuse, R20, RZ ;  /* 0x0000001415177223 */ /* 0x040fe400000000ff */
[----:B------:R-:W-:-:S04]  /*2790*/  FFMA R22, R21, R22, R33 ;  /* 0x0000001615167223 */ /* 0x000fc80000000021 */
[----:B------:R-:W-:-:S04]  /*27a0*/  FFMA R23, R23, R22, R20 ;  /* 0x0000001617177223 */ /* 0x000fc80000000014 */
[----:B------:R-:W-:-:S04]  /*27b0*/  @P1 FADD R23, RZ, -R23 ;  /* 0x80000017ff171221 */ /* 0x000fc80000000000 */
[----:B------:R-:W-:Y:S01]  /*27c0*/  FMUL R30, R30, R23 ;  /* 0x000000171e1e7220 */ /* 0x000fe20000400000 */
[----:B------:R-:W-:Y:S06]  /*27d0*/  @!P5 BRA `(.L_x_134) ;  /* 0x00000004006cd947 */ /* 0x000fec0003800000 */
[----:B------:R-:W-:-:S13]  /*27e0*/  FSETP.NEU.AND P0, PT, |R28|, +INF , PT ;  /* 0x7f8000001c00780b */ /* 0x000fda0003f0d200 */
[----:B------:R-:W-:Y:S01]  /*27f0*/  @!P0 FMUL R29, RZ, R28 ;  /* 0x0000001cff1d8220 */ /* 0x000fe20000400000 */
[----:B------:R-:W-:Y:S01]  /*2800*/  @!P0 MOV R31, RZ ;  /* 0x000000ff001f8202 */ /* 0x000fe20000000f00 */
[----:B------:R-:W-:Y:S06]  /*2810*/  @!P0 BRA `(.L_x_134) ;  /* 0x00000004005c8947 */ /* 0x000fec0003800000 */
[----:B------:R-:W-:Y:S01]  /*2820*/  IMAD.SHL.U32 R20, R28, 0x100, RZ ;  /* 0x000001001c147824 */ /* 0x000fe200078e00ff */
[----:B------:R-:W-:Y:S01]  /*2830*/  UMOV UR5, URZ ;  /* 0x000000ff00057c82 */ /* 0x000fe20008000000 */
[----:B------:R-:W-:Y:S02]  /*2840*/  IMAD.MOV.U32 R29, RZ, RZ, RZ ;  /* 0x000000ffff1d7224 */ /* 0x000fe400078e00ff */
[----:B------:R-:W-:Y:S01]  /*2850*/  IMAD.MOV.U32 R31, RZ, RZ, RZ ;  /* 0x000000ffff1f7224 */ /* 0x000fe200078e00ff */
[----:B------:R-:W-:-:S07]  /*2860*/  LOP3.LUT R33, R20, 0x80000000, RZ, 0xfc, !PT ;  /* 0x8000000014217812 */ /* 0x000fce00078efcff */
.L_x_135:
        /* <DEDUP_REMOVED lines=35> */
[----:B------:R-:W-:Y:S01]  /*2aa0*/  @P3 IMAD.MOV.U32 R31, RZ, RZ, R11 ;  /* 0x000000ffff1f3224 */ /* 0x000fe200078e000b */
[C---:B------:R-:W-:Y:S01]  /*2ab0*/  ISETP.EQ.AND P3, PT, R23.reuse, -0x4, PT ;  /* 0xfffffffc1700780c */ /* 0x040fe20003f62270 */
[--C-:B------:R-:W-:Y:S01]  /*2ac0*/  @P4 IMAD.MOV.U32 R31, RZ, RZ, R12.reuse ;  /* 0x000000ffff1f4224 */ /* 0x100fe200078e000c */
[----:B------:R-:W-:Y:S01]  /*2ad0*/  @P4 MOV R20, R11 ;  /* 0x0000000b00144202 */ /* 0x000fe20000000f00 */
[----:B------:R-:W-:Y:S01]  /*2ae0*/  @P0 IMAD.MOV.U32 R20, RZ, RZ, R12 ;  /* 0x000000ffff140224 */ /* 0x000fe200078e000c */
[----:B------:R-:W-:Y:S01]  /*2af0*/  ISETP.EQ.AND P4, PT, R23, RZ, PT ;  /* 0x000000ff1700720c */ /* 0x000fe20003f82270 */
[--C-:B------:R-:W-:Y:S01]  /*2b00*/  @P0 IMAD.MOV.U32 R31, RZ, RZ, R13.reuse ;  /* 0x000000ffff1f0224 */ /* 0x100fe200078e000d */
[----:B------:R-:W-:Y:S01]  /*2b10*/  @P1 MOV R31, R14 ;  /* 0x0000000e001f1202 */ /* 0x000fe20000000f00 */
[----:B------:R-:W-:Y:S02]  /*2b20*/  @P1 IMAD.MOV.U32 R20, RZ, RZ, R13 ;  /* 0x000000ffff141224 */ /* 0x000fe400078e000d */
[----:B------:R-:W-:-:S02]  /*2b30*/  @P2 IMAD.MOV.U32 R20, RZ, RZ, R14 ;  /* 0x000000ffff142224 */ /* 0x000fc400078e000e */
[--C-:B------:R-:W-:Y:S02]  /*2b40*/  @P2 IMAD.MOV.U32 R31, RZ, RZ, R15.reuse ;  /* 0x000000ffff1f2224 */ /* 0x100fe400078e000f */
[----:B------:R-:W-:Y:S02]  /*2b50*/  @P3 IMAD.MOV.U32 R20, RZ, RZ, R15 ;  /* 0x000000ffff143224 */ /* 0x000fe400078e000f */
[----:B------:R-:W-:Y:S02]  /*2b60*/  @P3 IMAD.MOV.U32 R31, RZ, RZ, R16 ;  /* 0x000000ffff1f3224 */ /* 0x000fe400078e0010 */
[----:B------:R-:W-:Y:S01]  /*2b70*/  @P4 MOV R20, R16 ;  /* 0x0000001000144202 */ /* 0x000fe20000000f00 */
        /* <DEDUP_REMOVED lines=8> */
[----:B------:R-:W-:Y:S01]  /*2c00*/  LOP3.LUT R22, R22, 0x1f, RZ, 0xc0, !PT ;  /* 0x0000001f16167812 */ /* 0x000fe200078ec0ff */
[----:B------:R-:W-:Y:S02]  /*2c10*/  @P4 IMAD.MOV.U32 R21, RZ, RZ, R15 ;  /* 0x000000ffff154224 */ /* 0x000fe400078e000f */
[----:B------:R-:W-:Y:S01]  /*2c20*/  @P5 IMAD.MOV.U32 R21, RZ, RZ, R16 ;  /* 0x000000ffff155224 */ /* 0x000fe200078e0010 */
[----:B------:R-:W-:-:S05]  /*2c30*/  SHF.L.W.U32.HI R31, R20, R22, R31 ;  /* 0x00000016141f7219 */ /* 0x000fca0000010e1f */
[----:B------:R-:W-:-:S05]  /*2c40*/  @P0 IMAD.MOV.U32 R21, RZ, RZ, R29 ;  /* 0x000000ffff150224 */ /* 0x000fca00078e001d */
[----:B------:R-:W-:-:S07]  /*2c50*/  SHF.L.W.U32.HI R20, R21, R22, R20 ;  /* 0x0000001615147219 */ /* 0x000fce0000010e14 */
.L_x_137:
[----:B------:R-:W-:Y:S05]  /*2c60*/  BSYNC.RECONVERGENT B1 ;  /* 0x0000000000017941 */ /* 0x000fea0003800200 */
.L_x_136:
[C---:B------:R-:W-:Y:S01]  /*2c70*/  SHF.L.W.U32.HI R29, R20.reuse, 0x2, R31 ;  /* 0x00000002141d7819 */ /* 0x040fe20000010e1f */
[----:B------:R-:W-:Y:S01]  /*2c80*/  UMOV UR6, 0x54442d19 ;  /* 0x54442d1900067882 */ /* 0x000fe20000000000 */
[----:B------:R-:W-:Y:S01]  /*2c90*/  SHF.L.U32 R20, R20, 0x2, RZ ;  /* 0x0000000214147819 */ /* 0x000fe200000006ff */
        /* <DEDUP_REMOVED lines=15> */
.L_x_134:
[----:B------:R-:W-:Y:S05]  /*2d90*/  BSYNC.RECONVERGENT B0 ;  /* 0x0000000000007941 */ /* 0x000fea0003800200 */
.L_x_133:
        /* <DEDUP_REMOVED lines=21> */
[----:B------:R-:W-:Y:S05]  /*2ef0*/  CALL.REL.NOINC `($__internal_3_$__cuda_sm20_sqrt_rn_f32_slowpath) ;  /* 0x0000000800287944 */ /* 0x000fea0003c00000 */
[----:B------:R-:W-:Y:S01]  /*2f00*/  IMAD.MOV.U32 R22, RZ, RZ, R23 ;  /* 0x000000ffff167224 */ /* 0x000fe200078e0017 */
[----:B------:R-:W-:Y:S06]  /*2f10*/  BRA `(.L_x_140) ;  /* 0x0000000000107947 */ /* 0x000fec0003800000 */
.L_x_139:
[----:B------:R-:W-:Y:S01]  /*2f20*/  FMUL.FTZ R22, R17, R20 ;  /* 0x0000001411167220 */ /* 0x000fe20000410000 */
[----:B------:R-:W-:-:S03]  /*2f30*/  FMUL.FTZ R20, R20, 0.5 ;  /* 0x3f00000014147820 */ /* 0x000fc60000410000 */
[----:B------:R-:W-:-:S04]  /*2f40*/  FFMA R21, -R22, R22, R17 ;  /* 0x0000001616157223 */ /* 0x000fc80000000111 */
[----:B------:R-:W-:-:S07]  /*2f50*/  FFMA R22, R21, R20, R22 ;  /* 0x0000001415167223 */ /* 0x000fce0000000016 */
.L_x_140:
[----:B------:R-:W-:Y:S05]  /*2f60*/  BSYNC.RECONVERGENT B0 ;  /* 0x0000000000007941 */ /* 0x000fea0003800200 */
.L_x_138:
[----:B------:R-:W-:Y:S01]  /*2f70*/  FADD R20, -R17, 1 ;  /* 0x3f80000011147421 */ /* 0x000fe20000000100 */
[----:B------:R-:W-:Y:S03]  /*2f80*/  BSSY.RECONVERGENT B0, `(.L_x_141) ;  /* 0x000000d000007945 */ /* 0x000fe60003800200 */
[----:B------:R0:W1:Y:S01]  /*2f90*/  MUFU.RSQ R17, R20 ;  /* 0x0000001400117308 */ /* 0x0000620000001400 */
[----:B------:R-:W-:-:S04]  /*2fa0*/  IADD3 R21, PT, PT, R20, -0xd000000, RZ ;  /* 0xf300000014157810 */ /* 0x000fc80007ffe0ff */
[----:B------:R-:W-:-:S13]  /*2fb0*/  ISETP.GT.U32.AND P0, PT, R21, 0x727fffff, PT ;  /* 0x727fffff1500780c */ /* 0x000fda0003f04070 */
[----:B01----:R-:W-:Y:S05]  /*2fc0*/  @!P0 BRA `(.L_x_142) ;  /* 0x0000000000108947 */ /* 0x003fea0003800000 */
[----:B------:R-:W-:Y:S01]  /*2fd0*/  IMAD.MOV.U32 R17, RZ, RZ, R20 ;  /* 0x000000ffff117224 */ /* 0x000fe200078e0014 */
[----:B------:R-:W-:-:S07]  /*2fe0*/  MOV R27, 0x3000 ;  /* 0x00003000001b7802 */ /* 0x000fce0000000f00 */
[----:B------:R-:W-:Y:S05]  /*2ff0*/  CALL.REL.NOINC `($__internal_3_$__cuda_sm20_sqrt_rn_f32_slowpath) ;  /* 0x0000000400e87944 */ /* 0x000fea0003c00000 */
[----:B------:R-:W-:Y:S05]  /*3000*/  BRA `(.L_x_143) ;  /* 0x0000000000107947 */ /* 0x000fea0003800000 */
.L_x_142:
[----:B------:R-:W-:Y:S01]  /*3010*/  FMUL.FTZ R23, R20, R17 ;  /* 0x0000001114177220 */ /* 0x000fe20000410000 */
[----:B------:R-:W-:-:S03]  /*3020*/  FMUL.FTZ R17, R17, 0.5 ;  /* 0x3f00000011117820 */ /* 0x000fc60000410000 */
[----:B------:R-:W-:-:S04]  /*3030*/  FFMA R20, -R23, R23, R20 ;  /* 0x0000001717147223 */ /* 0x000fc80000000114 */
[----:B------:R-:W-:-:S07]  /*3040*/  FFMA R23, R20, R17, R23 ;  /* 0x0000001114177223 */ /* 0x000fce0000000017 */
.L_x_143:
[----:B------:R-:W-:Y:S05]  /*3050*/  BSYNC.RECONVERGENT B0 ;  /* 0x0000000000007941 */ /* 0x000fea0003800200 */
.L_x_141:
        /* <DEDUP_REMOVED lines=14> */
[----:B------:R-:W-:Y:S05]  /*3140*/  CALL.REL.NOINC `($__internal_4_$__cuda_sm3x_div_rn_noftz_f32_slowpath) ;  /* 0x0000000400f07944 */ /* 0x000fea0003c00000 */
[----:B------:R-:W-:-:S07]  /*3150*/  IMAD.MOV.U32 R20, RZ, RZ, R17 ;  /* 0x000000ffff147224 */ /* 0x000fce00078e0011 */
.L_x_145:
[----:B------:R-:W-:Y:S05]  /*3160*/  BSYNC.RECONVERGENT B0 ;  /* 0x0000000000007941 */ /* 0x000fea0003800200 */
.L_x_144:
[----:B------:R-:W-:Y:S02]  /*3170*/  IMAD.MOV.U32 R28, RZ, RZ, 0x3b33710b ;  /* 0x3b33710bff1c7424 */ /* 0x000fe400078e00ff */
[----:B------:R-:W-:Y:S01]  /*3180*/  FMUL R17, R20, R20 ;  /* 0x0000001414117220 */ /* 0x000fe20000400000 */
[C---:B------:R-:W-:Y:S01]  /*3190*/  ISETP.GE.AND P0, PT, R23.reuse, RZ, PT ;  /* 0x000000ff1700720c */ /* 0x040fe20003f06270 */
[----:B------:R-:W0:Y:S01]  /*31a0*/  LDCU UR5, c[0x3][0x4c] ;  /* 0x00c00980ff0577ac */ /* 0x000e220008000800 */
[----:B------:R-:W-:Y:S01]  /*31b0*/  FSETP.NEU.AND P3, PT, |R23|, |R22|, PT ;  /* 0x400000161700720b */ /* 0x000fe20003f6d200 */
[----:B------:R-:W-:Y:S01]  /*31c0*/  FFMA R28, R17, R28, -0.015681877732276916504 ;  /* 0xbc807748111c7423 */ /* 0x000fe2000000001c */
[----:B------:R-:W-:Y:S01]  /*31d0*/  FSETP.NEU.AND P1, PT, R24, RZ, PT ;  /* 0x000000ff1800720b */ /* 0x000fe20003f2d000 */
[----:B------:R-:W-:Y:S01]  /*31e0*/  FADD R23, |R23|, |R22| ;  /* 0x4000001617177221 */ /* 0x000fe20000000200 */
[----:B------:R-:W-:Y:S01]  /*31f0*/  BSSY.RECONVERGENT B0, `(.L_x_146) ;  /* 0x0000024000007945 */ /* 0x000fe20003800200 */
[----:B------:R-:W-:-:S04]  /*3200*/  FFMA R28, R17, R28, 0.042200751602649688721 ;  /* 0x3d2cdab2111c7423 */ /* 0x000fc8000000001c */
[----:B------:R-:W-:-:S04]  /*3210*/  FFMA R28, R17, R28, -0.074792981147766113281 ;  /* 0xbd992d10111c7423 */ /* 0x000fc8000000001c */
[----:B------:R-:W-:-:S04]  /*3220*/  FFMA R28, R17, R28, 0.10640415549278259277 ;  /* 0x3dd9ea6c111c7423 */ /* 0x000fc8000000001c */
[----:B------:R-:W-:-:S04]  /*3230*/  FFMA R28, R17, R28, -0.14207722246646881104 ;  /* 0xbe117cb1111c7423 */ /* 0x000fc8000000001c */
[----:B------:R-:W-:-:S04]  /*3240*/  FFMA R28, R17, R28, 0.19993925094604492188 ;  /* 0x3e4cbce0111c7423 */ /* 0x000fc8000000001c */
[----:B------:R-:W-:-:S04]  /*3250*/  FFMA R28, R17, R28, -0.33333197236061096191 ;  /* 0xbeaaaa7d111c7423 */ /* 0x000fc8000000001c */
[----:B------:R-:W-:Y:S01]  /*3260*/  FMUL R17, R17, R28 ;  /* 0x0000001c11117220 */ /* 0x000fe20000400000 */
[----:B------:R-:W-:-:S03]  /*3270*/  MOV R28, 0x3f6ee581 ;  /* 0x3f6ee581001c7802 */ /* 0x000fc60000000f00 */
[----:B------:R-:W-:Y:S01]  /*3280*/  FFMA R17, R17, R20, R20 ;  /* 0x0000001411117223 */ /* 0x000fe20000000014 */
[----:B------:R-:W-:-:S03]  /*3290*/  FSEL R21, R28, 1.8663789033889770508, P2 ;  /* 0x3feee5811c157808 */ /* 0x000fc60001000000 */
[----:B------:R-:W-:-:S05]  /*32a0*/  FFMA R20, R28, 1.6832555532455444336, -R17 ;  /* 0x3fd774eb1c147823 */ /* 0x000fca0000000811 */
[-C--:B------:R-:W-:Y:S02]  /*32b0*/  FSEL R25, R20, R17.reuse, P2 ;  /* 0x0000001114197208 */ /* 0x080fe40001000000 */
[----:B------:R-:W-:Y:S01]  /*32c0*/  FSEL R20, R17, -R17, P2 ;  /* 0x8000001111147208 */ /* 0x000fe20001000000 */
[----:B------:R-:W-:-:S04]  /*32d0*/  IMAD.MOV.U32 R17, RZ, RZ, 0x4016cbe4 ;  /* 0x4016cbe4ff117424 */ /* 0x000fc800078e00ff */
[----:B------:R-:W-:Y:S01]  /*32e0*/  @!P0 FFMA R25, R21, 1.6832555532455444336, R20 ;  /* 0x3fd774eb15198823 */ /* 0x000fe20000000014 */
[----:B------:R-:W-:Y:S02]  /*32f0*/  @!P3 FSEL R25, R17, 0.78539818525314331055, !P0 ;  /* 0x3f490fdb1119b808 */ /* 0x000fe40004000000 */
[----:B------:R-:W-:Y:S02]  /*3300*/  @!P1 FSEL R25, RZ, 3.1415927410125732422, P0 ;  /* 0x40490fdbff199808 */ /* 0x000fe40000000000 */
[----:B------:R-:W-:Y:S02]  /*3310*/  FSETP.NAN.AND P0, PT, R23, R23, PT ;  /* 0x000000171700720b */ /* 0x000fe40003f08000 */
[----:B------:R-:W-:-:S04]  /*3320*/  LOP3.LUT R22, R25, 0x80000000, R22, 0xb8, !PT ;  /* 0x8000000019167812 */ /* 0x000fc800078eb816 */
[----:B------:R-:W-:-:S05]  /*3330*/  FSEL R22, R23, R22, P0 ;  /* 0x0000001617167208 */ /* 0x000fca0000000000 */
[----:B------:R-:W-:-:S04]  /*3340*/  FADD R22, R22, R22 ;  /* 0x0000001616167221 */ /* 0x000fc80000000000 */
[----:B0-----:R-:W-:-:S04]  /*3350*/  FMUL R22, R22, UR5 ;  /* 0x0000000516167c20 */ /* 0x001fc80008400000 */
        /* <DEDUP_REMOVED lines=9> */
.L_x_147:
[----:B------:R-:W-:Y:S01]  /*33f0*/  FMUL.FTZ R20, R17, R22 ;  /* 0x0000001611147220 */ /* 0x000fe20000410000 */
[----:B------:R-:W-:-:S03]  /*3400*/  FMUL.FTZ R21, R22, 0.5 ;  /* 0x3f00000016157820 */ /* 0x000fc60000410000 */
[----:B------:R-:W-:-:S04]  /*3410*/  FFMA R17, -R20, R20, R17 ;  /* 0x0000001414117223 */ /* 0x000fc80000000111 */
[----:B------:R-:W-:-:S07]  /*3420*/  FFMA R20, R17, R21, R20 ;  /* 0x0000001511147223 */ /* 0x000fce0000000014 */
.L_x_148:
[----:B------:R-:W-:Y:S05]  /*3430*/  BSYNC.RECONVERGENT B0 ;  /* 0x0000000000007941 */ /* 0x000fea0003800200 */
.L_x_146:
        /* <DEDUP_REMOVED lines=11> */
[----:B------:R-:W-:Y:S01]  /*34f0*/  IMAD.MOV.U32 R17, RZ, RZ, R20 ;  /* 0x000000ffff117224 */ /* 0x000fe200078e0014 */
[----:B------:R-:W-:Y:S02]  /*3500*/  MOV R25, 0x3530 ;  /* 0x0000353000197802 */ /* 0x000fe40000000f00 */
[----:B0-----:R-:W-:-:S07]  /*3510*/  MOV R20, UR5 ;  /* 0x0000000500147c02 */ /* 0x001fce0008000f00 */
[----:B------:R-:W-:Y:S05]  /*3520*/  CALL.REL.NOINC `($__internal_4_$__cuda_sm3x_div_rn_noftz_f32_slowpath) ;  /* 0x0000000000f87944 */ /* 0x000fea0003c00000 */
.L_x_150:
[----:B------:R-:W-:Y:S05]  /*3530*/  BSYNC.RECONVERGENT B0 ;  /* 0x0000000000007941 */ /* 0x000fea0003800200 */
.L_x_149:
[----:B------:R-:W-:Y:S02]  /*3540*/  IMAD.U32 R20, RZ, RZ, UR8 ;  /* 0x00000008ff147e24 */ /* 0x000fe4000f8e00ff */
[----:B------:R-:W-:-:S05]  /*3550*/  IMAD.U32 R21, RZ, RZ, UR9 ;  /* 0x00000009ff157e24 */ /* 0x000fca000f8e00ff */
[----:B------:R-:W2:Y:S01]  /*3560*/  LDG.E R20, desc[UR10][R20.64+0x8] ;  /* 0x0000080a14147981 */ /* 0x000ea2000c1e1900 */
[----:B------:R-:W-:-:S04]  /*3570*/  FADD R17, R4, R17 ;  /* 0x0000001104117221 */ /* 0x000fc80000000000 */
[----:B--2---:R-:W-:-:S04]  /*3580*/  FADD R17, -R17, R20 ;  /* 0x0000001411117221 */ /* 0x004fc80000000100 */
[----:B------:R-:W-:Y:S01]  /*3590*/  FFMA R0, R17, R17, R0 ;  /* 0x0000001111007223 */ /* 0x000fe20000000000 */
[----:B------:R-:W-:Y:S06]  /*35a0*/  BRA.U UP0, `(.L_x_151) ;  /* 0xffffffcd00387547 */ /* 0x000fec000b83ffff */
.L_x_109:
        /* <DEDUP_REMOVED lines=14> */
.L_x_153:
[----:B------:R-:W-:Y:S05]  /*3690*/  BSYNC.RECONVERGENT B0 ;  /* 0x0000000000007941 */ /* 0x000fea0003800200 */
.L_x_152:
[----:B------:R-:W-:Y:S01]  /*36a0*/  VIADD R0, R17, 0xf3000000 ;  /* 0xf300000011007836 */ /* 0x000fe20000000000 */
[----:B------:R0:W1:Y:S01]  /*36b0*/  MUFU.RSQ R2, R17 ;  /* 0x0000001100027308 */ /* 0x0000620000001400 */
[----:B------:R-:W-:Y:S03]  /*36c0*/  BSSY.RECONVERGENT B0, `(.L_x_154) ;  /* 0x000000b000007945 */ /* 0x000fe60003800200 */
[----:B------:R-:W-:-:S13]  /*36d0*/  ISETP.GT.U32.AND P0, PT, R0, 0x727fffff, PT ;  /* 0x727fffff0000780c */ /* 0x000fda0003f04070 */
[----:B01----:R-:W-:Y:S05]  /*36e0*/  @!P0 BRA `(.L_x_155) ;  /* 0x0000000000108947 */ /* 0x003fea0003800000 */
[----:B------:R-:W-:-:S07]  /*36f0*/  MOV R27, 0x3710 ;  /* 0x00003710001b7802 */ /* 0x000fce0000000f00 */
[----:B------:R-:W-:Y:S05]  /*3700*/  CALL.REL.NOINC `($__internal_3_$__cuda_sm20_sqrt_rn_f32_slowpath) ;  /* 0x0000000000247944 */ /* 0x000fea0003c00000 */
[----:B------:R-:W-:Y:S01]  /*3710*/  MOV R3, R23 ;  /* 0x0000001700037202 */ /* 0x000fe20000000f00 */
[----:B------:R-:W-:Y:S06]  /*3720*/  BRA `(.L_x_156) ;  /* 0x0000000000107947 */ /* 0x000fec0003800000 */
.L_x_155:
[C---:B------:R-:W-:Y:S01]  /*3730*/  FMUL.FTZ R0, R2.reuse, R17 ;  /* 0x0000001102007220 */ /* 0x040fe20000410000 */
[----:B------:R-:W-:-:S03]  /*3740*/  FMUL.FTZ R2, R2, 0.5 ;  /* 0x3f00000002027820 */ /* 0x000fc60000410000 */
[----:B------:R-:W-:-:S04]  /*3750*/  FFMA R3, -R0, R0, R17 ;  /* 0x0000000000037223 */ /* 0x000fc80000000111 */
[----:B------:R-:W-:-:S07]  /*3760*/  FFMA R3, R3, R2, R0 ;  /* 0x0000000203037223 */ /* 0x000fce0000000000 */
.L_x_156:
[----:B------:R-:W-:Y:S05]  /*3770*/  BSYNC.RECONVERGENT B0 ;  /* 0x0000000000007941 */ /* 0x000fea0003800200 */
.L_x_154:
[----:B------:R-:W-:Y:S01]  /*3780*/  STG.E desc[UR10][R18.64+0x10], R3 ;  /* 0x0000100312007986 */ /* 0x000fe2000c10190a */
[----:B------:R-:W-:Y:S05]  /*3790*/  EXIT ;  /* 0x000000000000794d */ /* 0x000fea0003800000 */
        .weak           $__internal_3_$__cuda_sm20_sqrt_rn_f32_slowpath
        .type           $__internal_3_$__cuda_sm20_sqrt_rn_f32_slowpath,@function
        .size           $__internal_3_$__cuda_sm20_sqrt_rn_f32_slowpath,($__internal_4_$__cuda_sm3x_div_rn_noftz_f32_slowpath - $__internal_3_$__cuda_sm20_sqrt_rn_f32_slowpath)
$__internal_3_$__cuda_sm20_sqrt_rn_f32_slowpath:
[----:B------:R-:W-:-:S13]  /*37a0*/  LOP3.LUT P0, RZ, R17, 0x7fffffff, RZ, 0xc0, !PT ;  /* 0x7fffffff11ff7812 */ /* 0x000fda000780c0ff */
[----:B------:R-:W-:Y:S01]  /*37b0*/  @!P0 IMAD.MOV.U32 R20, RZ, RZ, R17 ;  /* 0x000000ffff148224 */ /* 0x000fe200078e0011 */
[----:B------:R-:W-:Y:S06]  /*37c0*/  @!P0 BRA `(.L_x_157) ;  /* 0x0000000000408947 */ /* 0x000fec0003800000 */
[----:B------:R-:W-:-:S13]  /*37d0*/  FSETP.GEU.FTZ.AND P0, PT, R17, RZ, PT ;  /* 0x000000ff1100720b */ /* 0x000fda0003f1e000 */
[----:B------:R-:W-:Y:S01]  /*37e0*/  @!P0 IMAD.MOV.U32 R20, RZ, RZ, 0x7fffffff ;  /* 0x7fffffffff148424 */ /* 0x000fe200078e00ff */
        /* <DEDUP_REMOVED lines=8> */
[----:B------:R-:W-:Y:S01]  /*3870*/  @P0 FMUL.FTZ R25, R20, 0.5 ;  /* 0x3f00000014190820 */ /* 0x000fe20000410000 */
[----:B------:R-:W-:Y:S02]  /*3880*/  @!P0 IMAD.MOV.U32 R20, RZ, RZ, R17 ;  /* 0x000000ffff148224 */ /* 0x000fe400078e0011 */
[----:B------:R-:W-:-:S04]  /*3890*/  @P0 FADD.FTZ R23, -R24, -RZ ;  /* 0x800000ff18170221 */ /* 0x000fc80000010100 */
[----:B------:R-:W-:-:S04]  /*38a0*/  @P0 FFMA R23, R24, R23, R21 ;  /* 0x0000001718170223 */ /* 0x000fc80000000015 */
[----:B------:R-:W-:-:S04]  /*38b0*/  @P0 FFMA R23, R23, R25, R24 ;  /* 0x0000001917170223 */ /* 0x000fc80000000018 */
[----:B------:R-:W-:-:S07]  /*38c0*/  @P0 FMUL.FTZ R20, R23, 2.3283064365386962891e-10 ;  /* 0x2f80000017140820 */ /* 0x000fce0000410000 */
.L_x_157:
[----:B------:R-:W-:Y:S01]  /*38d0*/  IMAD.MOV.U32 R23, RZ, RZ, R20 ;  /* 0x000000ffff177224 */ /* 0x000fe200078e0014 */
[----:B------:R-:W-:Y:S01]  /*38e0*/  MOV R20, R27 ;  /* 0x0000001b00147202 */ /* 0x000fe20000000f00 */
[----:B------:R-:W-:-:S04]  /*38f0*/  IMAD.MOV.U32 R21, RZ, RZ, 0x0 ;  /* 0x00000000ff157424 */ /* 0x000fc800078e00ff */
[----:B------:R-:W-:Y:S05]  /*3900*/  RET.REL.NODEC R20 `(_Z15evaluateFitnessP13IndividualGPUPK10StationGPUifi) ;  /* 0xffffffc414bc7950 */ /* 0x000fea0003c3ffff */
        .weak           $__internal_4_$__cuda_sm3x_div_rn_noftz_f32_slowpath
        .type           $__internal_4_$__cuda_sm3x_div_rn_noftz_f32_slowpath,@function
        .size           $__internal_4_$__cuda_sm3x_div_rn_noftz_f32_slowpath,(.L_x_184 - $__internal_4_$__cuda_sm3x_div_rn_noftz_f32_slowpath)
$__internal_4_$__cuda_sm3x_div_rn_noftz_f32_slowpath:
[----:B------:R-:W-:Y:S01]  /*3910*/  SHF.R.U32.HI R21, RZ, 0x17, R20 ;  /* 0x00000017ff157819 */ /* 0x000fe20000011614 */
[----:B------:R-:W-:Y:S01]  /*3920*/  BSSY.RECONVERGENT B1, `(.L_x_158) ;  /* 0x0000062000017945 */ /* 0x000fe20003800200 */
[----:B------:R-:W-:Y:S02]  /*3930*/  SHF.R.U32.HI R27, RZ, 0x17, R17 ;  /* 0x00000017ff1b7819 */ /* 0x000fe40000011611 */
[----:B------:R-:W-:Y:S02]  /*3940*/  LOP3.LUT R21, R21, 0xff, RZ, 0xc0, !PT ;  /* 0x000000ff15157812 */ /* 0x000fe400078ec0ff */
[----:B------:R-:W-:-:S03]  /*3950*/  LOP3.LUT R30, R27, 0xff, RZ, 0xc0, !PT ;  /* 0x000000ff1b1e7812 */ /* 0x000fc600078ec0ff */
[----:B------:R-:W-:Y:S02]  /*3960*/  VIADD R29, R21, 0xffffffff ;  /* 0xffffffff151d7836 */ /* 0x000fe40000000000 */
[----:B------:R-:W-:-:S03]  /*3970*/  VIADD R28, R30, 0xffffffff ;  /* 0xffffffff1e1c7836 */ /* 0x000fc60000000000 */
        /* <DEDUP_REMOVED lines=22> */
[----:B------:R-:W-:Y:S01]  /*3ae0*/  @P0 MOV R27, RZ ;  /* 0x000000ff001b0202 */ /* 0x000fe20000000f00 */
[----:B------:R-:W-:Y:S02]  /*3af0*/  @!P0 IMAD.MOV.U32 R27, RZ, RZ, -0x40 ;  /* 0xffffffc0ff1b8424 */ /* 0x000fe400078e00ff */
[----:B------:R-:W-:Y:S01]  /*3b00*/  @!P0 FFMA R17, R17, 1.84467440737095516160e+19, RZ ;  /* 0x5f80000011118823 */ /* 0x000fe200000000ff */
[----:B------:R-:W-:Y:S01]  /*3b10*/  @!P1 FFMA R20, R20, 1.84467440737095516160e+19, RZ ;  /* 0x5f80000014149823 */ /* 0x000fe200000000ff */
[----:B------:R-:W-:-:S07]  /*3b20*/  @!P1 VIADD R27, R27, 0x40 ;  /* 0x000000401b1b9836 */ /* 0x000fce0000000000 */
.L_x_159:
[----:B------:R-:W-:Y:S01]  /*3b30*/  LEA R29, R21, 0xc0800000, 0x17 ;  /* 0xc0800000151d7811 */ /* 0x000fe200078eb8ff */
[----:B------:R-:W-:Y:S01]  /*3b40*/  VIADD R30, R30, 0xffffff81 ;  /* 0xffffff811e1e7836 */ /* 0x000fe20000000000 */
[----:B------:R-:W-:Y:S03]  /*3b50*/  BSSY.RECONVERGENT B2, `(.L_x_164) ;  /* 0x0000035000027945 */ /* 0x000fe60003800200 */
[----:B------:R-:W-:Y:S02]  /*3b60*/  IMAD.IADD R31, R20, 0x1, -R29 ;  /* 0x00000001141f7824 */ /* 0x000fe400078e0a1d */
[C---:B------:R-:W-:Y:S01]  /*3b70*/  IMAD R17, R30.reuse, -0x800000, R17 ;  /* 0xff8000001e117824 */ /* 0x040fe200078e0211 */
[----:B------:R-:W-:Y:S01]  /*3b80*/  IADD3 R30, PT, PT, R30, 0x7f, -R21 ;  /* 0x0000007f1e1e7810 */ /* 0x000fe20007ffe815 */
[----:B------:R-:W0:Y:S01]  /*3b90*/  MUFU.RCP R20, R31 ;  /* 0x0000001f00147308 */ /* 0x000e220000001000 */
[----:B------:R-:W-:-:S02]  /*3ba0*/  FADD.FTZ R28, -R31, -RZ ;  /* 0x800000ff1f1c7221 */ /* 0x000fc40000010100 */
[----:B------:R-:W-:Y:S02]  /*3bb0*/  IADD3 R30, PT, PT, R30, R27, RZ ;  /* 0x0000001b1e1e7210 */ /* 0x000fe40007ffe0ff */
        /* <DEDUP_REMOVED lines=8> */
[----:B------:R-:W-:-:S05]  /*3c40*/  LOP3.LUT R21, R21, 0xff, RZ, 0xc0, !PT ;  /* 0x000000ff15157812 */ /* 0x000fca00078ec0ff */
[----:B------:R-:W-:-:S04]  /*3c50*/  IMAD.IADD R31, R21, 0x1, R30 ;  /* 0x00000001151f7824 */ /* 0x000fc800078e021e */
        /* <DEDUP_REMOVED lines=11> */
[C---:B------:R-:W-:Y:S02]  /*3d10*/  ISETP.NE.AND P3, PT, R31.reuse, RZ, PT ;  /* 0x000000ff1f00720c */ /* 0x040fe40003f65270 */
[----:B------:R-:W-:Y:S02]  /*3d20*/  ISETP.NE.AND P1, PT, R31, RZ, PT ;  /* 0x000000ff1f00720c */ /* 0x000fe40003f25270 */
[----:B------:R-:W-:Y:S01]  /*3d30*/  LOP3.LUT R27, R21, 0x7fffff, RZ, 0xc0, !PT ;  /* 0x007fffff151b7812 */ /* 0x000fe200078ec0ff */
[CCC-:B------:R-:W-:Y:S01]  /*3d40*/  FFMA.RP R21, R20.reuse, R28.reuse, R29.reuse ;  /* 0x0000001c14157223 */ /* 0x1c0fe2000000801d */
[----:B------:R-:W-:Y:S01]  /*3d50*/  FFMA.RM R20, R20, R28, R29 ;  /* 0x0000001c14147223 */ /* 0x000fe2000000401d */
[----:B------:R-:W-:Y:S01]  /*3d60*/  VIADD R28, R31, 0x20 ;  /* 0x000000201f1c7836 */ /* 0x000fe20000000000 */
[----:B------:R-:W-:Y:S01]  /*3d70*/  LOP3.LUT R27, R27, 0x800000, RZ, 0xfc, !PT ;  /* 0x008000001b1b7812 */ /* 0x000fe200078efcff */
[----:B------:R-:W-:-:S02]  /*3d80*/  IMAD.MOV R29, RZ, RZ, -R31 ;  /* 0x000000ffff1d7224 */ /* 0x000fc400078e0a1f */
        /* <DEDUP_REMOVED lines=13> */
.L_x_166:
[----:B------:R-:W-:-:S04]  /*3e60*/  LOP3.LUT R17, R17, 0x80000000, RZ, 0xc0, !PT ;  /* 0x8000000011117812 */ /* 0x000fc800078ec0ff */
[----:B------:R-:W-:Y:S01]  /*3e70*/  LOP3.LUT R17, R17, 0x7f800000, RZ, 0xfc, !PT ;  /* 0x7f80000011117812 */ /* 0x000fe200078efcff */
[----:B------:R-:W-:Y:S06]  /*3e80*/  BRA `(.L_x_167) ;  /* 0x0000000000047947 */ /* 0x000fec0003800000 */
.L_x_165:
[----:B------:R-:W-:-:S07]  /*3e90*/  IMAD R17, R30, 0x800000, R17 ;  /* 0x008000001e117824 */ /* 0x000fce00078e0211 */
.L_x_167:
[----:B------:R-:W-:Y:S05]  /*3ea0*/  BSYNC.RECONVERGENT B2 ;  /* 0x0000000000027941 */ /* 0x000fea0003800200 */
.L_x_164:
[----:B------:R-:W-:Y:S05]  /*3eb0*/  BRA `(.L_x_168) ;  /* 0x0000000000207947 */ /* 0x000fea0003800000 */
.L_x_163:
[----:B------:R-:W-:-:S04]  /*3ec0*/  LOP3.LUT R17, R20, 0x80000000, R17, 0x48, !PT ;  /* 0x8000000014117812 */ /* 0x000fc800078e4811 */
[----:B------:R-:W-:Y:S01]  /*3ed0*/  LOP3.LUT R17, R17, 0x7f800000, RZ, 0xfc, !PT ;  /* 0x7f80000011117812 */ /* 0x000fe200078efcff */
[----:B------:R-:W-:Y:S06]  /*3ee0*/  BRA `(.L_x_168) ;  /* 0x0000000000147947 */ /* 0x000fec0003800000 */
.L_x_162:
[----:B------:R-:W-:Y:S01]  /*3ef0*/  LOP3.LUT R17, R20, 0x80000000, R17, 0x48, !PT ;  /* 0x8000000014117812 */ /* 0x000fe200078e4811 */
[----:B------:R-:W-:Y:S06]  /*3f00*/  BRA `(.L_x_168) ;  /* 0x00000000000c7947 */ /* 0x000fec0003800000 */
.L_x_161:
[----:B------:R-:W0:Y:S01]  /*3f10*/  MUFU.RSQ R17, -QNAN ;  /* 0xffc0000000117908 */ /* 0x000e220000001400 */
[----:B------:R-:W-:Y:S05]  /*3f20*/  BRA `(.L_x_168) ;  /* 0x0000000000047947 */ /* 0x000fea0003800000 */
.L_x_160:
[----:B------:R-:W-:-:S07]  /*3f30*/  FADD.FTZ R17, R17, R20 ;  /* 0x0000001411117221 */ /* 0x000fce0000010000 */
.L_x_168:
[----:B------:R-:W-:Y:S05]  /*3f40*/  BSYNC.RECONVERGENT B1 ;  /* 0x0000000000017941 */ /* 0x000fea0003800200 */
.L_x_158:
[----:B------:R-:W-:Y:S02]  /*3f50*/  IMAD.MOV.U32 R20, RZ, RZ, R25 ;  /* 0x000000ffff147224 */ /* 0x000fe400078e0019 */
[----:B------:R-:W-:-:S04]  /*3f60*/  IMAD.MOV.U32 R21, RZ, RZ, 0x0 ;  /* 0x00000000ff157424 */ /* 0x000fc800078e00ff */
[----:B0-----:R-:W-:Y:S05]  /*3f70*/  RET.REL.NODEC R20 `(_Z15evaluateFitnessP13IndividualGPUPK10StationGPUifi) ;  /* 0xffffffc014207950 */ /* 0x001fea0003c3ffff */
.L_x_169:
        /* <DEDUP_REMOVED lines=16> */
.L_x_184:


//--------------------- .text._Z20initializePopulationP13IndividualGPUffffffP17curandStateXORWOWi --------------------------
	.section	.text._Z20initializePopulationP13IndividualGPUffffffP17curandStateXORWOWi,"ax",@progbits
	.align	128
        .global         _Z20initializePopulationP13IndividualGPUffffffP17curandStateXORWOWi
        .type           _Z20initializePopulationP13IndividualGPUffffffP17curandStateXORWOWi,@function
        .size           _Z20initializePopulationP13IndividualGPUffffffP17curandStateXORWOWi,(.L_x_188 - _Z20initializePopulationP13IndividualGPUffffffP17curandStateXORWOWi)
        .other          _Z20initializePopulationP13IndividualGPUffffffP17curandStateXORWOWi,@"STO_CUDA_ENTRY STV_DEFAULT"
_Z20initializePopulationP13IndividualGPUffffffP17curandStateXORWOWi:
.text._Z20initializePopulationP13IndividualGPUffffffP17curandStateXORWOWi:
        /* <DEDUP_REMOVED lines=8> */
[----:B------:R-:W0:Y:S01]  /*0080*/  LDC.64 R2, c[0x0][0x3a0] ;  /* 0x0000e800ff027b82 */ /* 0x000e220000000a00 */
[----:B------:R-:W1:Y:S07]  /*0090*/  LDCU.64 UR4, c[0x0][0x358] ;  /* 0x00006b00ff0477ac */ /* 0x000e6e0008000a00 */
[----:B------:R-:W2:Y:S08]  /*00a0*/  LDC.64 R24, c[0x0][0x388] ;  /* 0x0000e200ff187b82 */ /* 0x000eb00000000a00 */
[----:B------:R-:W3:Y:S01]  /*00b0*/  LDC.64 R20, c[0x0][0x380] ;  /* 0x0000e000ff147b82 */ /* 0x000ee20000000a00 */
[----:B0-----:R-:W-:-:S05]  /*00c0*/  IMAD.WIDE R2, R27, 0x30, R2 ;  /* 0x000000301b027825 */ /* 0x001fca00078e0202 */
[----:B-1----:R-:W4:Y:S04]  /*00d0*/  LDG.E.64 R16, desc[UR4][R2.64] ;  /* 0x0000000402107981 */ /* 0x002f28000c1e1b00 */
[----:B------:R-:W5:Y:S04]  /*00e0*/  LDG.E.64 R18, desc[UR4][R2.64+0x10] ;  /* 0x0000100402127981 */ /* 0x000f68000c1e1b00 */
[----:B------:R-:W2:Y:S04]  /*00f0*/  LDG.E.64 R8, desc[UR4][R2.64+0x8] ;  /* 0x0000080402087981 */ /* 0x000ea8000c1e1b00 */
[----:B------:R-:W2:Y:S04]  /*0100*/  LDG.E.64 R6, desc[UR4][R2.64+0x18] ;  /* 0x0000180402067981 */ /* 0x000ea8000c1e1b00 */
[----:B------:R-:W2:Y:S04]  /*0110*/  LDG.E.64 R4, desc[UR4][R2.64+0x28] ;  /* 0x0000280402047981 */ /* 0x000ea8000c1e1b00 */
[----:B------:R-:W2:Y:S01]  /*0120*/  LDG.E R23, desc[UR4][R2.64+0x20] ;  /* 0x0000200402177981 */ /* 0x000ea2000c1e1900 */
[----:B---3--:R-:W-:Y:S01]  /*0130*/  IMAD.WIDE R20, R27, 0x14, R20 ;  /* 0x000000141b147825 */ /* 0x008fe200078e0214 */
[----:B------:R-:W-:-:S02]  /*0140*/  MOV R27, 0x42c80000 ;  /* 0x42c80000001b7802 */ /* 0x000fc40000000f00 */
[----:B----4-:R-:W-:-:S04]  /*0150*/  SHF.R.U32.HI R0, RZ, 0x2, R17 ;  /* 0x00000002ff007819 */ /* 0x010fc80000011611 */
[----:B------:R-:W-:Y:S01]  /*0160*/  LOP3.LUT R0, R0, R17, RZ, 0x3c, !PT ;  /* 0x0000001100007212 */ /* 0x000fe200078e3cff */
[----:B-----5:R-:W-:Y:S02]  /*0170*/  IMAD.SHL.U32 R10, R19, 0x10, RZ ;  /* 0x00000010130a7824 */ /* 0x020fe400078e00ff */
[----:B--2---:R-:W-:Y:S01]  /*0180*/  FADD R17, R25, -R24 ;  /* 0x8000001819117221 */ /* 0x004fe20000000000 */
[----:B------:R-:W-:Y:S01]  /*0190*/  SHF.R.U32.HI R13, RZ, 0x2, R8 ;  /* 0x00000002ff0d7819 */ /* 0x000fe20000011608 */
[----:B------:R-:W-:Y:S01]  /*01a0*/  IMAD.SHL.U32 R11, R0, 0x2, RZ ;  /* 0x00000002000b7824 */ /* 0x000fe200078e00ff */
[----:B------:R-:W-:Y:S02]  /*01b0*/  SHF.R.U32.HI R12, RZ, 0x2, R9 ;  /* 0x00000002ff0c7819 */ /* 0x000fe40000011609 */
[----:B------:R-:W-:Y:S02]  /*01c0*/  LOP3.LUT R13, R13, R8, RZ, 0x3c, !PT ;  /* 0x000000080d0d7212 */ /* 0x000fe400078e3cff */
[----:B------:R-:W-:-:S02]  /*01d0*/  LOP3.LUT R11, R19, R10, R11, 0x96, !PT ;  /* 0x0000000a130b7212 */ /* 0x000fc400078e960b */
[----:B------:R-:W-:Y:S01]  /*01e0*/  LOP3.LUT R12, R12, R9, RZ, 0x3c, !PT ;  /* 0x000000090c0c7212 */ /* 0x000fe200078e3cff */
[----:B------:R-:W-:Y:S01]  /*01f0*/  IMAD.SHL.U32 R8, R13, 0x2, RZ ;  /* 0x000000020d087824 */ /* 0x000fe200078e00ff */
[----:B------:R-:W-:-:S05]  /*0200*/  LOP3.LUT R10, R11, R0, RZ, 0x3c, !PT ;  /* 0x000000000b0a7212 */ /* 0x000fca00078e3cff */
[----:B------:R-:W-:-:S05]  /*0210*/  IMAD.SHL.U32 R0, R10, 0x10, RZ ;  /* 0x000000100a007824 */ /* 0x000fca00078e00ff */
[----:B------:R-:W-:Y:S02]  /*0220*/  LOP3.LUT R11, R13, R8, R0, 0x96, !PT ;  /* 0x000000080d0b7212 */ /* 0x000fe400078e9600 */
[----:B------:R-:W-:Y:S02]  /*0230*/  SHF.L.U32 R0, R12, 0x1, RZ ;  /* 0x000000010c007819 */ /* 0x000fe400000006ff */
[----:B------:R-:W-:Y:S02]  /*0240*/  LOP3.LUT R11, R11, R10, RZ, 0x3c, !PT ;  /* 0x0000000a0b0b7212 */ /* 0x000fe400078e3cff */
[----:B------:R-:W-:Y:S02]  /*0250*/  SHF.R.U32.HI R13, RZ, 0x2, R18 ;  /* 0x00000002ff0d7819 */ /* 0x000fe40000011612 */
[C---:B------:R-:W-:Y:S01]  /*0260*/  IADD3 R22, PT, PT, R16.reuse, 0xb0f8a, R11 ;  /* 0x000b0f8a10167810 */ /* 0x040fe20007ffe00b */
[----:B------:R-:W-:Y:S01]  /*0270*/  IMAD.SHL.U32 R9, R11, 0x10, RZ ;  /* 0x000000100b097824 */ /* 0x000fe200078e00ff */
[----:B------:R-:W-:Y:S01]  /*0280*/  LOP3.LUT R13, R13, R18, RZ, 0x3c, !PT ;  /* 0x000000120d0d7212 */ /* 0x000fe200078e3cff */
[----:B------:R-:W-:-:S03]  /*0290*/  VIADD R18, R16, 0x161f14 ;  /* 0x00161f1410127836 */ /* 0x000fc60000000000 */
[----:B------:R-:W-:Y:S01]  /*02a0*/  LOP3.LUT R0, R12, R0, R9, 0x96, !PT ;  /* 0x000000000c007212 */ /* 0x000fe200078e9609 */
[----:B------:R-:W-:Y:S01]  /*02b0*/  IMAD.SHL.U32 R14, R13, 0x2, RZ ;  /* 0x000000020d0e7824 */ /* 0x000fe200078e00ff */
[----:B------:R-:W-:Y:S02]  /*02c0*/  IADD3 R9, PT, PT, R16, 0x587c5, R10 ;  /* 0x000587c510097810 */ /* 0x000fe40007ffe00a */
[----:B------:R-:W-:Y:S01]  /*02d0*/  LOP3.LUT R8, R0, R11, RZ, 0x3c, !PT ;  /* 0x0000000b00087212 */ /* 0x000fe200078e3cff */
[----:B------:R-:W-:Y:S01]  /*02e0*/  HFMA2 R0, -RZ, RZ, 0.1171875, 0 ;  /* 0x2f800000ff007431 */ /* 0x000fe200000001ff */
[----:B------:R-:W-:Y:S02]  /*02f0*/  I2FP.F32.U32 R9, R9 ;  /* 0x0000000900097245 */ /* 0x000fe40000201000 */
[----:B------:R-:W-:Y:S01]  /*0300*/  IADD3 R16, PT, PT, R16, 0x10974f, R8 ;  /* 0x0010974f10107810 */ /* 0x000fe20007ffe008 */
[----:B------:R-:W-:-:S03]  /*0310*/  IMAD.SHL.U32 R12, R8, 0x10, RZ ;  /* 0x00000010080c7824 */ /* 0x000fc600078e00ff */
[----:B------:R-:W-:Y:S01]  /*0320*/  I2FP.F32.U32 R25, R16 ;  /* 0x0000001000197245 */ /* 0x000fe20000201000 */
[----:B------:R-:W-:Y:S01]  /*0330*/  IMAD.MOV.U32 R16, RZ, RZ, 0x7f7fffff ;  /* 0x7f7fffffff107424 */ /* 0x000fe200078e00ff */
[----:B------:R-:W-:Y:S01]  /*0340*/  LOP3.LUT R29, R13, R14, R12, 0x96, !PT ;  /* 0x0000000e0d1d7212 */ /* 0x000fe200078e960c */
[-C--:B------:R-:W-:Y:S01]  /*0350*/  FFMA R9, R9, R0.reuse, 1.1641532182693481445e-10 ;  /* 0x2f00000009097423 */ /* 0x080fe20000000000 */
[----:B------:R-:W0:Y:S01]  /*0360*/  LDC.64 R12, c[0x0][0x390] ;  /* 0x0000e400ff0c7b82 */ /* 0x000e220000000a00 */
[----:B------:R-:W-:Y:S01]  /*0370*/  FFMA R25, R25, R0, 1.1641532182693481445e-10 ;  /* 0x2f00000019197423 */ /* 0x000fe20000000000 */
[----:B------:R-:W-:Y:S01]  /*0380*/  STG.E desc[UR4][R20.64+0x10], R16 ;  /* 0x0000101014007986 */ /* 0x000fe2000c101904 */
[----:B------:R-:W-:Y:S01]  /*0390*/  FFMA R17, R9, R17, R24 ;  /* 0x0000001109117223 */ /* 0x000fe20000000018 */
[----:B------:R-:W-:Y:S02]  /*03a0*/  LOP3.LUT R9, R29, R8, RZ, 0x3c, !PT ;  /* 0x000000081d097212 */ /* 0x000fe400078e3cff */
[----:B------:R-:W-:-:S02]  /*03b0*/  I2FP.F32.U32 R29, R22 ;  /* 0x00000016001d7245 */ /* 0x000fc40000201000 */
[----:B------:R-:W1:Y:S01]  /*03c0*/  LDC.64 R14, c[0x0][0x398] ;  /* 0x0000e600ff0e7b82 */ /* 0x000e620000000a00 */
[----:B------:R-:W-:Y:S01]  /*03d0*/  IMAD.IADD R24, R9, 0x1, R18 ;  /* 0x0000000109187824 */ /* 0x000fe200078e0212 */
[----:B------:R-:W-:Y:S01]  /*03e0*/  STG.E desc[UR4][R20.64], R17 ;  /* 0x0000001114007986 */ /* 0x000fe2000c101904 */
[----:B------:R-:W-:-:S03]  /*03f0*/  FFMA R29, R29, R0, 1.1641532182693481445e-10 ;  /* 0x2f0000001d1d7423 */ /* 0x000fc60000000000 */
[----:B------:R-:W-:-:S05]  /*0400*/  I2FP.F32.U32 R24, R24 ;  /* 0x0000001800187245 */ /* 0x000fca0000201000 */
[----:B------:R-:W-:-:S04]  /*0410*/  FFMA R0, R24, R0, 1.1641532182693481445e-10 ;  /* 0x2f00000018007423 */ /* 0x000fc80000000000 */
[----:B------:R-:W-:Y:S01]  /*0420*/  FFMA R27, R0, R27, -50 ;  /* 0xc2480000001b7423 */ /* 0x000fe2000000001b */
[----:B0-----:R-:W-:-:S04]  /*0430*/  FADD R13, R13, -R12 ;  /* 0x8000000c0d0d7221 */ /* 0x001fc80000000000 */
[----:B------:R-:W-:Y:S01]  /*0440*/  FFMA R13, R29, R13, R12 ;  /* 0x0000000d1d0d7223 */ /* 0x000fe2000000000c */
[----:B------:R-:W-:Y:S01]  /*0450*/  STG.E desc[UR4][R20.64+0xc], R27 ;  /* 0x00000c1b14007986 */ /* 0x000fe2000c101904 */
[----:B-1----:R-:W-:-:S03]  /*0460*/  FADD R15, R15, -R14 ;  /* 0x8000000e0f0f7221 */ /* 0x002fc60000000000 */
[----:B------:R-:W-:Y:S01]  /*0470*/  STG.E desc[UR4][R20.64+0x4], R13 ;  /* 0x0000040d14007986 */ /* 0x000fe2000c101904 */
[----:B------:R-:W-:-:S05]  /*0480*/  FFMA R15, R25, R15, R14 ;  /* 0x0000000f190f7223 */ /* 0x000fca000000000e */
[----:B------:R-:W-:Y:S04]  /*0490*/  STG.E desc[UR4][R20.64+0x8], R15 ;  /* 0x0000080f14007986 */ /* 0x000fe8000c101904 */
[----:B------:R-:W-:Y:S04]  /*04a0*/  STG.E.64 desc[UR4][R2.64], R18 ;  /* 0x0000001202007986 */ /* 0x000fe8000c101b04 */
[----:B------:R-:W-:Y:S04]  /*04b0*/  STG.E.64 desc[UR4][R2.64+0x8], R10 ;  /* 0x0000080a02007986 */ /* 0x000fe8000c101b04 */
[----:B------:R-:W-:Y:S04]  /*04c0*/  STG.E.64 desc[UR4][R2.64+0x10], R8 ;  /* 0x0000100802007986 */ /* 0x000fe8000c101b04 */
[----:B------:R-:W-:Y:S04]  /*04d0*/  STG.E.64 desc[UR4][R2.64+0x18], R6 ;  /* 0x0000180602007986 */ /* 0x000fe8000c101b04 */
[----:B------:R-:W-:Y:S04]  /*04e0*/  STG.E.64 desc[UR4][R2.64+0x28], R4 ;  /* 0x0000280402007986 */ /* 0x000fe8000c101b04 */
[----:B------:R-:W-:Y:S01]  /*04f0*/  STG.E desc[UR4][R2.64+0x20], R23 ;  /* 0x0000201702007986 */ /* 0x000fe2000c101904 */
[----:B------:R-:W-:Y:S05]  /*0500*/  EXIT ;  /* 0x000000000000794d */ /* 0x000fea0003800000 */
.L_x_170:
        /* <DEDUP_REMOVED lines=15> */
.L_x_188:


//--------------------- .text._Z16initRandomStatesP17curandStateXORWOWmi --------------------------
	.section	.text._Z16initRandomStatesP17curandStateXORWOWmi,"ax",@progbits
	.align	128
        .global         _Z16initRandomStatesP17curandStateXORWOWmi
        .type           _Z16initRandomStatesP17curandStateXORWOWmi,@function
        .size           _Z16initRandomStatesP17curandStateXORWOWmi,(.L_x_189 - _Z16initRandomStatesP17curandStateXORWOWmi)
        .other          _Z16initRandomStatesP17curandStateXORWOWmi,@"STO_CUDA_ENTRY STV_DEFAULT"
_Z16initRandomStatesP17curandStateXORWOWmi:
.text._Z16initRandomStatesP17curandStateXORWOWmi:
        /* <DEDUP_REMOVED lines=9> */
[----:B------:R-:W1:Y:S01]  /*0090*/  LDCU.64 UR4, c[0x0][0x358] ;  /* 0x00006b00ff0477ac */ /* 0x000e620008000a00 */
[----:B------:R-:W-:Y:S01]  /*00a0*/  ISETP.NE.AND P0, PT, R13, RZ, PT ;  /* 0x000000ff0d00720c */ /* 0x000fe20003f05270 */
[----:B------:R-:W-:Y:S05]  /*00b0*/  BSSY.RECONVERGENT B0, `(.L_x_171) ;  /* 0x00000e1000007945 */ /* 0x000fea0003800200 */
[----:B------:R-:W2:Y:S01]  /*00c0*/  LDC.64 R6, c[0x0][0x380] ;  /* 0x0000e000ff067b82 */ /* 0x000ea20000000a00 */
[----:B0-----:R-:W-:Y:S02]  /*00d0*/  LOP3.LUT R0, R2, 0xaad26b49, RZ, 0x3c, !PT ;  /* 0xaad26b4902007812 */ /* 0x001fe400078e3cff */
[----:B------:R-:W-:-:S03]  /*00e0*/  LOP3.LUT R2, R3, 0xf7dcefdd, RZ, 0x3c, !PT ;  /* 0xf7dcefdd03027812 */ /* 0x000fc600078e3cff */
[----:B------:R-:W-:Y:S02]  /*00f0*/  IMAD R0, R0, 0x4182bed5, RZ ;  /* 0x4182bed500007824 */ /* 0x000fe400078e02ff */
[----:B------:R-:W-:Y:S02]  /*0100*/  IMAD R3, R2, -0x658354e5, RZ ;  /* 0x9a7cab1b02037824 */ /* 0x000fe400078e02ff */
[----:B--2---:R-:W-:Y:S01]  /*0110*/  IMAD.WIDE R6, R13, 0x30, R6 ;  /* 0x000000300d067825 */ /* 0x004fe200078e0206 */
[C---:B------:R-:W-:Y:S02]  /*0120*/  LOP3.LUT R8, R0.reuse, 0x159a55e5, RZ, 0x3c, !PT ;  /* 0x159a55e500087812 */ /* 0x040fe400078e3cff */
[C---:B------:R-:W-:Y:S01]  /*0130*/  IADD3 R4, PT, PT, R0.reuse, 0x64f0c9, R3 ;  /* 0x0064f0c900047810 */ /* 0x040fe20007ffe003 */
[C---:B------:R-:W-:Y:S01]  /*0140*/  VIADD R5, R0.reuse, 0x75bcd15 ;  /* 0x075bcd1500057836 */ /* 0x040fe20000000000 */
[----:B------:R-:W-:Y:S01]  /*0150*/  LOP3.LUT R10, R3, 0x5491333, RZ, 0x3c, !PT ;  /* 0x05491333030a7812 */ /* 0x000fe200078e3cff */
[----:B------:R-:W-:-:S02]  /*0160*/  VIADD R11, R0, 0x583f19 ;  /* 0x00583f19000b7836 */ /* 0x000fc40000000000 */
[----:B------:R-:W-:Y:S01]  /*0170*/  VIADD R9, R3, 0x1f123bb5 ;  /* 0x1f123bb503097836 */ /* 0x000fe20000000000 */
[----:B-1----:R0:W-:Y:S04]  /*0180*/  STG.E.64 desc[UR4][R6.64], R4 ;  /* 0x0000000406007986 */ /* 0x0021e8000c101b04 */
[----:B------:R0:W-:Y:S04]  /*0190*/  STG.E.64 desc[UR4][R6.64+0x8], R8 ;  /* 0x0000080806007986 */ /* 0x0001e8000c101b04 */
[----:B------:R0:W-:Y:S01]  /*01a0*/  STG.E.64 desc[UR4][R6.64+0x10], R10 ;  /* 0x0000100a06007986 */ /* 0x0001e2000c101b04 */
[----:B------:R-:W-:Y:S05]  /*01b0*/  @!P0 BRA `(.L_x_172) ;  /* 0x0000000c00408947 */ /* 0x000fea0003800000 */
[----:B------:R-:W-:Y:S01]  /*01c0*/  SHF.R.S32.HI R0, RZ, 0x1f, R13 ;  /* 0x0000001fff007819 */ /* 0x000fe2000001140d */
[----:B------:R-:W-:-:S07]  /*01d0*/  IMAD.MOV.U32 R12, RZ, RZ, RZ ;  /* 0x000000ffff0c7224 */ /* 0x000fce00078e00ff */
.L_x_178:
[----:B-1----:R-:W-:Y:S01]  /*01e0*/  LOP3.LUT R2, R13, 0x3, RZ, 0xc0, !PT ;  /* 0x000000030d027812 */ /* 0x002fe200078ec0ff */
[----:B------:R-:W-:Y:S03]  /*01f0*/  BSSY.RECONVERGENT B1, `(.L_x_173) ;  /* 0x00000c6000017945 */ /* 0x000fe60003800200 */
[----:B------:R-:W-:-:S04]  /*0200*/  ISETP.NE.U32.AND P0, PT, R2, RZ, PT ;  /* 0x000000ff0200720c */ /* 0x000fc80003f05070 */
[----:B------:R-:W-:-:S13]  /*0210*/  ISETP.NE.AND.EX P0, PT, RZ, RZ, PT, P0 ;  /* 0x000000ffff00720c */ /* 0x000fda0003f05300 */
[----:B------:R-:W-:Y:S05]  /*0220*/  @!P0 BRA `(.L_x_174) ;  /* 0x0000000c00088947 */ /* 0x000fea0003800000 */
[----:B0-----:R-:W0:Y:S01]  /*0230*/  LDC.64 R8, c[0x4][RZ] ;  /* 0x01000000ff087b82 */ /* 0x001e220000000a00 */
[----:B------:R-:W-:Y:S02]  /*0240*/  IMAD.MOV.U32 R14, RZ, RZ, RZ ;  /* 0x000000ffff0e7224 */ /* 0x000fe400078e00ff */
[----:B0-----:R-:W-:-:S07]  /*0250*/  IMAD.WIDE.U32 R8, R12, 0xc80, R8 ;  /* 0x00000c800c087825 */ /* 0x001fce00078e0008 */
.L_x_177:
[----:B-1----:R-:W-:Y:S01]  /*0260*/  IMAD.MOV.U32 R15, RZ, RZ, RZ ;  /* 0x000000ffff0f7224 */ /* 0x002fe200078e00ff */
[----:B------:R-:W-:Y:S01]  /*0270*/  CS2R R2, SRZ ;  /* 0x0000000000027805 */ /* 0x000fe2000001ff00 */
[----:B------:R-:W-:Y:S01]  /*0280*/  IMAD.MOV.U32 R17, RZ, RZ, RZ ;  /* 0x000000ffff117224 */ /* 0x000fe200078e00ff */
[----:B------:R-:W-:-:S07]  /*0290*/  CS2R R4, SRZ ;  /* 0x0000000000047805 */ /* 0x000fce000001ff00 */
.L_x_176:
[----:B------:R-:W-:-:S05]  /*02a0*/  IMAD.WIDE.U32 R10, R17, 0x4, R6 ;  /* 0x00000004110a7825 */ /* 0x000fca00078e0006 */
[----:B------:R0:W5:Y:S01]  /*02b0*/  LDG.E R16, desc[UR4][R10.64+0x4] ;  /* 0x000004040a107981 */ /* 0x000162000c1e1900 */
[----:B------:R-:W-:-:S07]  /*02c0*/  IMAD.MOV.U32 R19, RZ, RZ, RZ ;  /* 0x000000ffff137224 */ /* 0x000fce00078e00ff */
.L_x_175:
[----:B-----5:R-:W-:Y:S01]  /*02d0*/  SHF.R.U32.HI R24, RZ, R19, R16 ;  /* 0x00000013ff187219 */ /* 0x020fe20000011610 */
[----:B0-----:R-:W-:-:S03]  /*02e0*/  IMAD.SHL.U32 R10, R17, 0x20, RZ ;  /* 0x00000020110a7824 */ /* 0x001fc600078e00ff */
[----:B------:R-:W-:Y:S01]  /*02f0*/  LOP3.LUT R11, R24, 0x1, RZ, 0xc0, !PT ;  /* 0x00000001180b7812 */ /* 0x000fe200078ec0ff */
[----:B------:R-:W-:-:S03]  /*0300*/  IMAD.IADD R10, R10, 0x1, R19 ;  /* 0x000000010a0a7824 */ /* 0x000fc600078e0213 */
[----:B------:R-:W-:Y:S01]  /*0310*/  ISETP.NE.U32.AND P0, PT, R11, 0x1, PT ;  /* 0x000000010b00780c */ /* 0x000fe20003f05070 */
[----:B------:R-:W-:-:S03]  /*0320*/  IMAD R11, R10, 0x5, RZ ;  /* 0x000000050a0b7824 */ /* 0x000fc600078e02ff */
[----:B------:R-:W-:Y:S01]  /*0330*/  R2P PR, R24, 0x7e ;  /* 0x0000007e18007804 */ /* 0x000fe20000000000 */
[----:B------:R-:W-:-:S08]  /*0340*/  IMAD.WIDE.U32 R10, R11, 0x4, R8 ;  /* 0x000000040b0a7825 */ /* 0x000fd000078e0008 */
[----:B------:R-:W2:Y:S04]  /*0350*/  @!P0 LDG.E R18, desc[UR4][R10.64] ;  /* 0x000000040a128981 */ /* 0x000ea8000c1e1900 */
[----:B------:R-:W3:Y:S04]  /*0360*/  @!P0 LDG.E R20, desc[UR4][R10.64+0x10] ;  /* 0x000010040a148981 */ /* 0x000ee8000c1e1900 */
[----:B------:R-:W4:Y:S04]  /*0370*/  @P1 LDG.E R22, desc[UR4][R10.64+0x14] ;  /* 0x000014040a161981 */ /* 0x000f28000c1e1900 */
[----:B------:R-:W4:Y:S04]  /*0380*/  @P2 LDG.E R26, desc[UR4][R10.64+0x28] ;  /* 0x000028040a1a2981 */ /* 0x000f28000c1e1900 */
[----:B------:R-:W4:Y:S04]  /*0390*/  @!P0 LDG.E R21, desc[UR4][R10.64+0x4] ;  /* 0x000004040a158981 */ /* 0x000f28000c1e1900 */
[----:B------:R-:W4:Y:S04]  /*03a0*/  @!P0 LDG.E R23, desc[UR4][R10.64+0xc] ;  /* 0x00000c040a178981 */ /* 0x000f28000c1e1900 */
[----:B------:R-:W4:Y:S04]  /*03b0*/  @P1 LDG.E R25, desc[UR4][R10.64+0x18] ;  /* 0x000018040a191981 */ /* 0x000f28000c1e1900 */
[----:B------:R-:W4:Y:S04]  /*03c0*/  @P3 LDG.E R28, desc[UR4][R10.64+0x3c] ;  /* 0x00003c040a1c3981 */ /* 0x000f28000c1e1900 */
[----:B------:R-:W4:Y:S01]  /*03d0*/  @P6 LDG.E R27, desc[UR4][R10.64+0x7c] ;  /* 0x00007c040a1b6981 */ /* 0x000f22000c1e1900 */
[----:B--2---:R-:W-:-:S03]  /*03e0*/  @!P0 LOP3.LUT R15, R15, R18, RZ, 0x3c, !PT ;  /* 0x000000120f0f8212 */ /* 0x004fc600078e3cff */
[----:B------:R-:W2:Y:S01]  /*03f0*/  @!P0 LDG.E R18, desc[UR4][R10.64+0x8] ;  /* 0x000008040a128981 */ /* 0x000ea2000c1e1900 */
[----:B---3--:R-:W-:-:S03]  /*0400*/  @!P0 LOP3.LUT R3, R3, R20, RZ, 0x3c, !PT ;  /* 0x0000001403038212 */ /* 0x008fc600078e3cff */
[----:B------:R-:W3:Y:S01]  /*0410*/  @P1 LDG.E R20, desc[UR4][R10.64+0x24] ;  /* 0x000024040a141981 */ /* 0x000ee2000c1e1900 */
[----:B----4-:R-:W-:-:S03]  /*0420*/  @P1 LOP3.LUT R15, R15, R22, RZ, 0x3c, !PT ;  /* 0x000000160f0f1212 */ /* 0x010fc600078e3cff */
[----:B------:R-:W4:Y:S01]  /*0430*/  @P2 LDG.E R22, desc[UR4][R10.64+0x38] ;  /* 0x000038040a162981 */ /* 0x000f22000c1e1900 */
[----:B------:R-:W-:-:S03]  /*0440*/  @P2 LOP3.LUT R15, R15, R26, RZ, 0x3c, !PT ;  /* 0x0000001a0f0f2212 */ /* 0x000fc600078e3cff */
[----:B------:R-:W4:Y:S01]  /*0450*/  @P4 LDG.E R26, desc[UR4][R10.64+0x50] ;  /* 0x000050040a1a4981 */ /* 0x000f22000c1e1900 */
[----:B------:R-:W-:-:S03]  /*0460*/  @!P0 LOP3.LUT R4, R4, R21, RZ, 0x3c, !PT ;  /* 0x0000001504048212 */ /* 0x000fc600078e3cff */
[----:B------:R-:W4:Y:S01]  /*0470*/  @P1 LDG.E R21, desc[UR4][R10.64+0x20] ;  /* 0x000020040a151981 */ /* 0x000f22000c1e1900 */
[----:B------:R-:W-:-:S03]  /*0480*/  @!P0 LOP3.LUT R2, R2, R23, RZ, 0x3c, !PT ;  /* 0x0000001702028212 */ /* 0x000fc600078e3cff */
[----:B------:R-:W4:Y:S01]  /*0490*/  @P2 LDG.E R23, desc[UR4][R10.64+0x2c] ;  /* 0x00002c040a172981 */ /* 0x000f22000c1e1900 */
[----:B------:R-:W-:-:S03]  /*04a0*/  @P1 LOP3.LUT R4, R4, R25, RZ, 0x3c, !PT ;  /* 0x0000001904041212 */ /* 0x000fc600078e3cff */
[----:B------:R-:W4:Y:S01]  /*04b0*/  @P2 LDG.E R25, desc[UR4][R10.64+0x34] ;  /* 0x000034040a192981 */ /* 0x000f22000c1e1900 */
[----:B--2---:R-:W-:-:S03]  /*04c0*/  @!P0 LOP3.LUT R5, R5, R18, RZ, 0x3c, !PT ;  /* 0x0000001205058212 */ /* 0x004fc600078e3cff */
[----:B------:R-:W2:Y:S01]  /*04d0*/  @P1 LDG.E R18, desc[UR4][R10.64+0x1c] ;  /* 0x00001c040a121981 */ /* 0x000ea2000c1e1900 */
[----:B---3--:R-:W-:-:S03]  /*04e0*/  @P1 LOP3.LUT R3, R3, R20, RZ, 0x3c, !PT ;  /* 0x0000001403031212 */ /* 0x008fc600078e3cff */
[----:B------:R-:W3:Y:S01]  /*04f0*/  @P2 LDG.E R20, desc[UR4][R10.64+0x30] ;  /* 0x000030040a142981 */ /* 0x000ee2000c1e1900 */
[----:B----4-:R-:W-:-:S03]  /*0500*/  @P2 LOP3.LUT R3, R3, R22, RZ, 0x3c, !PT ;  /* 0x0000001603032212 */ /* 0x010fc600078e3cff */
[----:B------:R-:W4:Y:S01]  /*0510*/  @P3 LDG.E R22, desc[UR4][R10.64+0x4c] ;  /* 0x00004c040a163981 */ /* 0x000f22000c1e1900 */
[----:B------:R-:W-:-:S04]  /*0520*/  @P3 LOP3.LUT R15, R15, R28, RZ, 0x3c, !PT ;  /* 0x0000001c0f0f3212 */ /* 0x000fc800078e3cff */
[----:B------:R-:W-:Y:S02]  /*0530*/  @P4 LOP3.LUT R15, R15, R26, RZ, 0x3c, !PT ;  /* 0x0000001a0f0f4212 */ /* 0x000fe400078e3cff */
[----:B------:R-:W-:Y:S01]  /*0540*/  @P1 LOP3.LUT R2, R2, R21, RZ, 0x3c, !PT ;  /* 0x0000001502021212 */ /* 0x000fe200078e3cff */
[----:B------:R-:W4:Y:S04]  /*0550*/  @P5 LDG.E R26, desc[UR4][R10.64+0x64] ;  /* 0x000064040a1a5981 */ /* 0x000f28000c1e1900 */
[----:B------:R-:W4:Y:S01]  /*0560*/  @P3 LDG.E R21, desc[UR4][R10.64+0x40] ;  /* 0x000040040a153981 */ /* 0x000f22000c1e1900 */
[----:B------:R-:W-:Y:S02]  /*0570*/  @P2 LOP3.LUT R4, R4, R23, RZ, 0x3c, !PT ;  /* 0x0000001704042212 */ /* 0x000fe400078e3cff */
[----:B------:R-:W-:Y:S01]  /*0580*/  @P2 LOP3.LUT R2, R2, R25, RZ, 0x3c, !PT ;  /* 0x0000001902022212 */ /* 0x000fe200078e3cff */
[----:B------:R-:W4:Y:S04]  /*0590*/  @P3 LDG.E R23, desc[UR4][R10.64+0x48] ;  /* 0x000048040a173981 */ /* 0x000f28000c1e1900 */
[----:B------:R-:W4:Y:S01]  /*05a0*/  @P4 LDG.E R25, desc[UR4][R10.64+0x54] ;  /* 0x000054040a194981 */ /* 0x000f22000c1e1900 */
[----:B--2---:R-:W-:-:S03]  /*05b0*/  @P1 LOP3.LUT R5, R5, R18, RZ, 0x3c, !PT ;  /* 0x0000001205051212 */ /* 0x004fc600078e3cff */
[----:B------:R-:W2:Y:S01]  /*05c0*/  @P3 LDG.E R18, desc[UR4][R10.64+0x44] ;  /* 0x000044040a123981 */ /* 0x000ea2000c1e1900 */
[----:B---3--:R-:W-:-:S03]  /*05d0*/  @P2 LOP3.LUT R5, R5, R20, RZ, 0x3c, !PT ;  /* 0x0000001405052212 */ /* 0x008fc600078e3cff */
[----:B------:R-:W3:Y:S01]  /*05e0*/  @P4 LDG.E R20, desc[UR4][R10.64+0x58] ;  /* 0x000058040a144981 */ /* 0x000ee2000c1e1900 */
[----:B----4-:R-:W-:-:S03]  /*05f0*/  @P3 LOP3.LUT R3, R3, R22, RZ, 0x3c, !PT ;  /* 0x0000001603033212 */ /* 0x010fc600078e3cff */
[----:B------:R-:W4:Y:S01]  /*0600*/  @P4 LDG.E R22, desc[UR4][R10.64+0x60] ;  /* 0x000060040a164981 */ /* 0x000f22000c1e1900 */
[----:B------:R-:W-:Y:S02]  /*0610*/  LOP3.LUT P0, RZ, R24, 0x80, RZ, 0xc0, !PT ;  /* 0x0000008018ff7812 */ /* 0x000fe4000780c0ff */
[----:B------:R-:W-:Y:S02]  /*0620*/  @P5 LOP3.LUT R15, R15, R26, RZ, 0x3c, !PT ;  /* 0x0000001a0f0f5212 */ /* 0x000fe400078e3cff */
[----:B------:R-:W4:Y:S01]  /*0630*/  @P6 LDG.E R26, desc[UR4][R10.64+0x78] ;  /* 0x000078040a1a6981 */ /* 0x000f22000c1e1900 */
[----:B------:R-:W-:-:S03]  /*0640*/  @P3 LOP3.LUT R4, R4, R21, RZ, 0x3c, !PT ;  /* 0x0000001504043212 */ /* 0x000fc600078e3cff */
[----:B------:R-:W4:Y:S01]  /*0650*/  @P4 LDG.E R21, desc[UR4][R10.64+0x5c] ;  /* 0x00005c040a154981 */ /* 0x000f22000c1e1900 */
[----:B------:R-:W-:-:S03]  /*0660*/  @P3 LOP3.LUT R2, R2, R23, RZ, 0x3c, !PT ;  /* 0x0000001702023212 */ /* 0x000fc600078e3cff */
[----:B------:R-:W4:Y:S01]  /*0670*/  @P5 LDG.E R23, desc[UR4][R10.64+0x68] ;  /* 0x000068040a175981 */ /* 0x000f22000c1e1900 */
[----:B------:R-:W-:-:S03]  /*0680*/  @P4 LOP3.LUT R4, R4, R25, RZ, 0x3c, !PT ;  /* 0x0000001904044212 */ /* 0x000fc600078e3cff */
[----:B------:R-:W4:Y:S01]  /*0690*/  @P5 LDG.E R25, desc[UR4][R10.64+0x70] ;  /* 0x000070040a195981 */ /* 0x000f22000c1e1900 */
[----:B--2---:R-:W-:-:S03]  /*06a0*/  @P3 LOP3.LUT R5, R5, R18, RZ, 0x3c, !PT ;  /* 0x0000001205053212 */ /* 0x004fc600078e3cff */
[----:B------:R-:W2:Y:S01]  /*06b0*/  @P5 LDG.E R18, desc[UR4][R10.64+0x6c] ;  /* 0x00006c040a125981 */ /* 0x000ea2000c1e1900 */
[----:B---3--:R-:W-:-:S03]  /*06c0*/  @P4 LOP3.LUT R5, R5, R20, RZ, 0x3c, !PT ;  /* 0x0000001405054212 */ /* 0x008fc600078e3cff */
[----:B------:R-:W3:Y:S01]  /*06d0*/  @P5 LDG.E R20, desc[UR4][R10.64+0x74] ;  /* 0x000074040a145981 */ /* 0x000ee2000c1e1900 */
[----:B----4-:R-:W-:-:S03]  /*06e0*/  @P4 LOP3.LUT R3, R3, R22, RZ, 0x3c, !PT ;  /* 0x0000001603034212 */ /* 0x010fc600078e3cff */
[----:B------:R-:W4:Y:S01]  /*06f0*/  @P0 LDG.E R22, desc[UR4][R10.64+0x8c] ;  /* 0x00008c040a160981 */ /* 0x000f22000c1e1900 */
[----:B------:R-:W-:-:S03]  /*0700*/  @P6 LOP3.LUT R15, R15, R26, RZ, 0x3c, !PT ;  /* 0x0000001a0f0f6212 */ /* 0x000fc600078e3cff */
        /* <DEDUP_REMOVED lines=13> */
[----:B------:R-:W-:Y:S02]  /*07e0*/  @P6 LOP3.LUT R4, R4, R27, RZ, 0x3c, !PT ;  /* 0x0000001b04046212 */ /* 0x000fe400078e3cff */
[----:B------:R-:W-:Y:S02]  /*07f0*/  @P6 LOP3.LUT R2, R2, R21, RZ, 0x3c, !PT ;  /* 0x0000001502026212 */ /* 0x000fe400078e3cff */
[----:B------:R-:W-:Y:S02]  /*0800*/  @P0 LOP3.LUT R4, R4, R23, RZ, 0x3c, !PT ;  /* 0x0000001704040212 */ /* 0x000fe400078e3cff */
[----:B------:R-:W-:Y:S02]  /*0810*/  @P0 LOP3.LUT R2, R2, R25, RZ, 0x3c, !PT ;  /* 0x0000001902020212 */ /* 0x000fe400078e3cff */
[----:B--2---:R-:W-:Y:S02]  /*0820*/  @P6 LOP3.LUT R5, R5, R18, RZ, 0x3c, !PT ;  /* 0x0000001205056212 */ /* 0x004fe400078e3cff */
[----:B---3--:R-:W-:-:S02]  /*0830*/  @P6 LOP3.LUT R3, R3, R20, RZ, 0x3c, !PT ;  /* 0x0000001403036212 */ /* 0x008fc400078e3cff */
[----:B----4-:R-:W-:Y:S02]  /*0840*/  @P0 LOP3.LUT R5, R5, R22, RZ, 0x3c, !PT ;  /* 0x0000001605050212 */ /* 0x010fe400078e3cff */
[----:B------:R-:W-:Y:S02]  /*0850*/  @P0 LOP3.LUT R3, R3, R26, RZ, 0x3c, !PT ;  /* 0x0000001a03030212 */ /* 0x000fe400078e3cff */
[----:B------:R-:W-:-:S13]  /*0860*/  R2P PR, R24.B1, 0x7f ;  /* 0x0000007f18007804 */ /* 0x000fda0000001000 */
[----:B------:R-:W2:Y:S04]  /*0870*/  @P0 LDG.E R18, desc[UR4][R10.64+0xa0] ;  /* 0x0000a0040a120981 */ /* 0x000ea8000c1e1900 */
[----:B------:R-:W3:Y:S04]  /*0880*/  @P1 LDG.E R22, desc[UR4][R10.64+0xb4] ;  /* 0x0000b4040a161981 */ /* 0x000ee8000c1e1900 */
[----:B------:R-:W4:Y:S04]  /*0890*/  @P2 LDG.E R26, desc[UR4][R10.64+0xc8] ;  /* 0x0000c8040a1a2981 */ /* 0x000f28000c1e1900 */
[----:B------:R-:W4:Y:S04]  /*08a0*/  @P3 LDG.E R28, desc[UR4][R10.64+0xdc] ;  /* 0x0000dc040a1c3981 */ /* 0x000f28000c1e1900 */
[----:B------:R-:W4:Y:S04]  /*08b0*/  @P0 LDG.E R23, desc[UR4][R10.64+0xa4] ;  /* 0x0000a4040a170981 */ /* 0x000f28000c1e1900 */
[----:B------:R-:W4:Y:S04]  /*08c0*/  @P0 LDG.E R20, desc[UR4][R10.64+0xa8] ;  /* 0x0000a8040a140981 */ /* 0x000f28000c1e1900 */
[----:B------:R-:W4:Y:S04]  /*08d0*/  @P4 LDG.E R25, desc[UR4][R10.64+0xf0] ;  /* 0x0000f0040a194981 */ /* 0x000f28000c1e1900 */
        /* <DEDUP_REMOVED lines=21> */
[----:B------:R-:W-:Y:S02]  /*0a30*/  LOP3.LUT P0, RZ, R24, 0x8000, RZ, 0xc0, !PT ;  /* 0x0000800018ff7812 */ /* 0x000fe4000780c0ff */
[----:B----4-:R-:W-:Y:S01]  /*0a40*/  @P5 LOP3.LUT R15, R15, R26, RZ, 0x3c, !PT ;  /* 0x0000001a0f0f5212 */ /* 0x010fe200078e3cff */
[----:B------:R-:W4:Y:S04]  /*0a50*/  @P3 LDG.E R24, desc[UR4][R10.64+0xe4] ;  /* 0x0000e4040a183981 */ /* 0x000f28000c1e1900 */
[----:B------:R-:W2:Y:S01]  /*0a60*/  @P6 LDG.E R26, desc[UR4][R10.64+0x118] ;  /* 0x000118040a1a6981 */ /* 0x000ea2000c1e1900 */
        /* <DEDUP_REMOVED lines=8> */
[----:B---3--:R-:W-:-:S03]  /*0af0*/  @P2 LOP3.LUT R3, R3, R22, RZ, 0x3c, !PT ;  /* 0x0000001603032212 */ /* 0x008fc600078e3cff */
[----:B------:R-:W3:Y:S01]  /*0b00*/  @P4 LDG.E R22, desc[UR4][R10.64+0x100] ;  /* 0x000100040a164981 */ /* 0x000ee2000c1e1900 */
[----:B--2---:R-:W-:-:S03]  /*0b10*/  @P6 LOP3.LUT R15, R15, R26, RZ, 0x3c, !PT ;  /* 0x0000001a0f0f6212 */ /* 0x004fc600078e3cff */
[----:B------:R-:W2:Y:S01]  /*0b20*/  @P0 LDG.E R26, desc[UR4][R10.64+0x12c] ;  /* 0x00012c040a1a0981 */ /* 0x000ea2000c1e1900 */
[----:B----4-:R-:W-:-:S03]  /*0b30*/  @P2 LOP3.LUT R2, R2, R23, RZ, 0x3c, !PT ;  /* 0x0000001702022212 */ /* 0x010fc600078e3cff */
[----:B------:R-:W4:Y:S01]  /*0b40*/  @P4 LDG.E R23, desc[UR4][R10.64+0xfc] ;  /* 0x0000fc040a174981 */ /* 0x000f22000c1e1900 */
[----:B------:R-:W-:-:S03]  /*0b50*/  @P2 LOP3.LUT R5, R5, R20, RZ, 0x3c, !PT ;  /* 0x0000001405052212 */ /* 0x000fc600078e3cff */
[----:B------:R-:W4:Y:S01]  /*0b60*/  @P4 LDG.E R20, desc[UR4][R10.64+0xf8] ;  /* 0x0000f8040a144981 */ /* 0x000f22000c1e1900 */
[----:B------:R-:W-:Y:S02]  /*0b70*/  @P3 LOP3.LUT R2, R2, R27, RZ, 0x3c, !PT ;  /* 0x0000001b02023212 */ /* 0x000fe400078e3cff */
[----:B------:R-:W-:Y:S01]  /*0b80*/  @P3 LOP3.LUT R4, R4, R25, RZ, 0x3c, !PT ;  /* 0x0000001904043212 */ /* 0x000fe200078e3cff */
[----:B------:R-:W4:Y:S01]  /*0b90*/  @P5 LDG.E R27, desc[UR4][R10.64+0x110] ;  /* 0x000110040a1b5981 */ /* 0x000f22000c1e1900 */
[----:B------:R-:W-:-:S03]  /*0ba0*/  @P3 LOP3.LUT R5, R5, R24, RZ, 0x3c, !PT ;  /* 0x0000001805053212 */ /* 0x000fc600078e3cff */
[----:B------:R-:W4:Y:S04]  /*0bb0*/  @P5 LDG.E R25, desc[UR4][R10.64+0x108] ;  /* 0x000108040a195981 */ /* 0x000f28000c1e1900 */
        /* <DEDUP_REMOVED lines=19> */
[----:B------:R-:W-:-:S05]  /*0cf0*/  VIADD R19, R19, 0x10 ;  /* 0x0000001013137836 */ /* 0x000fca0000000000 */
[----:B------:R-:W-:Y:S02]  /*0d00*/  ISETP.NE.AND P1, PT, R19, 0x20, PT ;  /* 0x000000201300780c */ /* 0x000fe40003f25270 */
[----:B------:R-:W-:Y:S02]  /*0d10*/  @P5 LOP3.LUT R3, R3, R18, RZ, 0x3c, !PT ;  /* 0x0000001203035212 */ /* 0x000fe400078e3cff */
[----:B------:R-:W-:Y:S02]  /*0d20*/  @P6 LOP3.LUT R4, R4, R21, RZ, 0x3c, !PT ;  /* 0x0000001504046212 */ /* 0x000fe400078e3cff */
[----:B---3--:R-:W-:-:S04]  /*0d30*/  @P6 LOP3.LUT R3, R3, R22, RZ, 0x3c, !PT ;  /* 0x0000001603036212 */ /* 0x008fc800078e3cff */
[----:B--2---:R-:W-:Y:S02]  /*0d40*/  @P0 LOP3.LUT R3, R3, R26, RZ, 0x3c, !PT ;  /* 0x0000001a03030212 */ /* 0x004fe400078e3cff */
[----:B----4-:R-:W-:Y:S02]  /*0d50*/  @P6 LOP3.LUT R2, R2, R23, RZ, 0x3c, !PT ;  /* 0x0000001702026212 */ /* 0x010fe400078e3cff */
[----:B------:R-:W-:Y:S02]  /*0d60*/  @P6 LOP3.LUT R5, R5, R20, RZ, 0x3c, !PT ;  /* 0x0000001405056212 */ /* 0x000fe400078e3cff */
[----:B------:R-:W-:Y:S02]  /*0d70*/  @P0 LOP3.LUT R2, R2, R27, RZ, 0x3c, !PT ;  /* 0x0000001b02020212 */ /* 0x000fe400078e3cff */
[----:B------:R-:W-:Y:S02]  /*0d80*/  @P0 LOP3.LUT R4, R4, R25, RZ, 0x3c, !PT ;  /* 0x0000001904040212 */ /* 0x000fe400078e3cff */
[----:B------:R-:W-:Y:S01]  /*0d90*/  @P0 LOP3.LUT R5, R5, R24, RZ, 0x3c, !PT ;  /* 0x0000001805050212 */ /* 0x000fe200078e3cff */
[----:B------:R-:W-:Y:S06]  /*0da0*/  @P1 BRA `(.L_x_175) ;  /* 0xfffffff400481947 */ /* 0x000fec000383ffff */
[----:B------:R-:W-:-:S05]  /*0db0*/  VIADD R17, R17, 0x1 ;  /* 0x0000000111117836 */ /* 0x000fca0000000000 */
[----:B------:R-:W-:-:S13]  /*0dc0*/  ISETP.NE.AND P0, PT, R17, 0x5, PT ;  /* 0x000000051100780c */ /* 0x000fda0003f05270 */
[----:B------:R-:W-:Y:S05]  /*0dd0*/  @P0 BRA `(.L_x_176) ;  /* 0xfffffff400300947 */ /* 0x000fea000383ffff */
[----:B------:R1:W-:Y:S01]  /*0de0*/  STG.E.64 desc[UR4][R6.64+0x8], R4 ;  /* 0x0000080406007986 */ /* 0x0003e2000c101b04 */
[----:B------:R-:W-:Y:S01]  /*0df0*/  VIADD R14, R14, 0x1 ;  /* 0x000000010e0e7836 */ /* 0x000fe20000000000 */
[----:B------:R-:W-:Y:S02]  /*0e00*/  LOP3.LUT R11, R13, 0x3, RZ, 0xc0, !PT ;  /* 0x000000030d0b7812 */ /* 0x000fe400078ec0ff */
[----:B------:R1:W-:Y:S02]  /*0e10*/  STG.E.64 desc[UR4][R6.64+0x10], R2 ;  /* 0x0000100206007986 */ /* 0x0003e4000c101b04 */
[----:B------:R-:W-:Y:S02]  /*0e20*/  ISETP.GE.U32.AND P0, PT, R14, R11, PT ;  /* 0x0000000b0e00720c */ /* 0x000fe40003f06070 */
[----:B------:R1:W-:Y:S11]  /*0e30*/  STG.E desc[UR4][R6.64+0x4], R15 ;  /* 0x0000040f06007986 */ /* 0x0003f6000c101904 */
[----:B------:R-:W-:Y:S05]  /*0e40*/  @!P0 BRA `(.L_x_177) ;  /* 0xfffffff400048947 */ /* 0x000fea000383ffff */
.L_x_174:
[----:B------:R-:W-:Y:S05]  /*0e50*/  BSYNC.RECONVERGENT B1 ;  /* 0x0000000000017941 */ /* 0x000fea0003800200 */
.L_x_173:
[C---:B------:R-:W-:Y:S01]  /*0e60*/  ISETP.GT.U32.AND P0, PT, R13.reuse, 0x3, PT ;  /* 0x000000030d00780c */ /* 0x040fe20003f04070 */
[----:B------:R-:W-:Y:S01]  /*0e70*/  VIADD R12, R12, 0x1 ;  /* 0x000000010c0c7836 */ /* 0x000fe20000000000 */
[--C-:B------:R-:W-:Y:S02]  /*0e80*/  SHF.R.U64 R13, R13, 0x2, R0.reuse ;  /* 0x000000020d0d7819 */ /* 0x100fe40000001200 */
[----:B------:R-:W-:Y:S02]  /*0e90*/  ISETP.GT.U32.AND.EX P0, PT, R0, RZ, PT, P0 ;  /* 0x000000ff0000720c */ /* 0x000fe40003f04100 */
[----:B------:R-:W-:-:S11]  /*0ea0*/  SHF.R.U32.HI R0, RZ, 0x2, R0 ;  /* 0x00000002ff007819 */ /* 0x000fd60000011600 */
[----:B------:R-:W-:Y:S05]  /*0eb0*/  @P0 BRA `(.L_x_178) ;  /* 0xfffffff000c80947 */ /* 0x000fea000383ffff */
.L_x_172:
[----:B------:R-:W-:Y:S05]  /*0ec0*/  BSYNC.RECONVERGENT B0 ;  /* 0x0000000000007941 */ /* 0x000fea0003800200 */
.L_x_171:
[----:B------:R-:W-:Y:S04]  /*0ed0*/  STG.E.64 desc[UR4][R6.64+0x18], RZ ;  /* 0x000018ff06007986 */ /* 0x000fe8000c101b04 */
[----:B------:R-:W-:Y:S04]  /*0ee0*/  STG.E desc[UR4][R6.64+0x20], RZ ;  /* 0x000020ff06007986 */ /* 0x000fe8000c101904 */
[----:B------:R-:W-:Y:S01]  /*0ef0*/  STG.E.64 desc[UR4][R6.64+0x28], RZ ;  /* 0x000028ff06007986 */ /* 0x000fe2000c101b04 */
[----:B------:R-:W-:Y:S05]  /*0f00*/  EXIT ;  /* 0x000000000000794d */ /* 0x000fea0003800000 */
.L_x_179:
        /* <DEDUP_REMOVED lines=15> */
.L_x_189:


//--------------------- .nv.global.init           --------------------------
	.section	.nv.global.init,"aw",@progbits
	.align	4
.nv.global.init:
	.type		__cudart_i2opi_f,@object
	.size		__cudart_i2opi_f,(mrg32k3aM1SubSeq - __cudart_i2opi_f)
__cudart_i2opi_f:
        /*0000*/ 	.byte	0x41, 0x90, 0x43, 0x3c, 0x99, 0x95, 0x62, 0xdb, 0xc0, 0xdd, 0x34, 0xf5, 0xd1, 0x57, 0x27, 0xfc
        /*0010*/ 	.byte	0x29, 0x15, 0x44, 0x4e, 0x6e, 0x83, 0xf9, 0xa2
	.type		mrg32k3aM1SubSeq,@object
	.size		mrg32k3aM1SubSeq,(mrg32k3aM2SubSeq - mrg32k3aM1SubSeq)
mrg32k3aM1SubSeq:
        /*0018*/ 	.byte	0x0b, 0xcc, 0xee, 0x04, 0x73, 0x29, 0x8b, 0x6f, 0xf6, 0x53, 0x03, 0xf6, 0x23, 0xf6, 0xea, 0xda
        /* <DEDUP_REMOVED lines=125> */
	.type		mrg32k3aM2SubSeq,@object
	.size		mrg32k3aM2SubSeq,(mrg32k3aM1 - mrg32k3aM2SubSeq)
mrg32k3aM2SubSeq:
        /* <DEDUP_REMOVED lines=126> */
	.type		mrg32k3aM1,@object
	.size		mrg32k3aM1,(mrg32k3aM1Seq - mrg32k3aM1)
mrg32k3aM1:
        /* <DEDUP_REMOVED lines=144> */
	.type		mrg32k3aM1Seq,@object
	.size		mrg32k3aM1Seq,(mrg32k3aM2 - mrg32k3aM1Seq)
mrg32k3aM1Seq:
        /* <DEDUP_REMOVED lines=144> */
	.type		mrg32k3aM2,@object
	.size		mrg32k3aM2,(mrg32k3aM2Seq - mrg32k3aM2)
mrg32k3aM2:
        /* <DEDUP_REMOVED lines=144> */
	.type		mrg32k3aM2Seq,@object
	.size		mrg32k3aM2Seq,(precalc_xorwow_matrix - mrg32k3aM2Seq)
mrg32k3aM2Seq:
        /* <DEDUP_REMOVED lines=144> */
	.type		precalc_xorwow_matrix,@object
	.size		precalc_xorwow_matrix,(precalc_xorwow_offset_matrix - precalc_xorwow_matrix)
precalc_xorwow_matrix:
        /* <DEDUP_REMOVED lines=6400> */
	.type		precalc_xorwow_offset_matrix,@object
	.size		precalc_xorwow_offset_matrix,(.L_1 - precalc_xorwow_offset_matrix)
precalc_xorwow_offset_matrix:
        /* <DEDUP_REMOVED lines=6400> */
.L_1:


//--------------------- .nv.shared._Z18findBestIndividualPK13IndividualGPUPS_i --------------------------
	.section	.nv.shared._Z18findBestIndividualPK13IndividualGPUPS_i,"aw",@nobits
	.sectionflags	@""
	.align	4
.nv.shared._Z18findBestIndividualPK13IndividualGPUPS_i:
	.zero		6144


//--------------------- .nv.shared.reserved.0     --------------------------
	.section	.nv.shared.reserved.0,"aw",@nobits
	.weak		__nv_reservedSMEM_offset_0_alias
	.size		__nv_reservedSMEM_offset_0_alias, 0, 64
	.other		__nv_reservedSMEM_offset_0_alias,@"STO_CUDA_RESERVED_SHARED STV_DEFAULT"
__nv_reservedSMEM_offset_0_alias:
	.zero		0
	.zero		64


//--------------------- .nv.constant0._Z18findBestIndividualPK13IndividualGPUPS_i --------------------------
	.section	.nv.constant0._Z18findBestIndividualPK13IndividualGPUPS_i,"a",@progbits
	.sectionflags	@""
	.align	4
.nv.constant0._Z18findBestIndividualPK13IndividualGPUPS_i:
	.zero		916


//--------------------- .nv.constant0._Z20steadyStateIterationP13IndividualGPUPK10StationGPUifffffffffiP17curandStateXORWOWii --------------------------
	.section	.nv.constant0._Z20steadyStateIterationP13IndividualGPUPK10StationGPUifffffffffiP17curandStateXORWOWii,"a",@progbits
	.sectionflags	@""
	.align	4
.nv.constant0._Z20steadyStateIterationP13IndividualGPUPK10StationGPUifffffffffiP17curandStateXORWOWii:
	.zero		976


//--------------------- .nv.constant0._Z15evaluateFitnessP13IndividualGPUPK10StationGPUifi --------------------------
	.section	.nv.constant0._Z15evaluateFitnessP13IndividualGPUPK10StationGPUifi,"a",@progbits
	.sectionflags	@""
	.align	4
.nv.constant0._Z15evaluateFitnessP13IndividualGPUPK10StationGPUifi:
	.zero		924


//--------------------- .nv.constant0._Z20initializePopulationP13IndividualGPUffffffP17curandStateXORWOWi --------------------------
	.section	.nv.constant0._Z20initializePopulationP13IndividualGPUffffffP17curandStateXORWOWi,"a",@progbits
	.sectionflags	@""
	.align	4
.nv.constant0._Z20initializePopulationP13IndividualGPUffffffP17curandStateXORWOWi:
	.zero		940


//--------------------- .nv.constant0._Z16initRandomStatesP17curandStateXORWOWmi --------------------------
	.section	.nv.constant0._Z16initRandomStatesP17curandStateXORWOWmi,"a",@progbits
	.sectionflags	@""
	.align	4
.nv.constant0._Z16initRandomStatesP17curandStateXORWOWmi:
	.zero		916


//--------------------- SYMBOLS --------------------------

	.type		.nv.reservedSmem.offset0,@object
	.size		.nv.reservedSmem.offset0,0x4
	.type		.nv.reservedSmem.cap,@object
	.size		.nv.reservedSmem.cap,0x4
